	.target	sm_90a

	.elftype	@"ET_EXEC"


//--------------------- .note.nv.tkinfo           --------------------------
	.section	.note.nv.tkinfo,"",@"SHT_NOTE"
	.sectionflags	@"SHF_NOTE_NV_TKINFO"
	.tkinfo
        /*0018*/ 	.word	0x00000002
        /*0030*/ 	.string	""
        /*0030*/ 	.string	"ptxas"
        /*0030*/ 	.string	"Cuda compilation tools, release 13.0, V13.0.88"
        /*0030*/ 	.string	"Build cuda_13.0.r13.0/compiler.36424714_0"
        /*0030*/ 	.string	"-arch sm_90a -m 64 "



//--------------------- .note.nv.cuinfo           --------------------------
	.section	.note.nv.cuinfo,"",@"SHT_NOTE"
	.sectionflags	@"SHF_NOTE_NV_CUINFO"
        /*0018*/ 	.short	0x0002
        /*001a*/ 	.short	0x005a
        /*001c*/ 	.short	0x0082
	.zero		2


//--------------------- .nv.info                  --------------------------
	.section	.nv.info,"",@"SHT_CUDA_INFO"
	.align	4


	//----- nvinfo : EIATTR_REGCOUNT
	.align		4
        /*0000*/ 	.byte	0x04, 0x2f
        /*0002*/ 	.short	(.L_12 - .L_11)
	.align		4
.L_11:
        /*0004*/ 	.word	index@(_ZN7cutlass13device_kernelIN5flash22FlashAttnBwdPreprocessIN4cute5tupleIJNS3_1CILi64EEENS5_ILi128EEEEEENS_6half_tEfNS_4arch4Sm80ELb1ELb1EEEEEvNT_6ParamsE)
        /*0008*/ 	.word	0x00000040


	//----- nvinfo : EIATTR_FRAME_SIZE
	.align		4
.L_12:
        /*000c*/ 	.byte	0x04, 0x11
        /*000e*/ 	.short	(.L_14 - .L_13)
	.align		4
.L_13:
        /*0010*/ 	.word	index@(_ZN7cutlass13device_kernelIN5flash22FlashAttnBwdPreprocessIN4cute5tupleIJNS3_1CILi64EEENS5_ILi128EEEEEENS_6half_tEfNS_4arch4Sm80ELb1ELb1EEEEEvNT_6ParamsE)
        /*0014*/ 	.word	0x00000000


	//----- nvinfo : EIATTR_REGCOUNT
	.align		4
.L_14:
        /*0018*/ 	.byte	0x04, 0x2f
        /*001a*/ 	.short	(.L_16 - .L_15)
	.align		4
.L_15:
        /*001c*/ 	.word	index@(_ZN7cutlass13device_kernelIN5flash19enable_sm80_to_sm89INS1_16FlashAttnBwdSm80INS1_25CollectiveMainloopBwdSm80ILi2ELi2EN4cute5tupleIJNS5_1CILi64EEENS7_ILi128EEES9_EEENS_6half_tEfNS_4arch4Sm80ELb1ELb0ELb1ELb1ELb1ELb0ELb0ELb0ELi2ELi2ELi2ELi2ELb0EEENS1_24CollectiveEpilogueBwdGQAISA_fSD_Li256ELb1ELb1EEENS1_25SingleTileBwdLPTSchedulerILb1ELi128ELb1EEEEEEEEEvNT_6ParamsE)
        /*0020*/ 	.word	0x00000004


	//----- nvinfo : EIATTR_FRAME_SIZE
	.align		4
.L_16:
        /*0024*/ 	.byte	0x04, 0x11
        /*0026*/ 	.short	(.L_18 - .L_17)
	.align		4
.L_17:
        /*0028*/ 	.word	index@(_ZN7cutlass13device_kernelIN5flash19enable_sm80_to_sm89INS1_16FlashAttnBwdSm80INS1_25CollectiveMainloopBwdSm80ILi2ELi2EN4cute5tupleIJNS5_1CILi64EEENS7_ILi128EEES9_EEENS_6half_tEfNS_4arch4Sm80ELb1ELb0ELb1ELb1ELb1ELb0ELb0ELb0ELi2ELi2ELi2ELi2ELb0EEENS1_24CollectiveEpilogueBwdGQAISA_fSD_Li256ELb1ELb1EEENS1_25SingleTileBwdLPTSchedulerILb1ELi128ELb1EEEEEEEEEvNT_6ParamsE)
        /*002c*/ 	.word	0x00000000


	//----- nvinfo : EIATTR_REGCOUNT
	.align		4
.L_18:
        /*0030*/ 	.byte	0x04, 0x2f
        /*0032*/ 	.short	(.L_20 - .L_19)
	.align		4
.L_19:
        /*0034*/ 	.word	index@(_ZN7cutlass13device_kernelIN5flash32FlashAttnBwdPostprocessConvertdQIN4cute5tupleIJNS3_1CILi64EEENS5_ILi128EEEEEENS_6half_tEfNS_4arch4Sm80ELi256ENS3_8TiledMMAINS3_8MMA_AtomIJNS3_28SM80_16x8x16_F32F16F16F32_TNEEEENS3_6LayoutINS4_IJNS5_ILi2EEENS5_ILi4EEENS5_ILi1EEEEEENS4_IJSJ_SH_NS5_ILi0EEEEEEEENS4_IJNS5_ILi32EEES6_NS5_ILi16EEEEEEEELb0EEEEEvNT_6ParamsE)
        /*0038*/ 	.word	0x00000037


	//----- nvinfo : EIATTR_FRAME_SIZE
	.align		4
.L_20:
        /*003c*/ 	.byte	0x04, 0x11
        /*003e*/ 	.short	(.L_22 - .L_21)
	.align		4
.L_21:
        /*0040*/ 	.word	index@(_ZN7cutlass13device_kernelIN5flash32FlashAttnBwdPostprocessConvertdQIN4cute5tupleIJNS3_1CILi64EEENS5_ILi128EEEEEENS_6half_tEfNS_4arch4Sm80ELi256ENS3_8TiledMMAINS3_8MMA_AtomIJNS3_28SM80_16x8x16_F32F16F16F32_TNEEEENS3_6LayoutINS4_IJNS5_ILi2EEENS5_ILi4EEENS5_ILi1EEEEEENS4_IJSJ_SH_NS5_ILi0EEEEEEEENS4_IJNS5_ILi32EEES6_NS5_ILi16EEEEEEEELb0EEEEEvNT_6ParamsE)
        /*0044*/ 	.word	0x00000000


	//----- nvinfo : EIATTR_REGCOUNT
	.align		4
.L_22:
        /*0048*/ 	.byte	0x04, 0x2f
        /*004a*/ 	.short	(.L_24 - .L_23)
	.align		4
.L_23:
        /*004c*/ 	.word	index@(_ZN7cutlass13device_kernelIN5flash32FlashAttnBwdPostprocessConvertdQIN4cute5tupleIJNS3_1CILi128EEES6_EEENS_6half_tEfNS_4arch4Sm80ELi256ENS3_8TiledMMAINS3_8MMA_AtomIJNS3_28SM80_16x8x16_F32F16F16F32_TNEEEENS3_6LayoutINS4_IJNS5_ILi2EEENS5_ILi4EEENS5_ILi1EEEEEENS4_IJSI_SG_NS5_ILi0EEEEEEEENS4_IJNS5_ILi32EEENS5_ILi64EEENS5_ILi16EEEEEEEELb0EEEEEvNT_6ParamsE)
        /*0050*/ 	.word	0x00000058


	//----- nvinfo : EIATTR_FRAME_SIZE
	.align		4
.L_24:
        /*0054*/ 	.byte	0x04, 0x11
        /*0056*/ 	.short	(.L_26 - .L_25)
	.align		4
.L_25:
        /*0058*/ 	.word	index@(_ZN7cutlass13device_kernelIN5flash32FlashAttnBwdPostprocessConvertdQIN4cute5tupleIJNS3_1CILi128EEES6_EEENS_6half_tEfNS_4arch4Sm80ELi256ENS3_8TiledMMAINS3_8MMA_AtomIJNS3_28SM80_16x8x16_F32F16F16F32_TNEEEENS3_6LayoutINS4_IJNS5_ILi2EEENS5_ILi4EEENS5_ILi1EEEEEENS4_IJSI_SG_NS5_ILi0EEEEEEEENS4_IJNS5_ILi32EEENS5_ILi64EEENS5_ILi16EEEEEEEELb0EEEEEvNT_6ParamsE)
        /*005c*/ 	.word	0x00000000


	//----- nvinfo : EIATTR_REGCOUNT
	.align		4
.L_26:
        /*0060*/ 	.byte	0x04, 0x2f
        /*0062*/ 	.short	(.L_28 - .L_27)
	.align		4
.L_27:
        /*0064*/ 	.word	index@(_ZN7cutlass13device_kernelIN5flash19enable_sm80_to_sm89INS1_16FlashAttnBwdSm80INS1_25CollectiveMainloopBwdSm80ILi2ELi2EN4cute5tupleIJNS5_1CILi64EEENS7_ILi128EEES9_EEENS_6half_tEfNS_4arch4Sm80ELb1ELb0ELb1ELb1ELb0ELb0ELb0ELb0ELi2ELi2ELi2ELi2ELb0EEENS1_24CollectiveEpilogueBwdGQAISA_fSD_Li256ELb1ELb0EEENS1_25SingleTileBwdLPTSchedulerILb1ELi128ELb0EEEEEEEEEvNT_6ParamsE)
        /*0068*/ 	.word	0x00000004


	//----- nvinfo : EIATTR_FRAME_SIZE
	.align		4
.L_28:
        /*006c*/ 	.byte	0x04, 0x11
        /*006e*/ 	.short	(.L_30 - .L_29)
	.align		4
.L_29:
        /*0070*/ 	.word	index@(_ZN7cutlass13device_kernelIN5flash19enable_sm80_to_sm89INS1_16FlashAttnBwdSm80INS1_25CollectiveMainloopBwdSm80ILi2ELi2EN4cute5tupleIJNS5_1CILi64EEENS7_ILi128EEES9_EEENS_6half_tEfNS_4arch4Sm80ELb1ELb0ELb1ELb1ELb0ELb0ELb0ELb0ELi2ELi2ELi2ELi2ELb0EEENS1_24CollectiveEpilogueBwdGQAISA_fSD_Li256ELb1ELb0EEENS1_25SingleTileBwdLPTSchedulerILb1ELi128ELb0EEEEEEEEEvNT_6ParamsE)
        /*0074*/ 	.word	0x00000000


	//----- nvinfo : EIATTR_REGCOUNT
	.align		4
.L_30:
        /*0078*/ 	.byte	0x04, 0x2f
        /*007a*/ 	.short	(.L_32 - .L_31)
	.align		4
.L_31:
        /*007c*/ 	.word	index@(_ZN7cutlass13device_kernelIN5flash19enable_sm80_to_sm89INS1_16FlashAttnBwdSm80INS1_25CollectiveMainloopBwdSm80ILi2ELi2EN4cute5tupleIJNS5_1CILi64EEENS7_ILi128EEES9_EEENS_6half_tEfNS_4arch4Sm80ELb1ELb0ELb1ELb1ELb1ELb0ELb0ELb0ELi2ELi2ELi2ELi2ELb0EEENS1_21CollectiveEpilogueBwdISA_SB_SD_Li256ELb1ELb0ELi4EEENS1_25SingleTileBwdLPTSchedulerILb1ELi128ELb1EEEEEEEEEvNT_6ParamsE)
        /*0080*/ 	.word	0x00000004


	//----- nvinfo : EIATTR_FRAME_SIZE
	.align		4
.L_32:
        /*0084*/ 	.byte	0x04, 0x11
        /*0086*/ 	.short	(.L_34 - .L_33)
	.align		4
.L_33:
        /*0088*/ 	.word	index@(_ZN7cutlass13device_kernelIN5flash19enable_sm80_to_sm89INS1_16FlashAttnBwdSm80INS1_25CollectiveMainloopBwdSm80ILi2ELi2EN4cute5tupleIJNS5_1CILi64EEENS7_ILi128EEES9_EEENS_6half_tEfNS_4arch4Sm80ELb1ELb0ELb1ELb1ELb1ELb0ELb0ELb0ELi2ELi2ELi2ELi2ELb0EEENS1_21CollectiveEpilogueBwdISA_SB_SD_Li256ELb1ELb0ELi4EEENS1_25SingleTileBwdLPTSchedulerILb1ELi128ELb1EEEEEEEEEvNT_6ParamsE)
        /*008c*/ 	.word	0x00000000


	//----- nvinfo : EIATTR_REGCOUNT
	.align		4
.L_34:
        /*0090*/ 	.byte	0x04, 0x2f
        /*0092*/ 	.short	(.L_36 - .L_35)
	.align		4
.L_35:
        /*0094*/ 	.word	index@(_ZN7cutlass13device_kernelIN5flash19enable_sm80_to_sm89INS1_16FlashAttnBwdSm80INS1_25CollectiveMainloopBwdSm80ILi2ELi2EN4cute5tupleIJNS5_1CILi64EEENS7_ILi128EEES9_EEENS_6half_tEfNS_4arch4Sm80ELb1ELb0ELb1ELb1ELb0ELb0ELb0ELb0ELi2ELi2ELi2ELi2ELb0EEENS1_21CollectiveEpilogueBwdISA_SB_SD_Li256ELb1ELb0ELi4EEENS1_25SingleTileBwdLPTSchedulerILb1ELi128ELb0EEEEEEEEEvNT_6ParamsE)
        /*0098*/ 	.word	0x00000004


	//----- nvinfo : EIATTR_FRAME_SIZE
	.align		4
.L_36:
        /*009c*/ 	.byte	0x04, 0x11
        /*009e*/ 	.short	(.L_38 - .L_37)
	.align		4
.L_37:
        /*00a0*/ 	.word	index@(_ZN7cutlass13device_kernelIN5flash19enable_sm80_to_sm89INS1_16FlashAttnBwdSm80INS1_25CollectiveMainloopBwdSm80ILi2ELi2EN4cute5tupleIJNS5_1CILi64EEENS7_ILi128EEES9_EEENS_6half_tEfNS_4arch4Sm80ELb1ELb0ELb1ELb1ELb0ELb0ELb0ELb0ELi2ELi2ELi2ELi2ELb0EEENS1_21CollectiveEpilogueBwdISA_SB_SD_Li256ELb1ELb0ELi4EEENS1_25SingleTileBwdLPTSchedulerILb1ELi128ELb0EEEEEEEEEvNT_6ParamsE)
        /*00a4*/ 	.word	0x00000000


	//----- nvinfo : EIATTR_REGCOUNT
	.align		4
.L_38:
        /*00a8*/ 	.byte	0x04, 0x2f
        /*00aa*/ 	.short	(.L_40 - .L_39)
	.align		4
.L_39:
        /*00ac*/ 	.word	index@(_ZN7cutlass13device_kernelIN5flash22FlashAttnBwdPreprocessIN4cute5tupleIJNS3_1CILi64EEENS5_ILi128EEEEEENS_6half_tEfNS_4arch4Sm80ELb1ELb0EEEEEvNT_6ParamsE)
        /*00b0*/ 	.word	0x00000040


	//----- nvinfo : EIATTR_FRAME_SIZE
	.align		4
.L_40:
        /*00b4*/ 	.byte	0x04, 0x11
        /*00b6*/ 	.short	(.L_42 - .L_41)
	.align		4
.L_41:
        /*00b8*/ 	.word	index@(_ZN7cutlass13device_kernelIN5flash22FlashAttnBwdPreprocessIN4cute5tupleIJNS3_1CILi64EEENS5_ILi128EEEEEENS_6half_tEfNS_4arch4Sm80ELb1ELb0EEEEEvNT_6ParamsE)
        /*00bc*/ 	.word	0x00000000


	//----- nvinfo : EIATTR_REGCOUNT
	.align		4
.L_42:
        /*00c0*/ 	.byte	0x04, 0x2f
        /*00c2*/ 	.short	(.L_44 - .L_43)
	.align		4
.L_43:
        /*00c4*/ 	.word	index@(_ZN7cutlass13device_kernelIN5flash19enable_sm80_to_sm89INS1_16FlashAttnBwdSm80INS1_25CollectiveMainloopBwdSm80ILi2ELi2EN4cute5tupleIJNS5_1CILi64EEENS7_ILi128EEES9_EEENS_6half_tEfNS_4arch4Sm80ELb1ELb0ELb1ELb0ELb1ELb0ELb0ELb0ELi2ELi2ELi2ELi2ELb0EEENS1_24CollectiveEpilogueBwdGQAISA_fSD_Li256ELb0ELb1EEENS1_25SingleTileBwdLPTSchedulerILb0ELi128ELb1EEEEEEEEEvNT_6ParamsE)
        /*00c8*/ 	.word	0x00000004


	//----- nvinfo : EIATTR_FRAME_SIZE
	.align		4
.L_44:
        /*00cc*/ 	.byte	0x04, 0x11
        /*00ce*/ 	.short	(.L_46 - .L_45)
	.align		4
.L_45:
        /*00d0*/ 	.word	index@(_ZN7cutlass13device_kernelIN5flash19enable_sm80_to_sm89INS1_16FlashAttnBwdSm80INS1_25CollectiveMainloopBwdSm80ILi2ELi2EN4cute5tupleIJNS5_1CILi64EEENS7_ILi128EEES9_EEENS_6half_tEfNS_4arch4Sm80ELb1ELb0ELb1ELb0ELb1ELb0ELb0ELb0ELi2ELi2ELi2ELi2ELb0EEENS1_24CollectiveEpilogueBwdGQAISA_fSD_Li256ELb0ELb1EEENS1_25SingleTileBwdLPTSchedulerILb0ELi128ELb1EEEEEEEEEvNT_6ParamsE)
        /*00d4*/ 	.word	0x00000000


	//----- nvinfo : EIATTR_REGCOUNT
	.align		4
.L_46:
        /*00d8*/ 	.byte	0x04, 0x2f
        /*00da*/ 	.short	(.L_48 - .L_47)
	.align		4
.L_47:
        /*00dc*/ 	.word	index@(_ZN7cutlass13device_kernelIN5flash19enable_sm80_to_sm89INS1_16FlashAttnBwdSm80INS1_25CollectiveMainloopBwdSm80ILi2ELi2EN4cute5tupleIJNS5_1CILi64EEENS7_ILi128EEES9_EEENS_6half_tEfNS_4arch4Sm80ELb1ELb0ELb1ELb0ELb0ELb0ELb0ELb0ELi2ELi2ELi2ELi2ELb0EEENS1_24CollectiveEpilogueBwdGQAISA_fSD_Li256ELb0ELb0EEENS1_25SingleTileBwdLPTSchedulerILb0ELi128ELb0EEEEEEEEEvNT_6ParamsE)
        /*00e0*/ 	.word	0x00000004


	//----- nvinfo : EIATTR_FRAME_SIZE
	.align		4
.L_48:
        /*00e4*/ 	.byte	0x04, 0x11
        /*00e6*/ 	.short	(.L_50 - .L_49)
	.align		4
.L_49:
        /*00e8*/ 	.word	index@(_ZN7cutlass13device_kernelIN5flash19enable_sm80_to_sm89INS1_16FlashAttnBwdSm80INS1_25CollectiveMainloopBwdSm80ILi2ELi2EN4cute5tupleIJNS5_1CILi64EEENS7_ILi128EEES9_EEENS_6half_tEfNS_4arch4Sm80ELb1ELb0ELb1ELb0ELb0ELb0ELb0ELb0ELi2ELi2ELi2ELi2ELb0EEENS1_24CollectiveEpilogueBwdGQAISA_fSD_Li256ELb0ELb0EEENS1_25SingleTileBwdLPTSchedulerILb0ELi128ELb0EEEEEEEEEvNT_6ParamsE)
        /*00ec*/ 	.word	0x00000000


	//----- nvinfo : EIATTR_REGCOUNT
	.align		4
.L_50:
        /*00f0*/ 	.byte	0x04, 0x2f
        /*00f2*/ 	.short	(.L_52 - .L_51)
	.align		4
.L_51:
        /*00f4*/ 	.word	index@(_ZN7cutlass13device_kernelIN5flash19enable_sm80_to_sm89INS1_16FlashAttnBwdSm80INS1_25CollectiveMainloopBwdSm80ILi2ELi2EN4cute5tupleIJNS5_1CILi64EEENS7_ILi128EEES9_EEENS_6half_tEfNS_4arch4Sm80ELb1ELb0ELb1ELb0ELb1ELb0ELb0ELb0ELi2ELi2ELi2ELi2ELb0EEENS1_21CollectiveEpilogueBwdISA_SB_SD_Li256ELb0ELb0ELi4EEENS1_25SingleTileBwdLPTSchedulerILb0ELi128ELb1EEEEEEEEEvNT_6ParamsE)
        /*00f8*/ 	.word	0x00000004


	//----- nvinfo : EIATTR_FRAME_SIZE
	.align		4
.L_52:
        /*00fc*/ 	.byte	0x04, 0x11
        /*00fe*/ 	.short	(.L_54 - .L_53)
	.align		4
.L_53:
        /*0100*/ 	.word	index@(_ZN7cutlass13device_kernelIN5flash19enable_sm80_to_sm89INS1_16FlashAttnBwdSm80INS1_25CollectiveMainloopBwdSm80ILi2ELi2EN4cute5tupleIJNS5_1CILi64EEENS7_ILi128EEES9_EEENS_6half_tEfNS_4arch4Sm80ELb1ELb0ELb1ELb0ELb1ELb0ELb0ELb0ELi2ELi2ELi2ELi2ELb0EEENS1_21CollectiveEpilogueBwdISA_SB_SD_Li256ELb0ELb0ELi4EEENS1_25SingleTileBwdLPTSchedulerILb0ELi128ELb1EEEEEEEEEvNT_6ParamsE)
        /*0104*/ 	.word	0x00000000


	//----- nvinfo : EIATTR_REGCOUNT
	.align		4
.L_54:
        /*0108*/ 	.byte	0x04, 0x2f
        /*010a*/ 	.short	(.L_56 - .L_55)
	.align		4
.L_55:
        /*010c*/ 	.word	index@(_ZN7cutlass13device_kernelIN5flash19enable_sm80_to_sm89INS1_16FlashAttnBwdSm80INS1_25CollectiveMainloopBwdSm80ILi2ELi2EN4cute5tupleIJNS5_1CILi64EEENS7_ILi128EEES9_EEENS_6half_tEfNS_4arch4Sm80ELb1ELb0ELb1ELb0ELb0ELb0ELb0ELb0ELi2ELi2ELi2ELi2ELb0EEENS1_21CollectiveEpilogueBwdISA_SB_SD_Li256ELb0ELb0ELi4EEENS1_25SingleTileBwdLPTSchedulerILb0ELi128ELb0EEEEEEEEEvNT_6ParamsE)
        /*0110*/ 	.word	0x00000004


	//----- nvinfo : EIATTR_FRAME_SIZE
	.align		4
.L_56:
        /*0114*/ 	.byte	0x04, 0x11
        /*0116*/ 	.short	(.L_58 - .L_57)
	.align		4
.L_57:
        /*0118*/ 	.word	index@(_ZN7cutlass13device_kernelIN5flash19enable_sm80_to_sm89INS1_16FlashAttnBwdSm80INS1_25CollectiveMainloopBwdSm80ILi2ELi2EN4cute5tupleIJNS5_1CILi64EEENS7_ILi128EEES9_EEENS_6half_tEfNS_4arch4Sm80ELb1ELb0ELb1ELb0ELb0ELb0ELb0ELb0ELi2ELi2ELi2ELi2ELb0EEENS1_21CollectiveEpilogueBwdISA_SB_SD_Li256ELb0ELb0ELi4EEENS1_25SingleTileBwdLPTSchedulerILb0ELi128ELb0EEEEEEEEEvNT_6ParamsE)
        /*011c*/ 	.word	0x00000000


	//----- nvinfo : EIATTR_REGCOUNT
	.align		4
.L_58:
        /*0120*/ 	.byte	0x04, 0x2f
        /*0122*/ 	.short	(.L_60 - .L_59)
	.align		4
.L_59:
        /*0124*/ 	.word	index@(_ZN7cutlass13device_kernelIN5flash19enable_sm80_to_sm89INS1_16FlashAttnBwdSm80INS1_25CollectiveMainloopBwdSm80ILi2ELi2EN4cute5tupleIJNS5_1CILi64EEENS7_ILi128EEES9_EEENS_6half_tEfNS_4arch4Sm80ELb0ELb1ELb1ELb1ELb1ELb0ELb0ELb0ELi2ELi2ELi2ELi2ELb0EEENS1_24CollectiveEpilogueBwdGQAISA_fSD_Li256ELb1ELb1EEENS1_19SingleTileSchedulerILb1ELb0ELb0ELi128EEEEEEEEEvNT_6ParamsE)
        /*0128*/ 	.word	0x00000004


	//----- nvinfo : EIATTR_FRAME_SIZE
	.align		4
.L_60:
        /*012c*/ 	.byte	0x04, 0x11
        /*012e*/ 	.short	(.L_62 - .L_61)
	.align		4
.L_61:
        /*0130*/ 	.word	index@(_ZN7cutlass13device_kernelIN5flash19enable_sm80_to_sm89INS1_16FlashAttnBwdSm80INS1_25CollectiveMainloopBwdSm80ILi2ELi2EN4cute5tupleIJNS5_1CILi64EEENS7_ILi128EEES9_EEENS_6half_tEfNS_4arch4Sm80ELb0ELb1ELb1ELb1ELb1ELb0ELb0ELb0ELi2ELi2ELi2ELi2ELb0EEENS1_24CollectiveEpilogueBwdGQAISA_fSD_Li256ELb1ELb1EEENS1_19SingleTileSchedulerILb1ELb0ELb0ELi128EEEEEEEEEvNT_6ParamsE)
        /*0134*/ 	.word	0x00000000


	//----- nvinfo : EIATTR_REGCOUNT
	.align		4
.L_62:
        /*0138*/ 	.byte	0x04, 0x2f
        /*013a*/ 	.short	(.L_64 - .L_63)
	.align		4
.L_63:
        /*013c*/ 	.word	index@(_ZN7cutlass13device_kernelIN5flash19enable_sm80_to_sm89INS1_16FlashAttnBwdSm80INS1_25CollectiveMainloopBwdSm80ILi2ELi2EN4cute5tupleIJNS5_1CILi64EEENS7_ILi128EEES9_EEENS_6half_tEfNS_4arch4Sm80ELb0ELb1ELb1ELb1ELb0ELb0ELb0ELb0ELi2ELi2ELi2ELi2ELb0EEENS1_24CollectiveEpilogueBwdGQAISA_fSD_Li256ELb1ELb0EEENS1_19SingleTileSchedulerILb1ELb0ELb0ELi128EEEEEEEEEvNT_6ParamsE)
        /*0140*/ 	.word	0x00000004


	//----- nvinfo : EIATTR_FRAME_SIZE
	.align		4
.L_64:
        /*0144*/ 	.byte	0x04, 0x11
        /*0146*/ 	.short	(.L_66 - .L_65)
	.align		4
.L_65:
        /*0148*/ 	.word	index@(_ZN7cutlass13device_kernelIN5flash19enable_sm80_to_sm89INS1_16FlashAttnBwdSm80INS1_25CollectiveMainloopBwdSm80ILi2ELi2EN4cute5tupleIJNS5_1CILi64EEENS7_ILi128EEES9_EEENS_6half_tEfNS_4arch4Sm80ELb0ELb1ELb1ELb1ELb0ELb0ELb0ELb0ELi2ELi2ELi2ELi2ELb0EEENS1_24CollectiveEpilogueBwdGQAISA_fSD_Li256ELb1ELb0EEENS1_19SingleTileSchedulerILb1ELb0ELb0ELi128EEEEEEEEEvNT_6ParamsE)
        /*014c*/ 	.word	0x00000000


	//----- nvinfo : EIATTR_REGCOUNT
	.align		4
.L_66:
        /*0150*/ 	.byte	0x04, 0x2f
        /*0152*/ 	.short	(.L_68 - .L_67)
	.align		4
.L_67:
        /*0154*/ 	.word	index@(_ZN7cutlass13device_kernelIN5flash19enable_sm80_to_sm89INS1_16FlashAttnBwdSm80INS1_25CollectiveMainloopBwdSm80ILi2ELi2EN4cute5tupleIJNS5_1CILi64EEENS7_ILi128EEES9_EEENS_6half_tEfNS_4arch4Sm80ELb0ELb1ELb1ELb1ELb1ELb0ELb0ELb0ELi2ELi2ELi2ELi2ELb0EEENS1_21CollectiveEpilogueBwdISA_SB_SD_Li256ELb1ELb0ELi4EEENS1_19SingleTileSchedulerILb1ELb0ELb0ELi128EEEEEEEEEvNT_6ParamsE)
        /*0158*/ 	.word	0x00000004


	//----- nvinfo : EIATTR_FRAME_SIZE
	.align		4
.L_68:
        /*015c*/ 	.byte	0x04, 0x11
        /*015e*/ 	.short	(.L_70 - .L_69)
	.align		4
.L_69:
        /*0160*/ 	.word	index@(_ZN7cutlass13device_kernelIN5flash19enable_sm80_to_sm89INS1_16FlashAttnBwdSm80INS1_25CollectiveMainloopBwdSm80ILi2ELi2EN4cute5tupleIJNS5_1CILi64EEENS7_ILi128EEES9_EEENS_6half_tEfNS_4arch4Sm80ELb0ELb1ELb1ELb1ELb1ELb0ELb0ELb0ELi2ELi2ELi2ELi2ELb0EEENS1_21CollectiveEpilogueBwdISA_SB_SD_Li256ELb1ELb0ELi4EEENS1_19SingleTileSchedulerILb1ELb0ELb0ELi128EEEEEEEEEvNT_6ParamsE)
        /*0164*/ 	.word	0x00000000


	//----- nvinfo : EIATTR_REGCOUNT
	.align		4
.L_70:
        /*0168*/ 	.byte	0x04, 0x2f
        /*016a*/ 	.short	(.L_72 - .L_71)
	.align		4
.L_71:
        /*016c*/ 	.word	index@(_ZN7cutlass13device_kernelIN5flash19enable_sm80_to_sm89INS1_16FlashAttnBwdSm80INS1_25CollectiveMainloopBwdSm80ILi2ELi2EN4cute5tupleIJNS5_1CILi64EEENS7_ILi128EEES9_EEENS_6half_tEfNS_4arch4Sm80ELb0ELb1ELb1ELb1ELb0ELb0ELb0ELb0ELi2ELi2ELi2ELi2ELb0EEENS1_21CollectiveEpilogueBwdISA_SB_SD_Li256ELb1ELb0ELi4EEENS1_19SingleTileSchedulerILb1ELb0ELb0ELi128EEEEEEEEEvNT_6ParamsE)
        /*0170*/ 	.word	0x00000004


	//----- nvinfo : EIATTR_FRAME_SIZE
	.align		4
.L_72:
        /*0174*/ 	.byte	0x04, 0x11
        /*0176*/ 	.short	(.L_74 - .L_73)
	.align		4
.L_73:
        /*0178*/ 	.word	index@(_ZN7cutlass13device_kernelIN5flash19enable_sm80_to_sm89INS1_16FlashAttnBwdSm80INS1_25CollectiveMainloopBwdSm80ILi2ELi2EN4cute5tupleIJNS5_1CILi64EEENS7_ILi128EEES9_EEENS_6half_tEfNS_4arch4Sm80ELb0ELb1ELb1ELb1ELb0ELb0ELb0ELb0ELi2ELi2ELi2ELi2ELb0EEENS1_21CollectiveEpilogueBwdISA_SB_SD_Li256ELb1ELb0ELi4EEENS1_19SingleTileSchedulerILb1ELb0ELb0ELi128EEEEEEEEEvNT_6ParamsE)
        /*017c*/ 	.word	0x00000000


	//----- nvinfo : EIATTR_REGCOUNT
	.align		4
.L_74:
        /*0180*/ 	.byte	0x04, 0x2f
        /*0182*/ 	.short	(.L_76 - .L_75)
	.align		4
.L_75:
        /*0184*/ 	.word	index@(_ZN7cutlass13device_kernelIN5flash19enable_sm80_to_sm89INS1_16FlashAttnBwdSm80INS1_25CollectiveMainloopBwdSm80ILi2ELi2EN4cute5tupleIJNS5_1CILi64EEENS7_ILi128EEES9_EEENS_6half_tEfNS_4arch4Sm80ELb0ELb1ELb1ELb0ELb1ELb0ELb0ELb0ELi2ELi2ELi2ELi2ELb0EEENS1_24CollectiveEpilogueBwdGQAISA_fSD_Li256ELb0ELb1EEENS1_19SingleTileSchedulerILb0ELb0ELb0ELi128EEEEEEEEEvNT_6ParamsE)
        /*0188*/ 	.word	0x00000004


	//----- nvinfo : EIATTR_FRAME_SIZE
	.align		4
.L_76:
        /*018c*/ 	.byte	0x04, 0x11
        /*018e*/ 	.short	(.L_78 - .L_77)
	.align		4
.L_77:
        /*0190*/ 	.word	index@(_ZN7cutlass13device_kernelIN5flash19enable_sm80_to_sm89INS1_16FlashAttnBwdSm80INS1_25CollectiveMainloopBwdSm80ILi2ELi2EN4cute5tupleIJNS5_1CILi64EEENS7_ILi128EEES9_EEENS_6half_tEfNS_4arch4Sm80ELb0ELb1ELb1ELb0ELb1ELb0ELb0ELb0ELi2ELi2ELi2ELi2ELb0EEENS1_24CollectiveEpilogueBwdGQAISA_fSD_Li256ELb0ELb1EEENS1_19SingleTileSchedulerILb0ELb0ELb0ELi128EEEEEEEEEvNT_6ParamsE)
        /*0194*/ 	.word	0x00000000


	//----- nvinfo : EIATTR_REGCOUNT
	.align		4
.L_78:
        /*0198*/ 	.byte	0x04, 0x2f
        /*019a*/ 	.short	(.L_80 - .L_79)
	.align		4
.L_79:
        /*019c*/ 	.word	index@(_ZN7cutlass13device_kernelIN5flash19enable_sm80_to_sm89INS1_16FlashAttnBwdSm80INS1_25CollectiveMainloopBwdSm80ILi2ELi2EN4cute5tupleIJNS5_1CILi64EEENS7_ILi128EEES9_EEENS_6half_tEfNS_4arch4Sm80ELb0ELb1ELb1ELb0ELb0ELb0ELb0ELb0ELi2ELi2ELi2ELi2ELb0EEENS1_24CollectiveEpilogueBwdGQAISA_fSD_Li256ELb0ELb0EEENS1_19SingleTileSchedulerILb0ELb0ELb0ELi128EEEEEEEEEvNT_6ParamsE)
        /*01a0*/ 	.word	0x00000004


	//----- nvinfo : EIATTR_FRAME_SIZE
	.align		4
.L_80:
        /*01a4*/ 	.byte	0x04, 0x11
        /*01a6*/ 	.short	(.L_82 - .L_81)
	.align		4
.L_81:
        /*01a8*/ 	.word	index@(_ZN7cutlass13device_kernelIN5flash19enable_sm80_to_sm89INS1_16FlashAttnBwdSm80INS1_25CollectiveMainloopBwdSm80ILi2ELi2EN4cute5tupleIJNS5_1CILi64EEENS7_ILi128EEES9_EEENS_6half_tEfNS_4arch4Sm80ELb0ELb1ELb1ELb0ELb0ELb0ELb0ELb0ELi2ELi2ELi2ELi2ELb0EEENS1_24CollectiveEpilogueBwdGQAISA_fSD_Li256ELb0ELb0EEENS1_19SingleTileSchedulerILb0ELb0ELb0ELi128EEEEEEEEEvNT_6ParamsE)
        /*01ac*/ 	.word	0x00000000


	//----- nvinfo : EIATTR_REGCOUNT
	.align		4
.L_82:
        /*01b0*/ 	.byte	0x04, 0x2f
        /*01b2*/ 	.short	(.L_84 - .L_83)
	.align		4
.L_83:
        /*01b4*/ 	.word	index@(_ZN7cutlass13device_kernelIN5flash19enable_sm80_to_sm89INS1_16FlashAttnBwdSm80INS1_25CollectiveMainloopBwdSm80ILi2ELi2EN4cute5tupleIJNS5_1CILi64EEENS7_ILi128EEES9_EEENS_6half_tEfNS_4arch4Sm80ELb0ELb1ELb1ELb0ELb1ELb0ELb0ELb0ELi2ELi2ELi2ELi2ELb0EEENS1_21CollectiveEpilogueBwdISA_SB_SD_Li256ELb0ELb0ELi4EEENS1_19SingleTileSchedulerILb0ELb0ELb0ELi128EEEEEEEEEvNT_6ParamsE)
        /*01b8*/ 	.word	0x00000004


	//----- nvinfo : EIATTR_FRAME_SIZE
	.align		4
.L_84:
        /*01bc*/ 	.byte	0x04, 0x11
        /*01be*/ 	.short	(.L_86 - .L_85)
	.align		4
.L_85:
        /*01c0*/ 	.word	index@(_ZN7cutlass13device_kernelIN5flash19enable_sm80_to_sm89INS1_16FlashAttnBwdSm80INS1_25CollectiveMainloopBwdSm80ILi2ELi2EN4cute5tupleIJNS5_1CILi64EEENS7_ILi128EEES9_EEENS_6half_tEfNS_4arch4Sm80ELb0ELb1ELb1ELb0ELb1ELb0ELb0ELb0ELi2ELi2ELi2ELi2ELb0EEENS1_21CollectiveEpilogueBwdISA_SB_SD_Li256ELb0ELb0ELi4EEENS1_19SingleTileSchedulerILb0ELb0ELb0ELi128EEEEEEEEEvNT_6ParamsE)
        /*01c4*/ 	.word	0x00000000


	//----- nvinfo : EIATTR_REGCOUNT
	.align		4
.L_86:
        /*01c8*/ 	.byte	0x04, 0x2f
        /*01ca*/ 	.short	(.L_88 - .L_87)
	.align		4
.L_87:
        /*01cc*/ 	.word	index@(_ZN7cutlass13device_kernelIN5flash19enable_sm80_to_sm89INS1_16FlashAttnBwdSm80INS1_25CollectiveMainloopBwdSm80ILi2ELi2EN4cute5tupleIJNS5_1CILi64EEENS7_ILi128EEES9_EEENS_6half_tEfNS_4arch4Sm80ELb0ELb1ELb1ELb0ELb0ELb0ELb0ELb0ELi2ELi2ELi2ELi2ELb0EEENS1_21CollectiveEpilogueBwdISA_SB_SD_Li256ELb0ELb0ELi4EEENS1_19SingleTileSchedulerILb0ELb0ELb0ELi128EEEEEEEEEvNT_6ParamsE)
        /*01d0*/ 	.word	0x00000004


	//----- nvinfo : EIATTR_FRAME_SIZE
	.align		4
.L_88:
        /*01d4*/ 	.byte	0x04, 0x11
        /*01d6*/ 	.short	(.L_90 - .L_89)
	.align		4
.L_89:
        /*01d8*/ 	.word	index@(_ZN7cutlass13device_kernelIN5flash19enable_sm80_to_sm89INS1_16FlashAttnBwdSm80INS1_25CollectiveMainloopBwdSm80ILi2ELi2EN4cute5tupleIJNS5_1CILi64EEENS7_ILi128EEES9_EEENS_6half_tEfNS_4arch4Sm80ELb0ELb1ELb1ELb0ELb0ELb0ELb0ELb0ELi2ELi2ELi2ELi2ELb0EEENS1_21CollectiveEpilogueBwdISA_SB_SD_Li256ELb0ELb0ELi4EEENS1_19SingleTileSchedulerILb0ELb0ELb0ELi128EEEEEEEEEvNT_6ParamsE)
        /*01dc*/ 	.word	0x00000000


	//----- nvinfo : EIATTR_REGCOUNT
	.align		4
.L_90:
        /*01e0*/ 	.byte	0x04, 0x2f
        /*01e2*/ 	.short	(.L_92 - .L_91)
	.align		4
.L_91:
        /*01e4*/ 	.word	index@(_ZN7cutlass13device_kernelIN5flash19enable_sm80_to_sm89INS1_16FlashAttnBwdSm80INS1_25CollectiveMainloopBwdSm80ILi2ELi2EN4cute5tupleIJNS5_1CILi64EEENS7_ILi128EEES9_EEENS_6half_tEfNS_4arch4Sm80ELb0ELb0ELb1ELb1ELb1ELb0ELb0ELb0ELi2ELi2ELi2ELi2ELb0EEENS1_24CollectiveEpilogueBwdGQAISA_fSD_Li256ELb1ELb1EEENS1_19SingleTileSchedulerILb1ELb0ELb0ELi128EEEEEEEEEvNT_6ParamsE)
        /*01e8*/ 	.word	0x00000004


	//----- nvinfo : EIATTR_FRAME_SIZE
	.align		4
.L_92:
        /*01ec*/ 	.byte	0x04, 0x11
        /*01ee*/ 	.short	(.L_94 - .L_93)
	.align		4
.L_93:
        /*01f0*/ 	.word	index@(_ZN7cutlass13device_kernelIN5flash19enable_sm80_to_sm89INS1_16FlashAttnBwdSm80INS1_25CollectiveMainloopBwdSm80ILi2ELi2EN4cute5tupleIJNS5_1CILi64EEENS7_ILi128EEES9_EEENS_6half_tEfNS_4arch4Sm80ELb0ELb0ELb1ELb1ELb1ELb0ELb0ELb0ELi2ELi2ELi2ELi2ELb0EEENS1_24CollectiveEpilogueBwdGQAISA_fSD_Li256ELb1ELb1EEENS1_19SingleTileSchedulerILb1ELb0ELb0ELi128EEEEEEEEEvNT_6ParamsE)
        /*01f4*/ 	.word	0x00000000


	//----- nvinfo : EIATTR_REGCOUNT
	.align		4
.L_94:
        /*01f8*/ 	.byte	0x04, 0x2f
        /*01fa*/ 	.short	(.L_96 - .L_95)
	.align		4
.L_95:
        /*01fc*/ 	.word	index@(_ZN7cutlass13device_kernelIN5flash19enable_sm80_to_sm89INS1_16FlashAttnBwdSm80INS1_25CollectiveMainloopBwdSm80ILi2ELi2EN4cute5tupleIJNS5_1CILi64EEENS7_ILi128EEES9_EEENS_6half_tEfNS_4arch4Sm80ELb0ELb0ELb1ELb1ELb0ELb0ELb0ELb0ELi2ELi2ELi2ELi2ELb0EEENS1_24CollectiveEpilogueBwdGQAISA_fSD_Li256ELb1ELb0EEENS1_19SingleTileSchedulerILb1ELb0ELb0ELi128EEEEEEEEEvNT_6ParamsE)
        /*0200*/ 	.word	0x00000004


	//----- nvinfo : EIATTR_FRAME_SIZE
	.align		4
.L_96:
        /*0204*/ 	.byte	0x04, 0x11
        /*0206*/ 	.short	(.L_98 - .L_97)
	.align		4
.L_97:
        /*0208*/ 	.word	index@(_ZN7cutlass13device_kernelIN5flash19enable_sm80_to_sm89INS1_16FlashAttnBwdSm80INS1_25CollectiveMainloopBwdSm80ILi2ELi2EN4cute5tupleIJNS5_1CILi64EEENS7_ILi128EEES9_EEENS_6half_tEfNS_4arch4Sm80ELb0ELb0ELb1ELb1ELb0ELb0ELb0ELb0ELi2ELi2ELi2ELi2ELb0EEENS1_24CollectiveEpilogueBwdGQAISA_fSD_Li256ELb1ELb0EEENS1_19SingleTileSchedulerILb1ELb0ELb0ELi128EEEEEEEEEvNT_6ParamsE)
        /*020c*/ 	.word	0x00000000


	//----- nvinfo : EIATTR_REGCOUNT
	.align		4
.L_98:
        /*0210*/ 	.byte	0x04, 0x2f
        /*0212*/ 	.short	(.L_100 - .L_99)
	.align		4
.L_99:
        /*0214*/ 	.word	index@(_ZN7cutlass13device_kernelIN5flash19enable_sm80_to_sm89INS1_16FlashAttnBwdSm80INS1_25CollectiveMainloopBwdSm80ILi2ELi2EN4cute5tupleIJNS5_1CILi64EEENS7_ILi128EEES9_EEENS_6half_tEfNS_4arch4Sm80ELb0ELb0ELb1ELb1ELb1ELb0ELb0ELb0ELi2ELi2ELi2ELi2ELb0EEENS1_21CollectiveEpilogueBwdISA_SB_SD_Li256ELb1ELb0ELi4EEENS1_19SingleTileSchedulerILb1ELb0ELb0ELi128EEEEEEEEEvNT_6ParamsE)
        /*0218*/ 	.word	0x00000004


	//----- nvinfo : EIATTR_FRAME_SIZE
	.align		4
.L_100:
        /*021c*/ 	.byte	0x04, 0x11
        /*021e*/ 	.short	(.L_102 - .L_101)
	.align		4
.L_101:
        /*0220*/ 	.word	index@(_ZN7cutlass13device_kernelIN5flash19enable_sm80_to_sm89INS1_16FlashAttnBwdSm80INS1_25CollectiveMainloopBwdSm80ILi2ELi2EN4cute5tupleIJNS5_1CILi64EEENS7_ILi128EEES9_EEENS_6half_tEfNS_4arch4Sm80ELb0ELb0ELb1ELb1ELb1ELb0ELb0ELb0ELi2ELi2ELi2ELi2ELb0EEENS1_21CollectiveEpilogueBwdISA_SB_SD_Li256ELb1ELb0ELi4EEENS1_19SingleTileSchedulerILb1ELb0ELb0ELi128EEEEEEEEEvNT_6ParamsE)
        /*0224*/ 	.word	0x00000000


	//----- nvinfo : EIATTR_REGCOUNT
	.align		4
.L_102:
        /*0228*/ 	.byte	0x04, 0x2f
        /*022a*/ 	.short	(.L_104 - .L_103)
	.align		4
.L_103:
        /*022c*/ 	.word	index@(_ZN7cutlass13device_kernelIN5flash19enable_sm80_to_sm89INS1_16FlashAttnBwdSm80INS1_25CollectiveMainloopBwdSm80ILi2ELi2EN4cute5tupleIJNS5_1CILi64EEENS7_ILi128EEES9_EEENS_6half_tEfNS_4arch4Sm80ELb0ELb0ELb1ELb1ELb0ELb0ELb0ELb0ELi2ELi2ELi2ELi2ELb0EEENS1_21CollectiveEpilogueBwdISA_SB_SD_Li256ELb1ELb0ELi4EEENS1_19SingleTileSchedulerILb1ELb0ELb0ELi128EEEEEEEEEvNT_6ParamsE)
        /*0230*/ 	.word	0x00000004


	//----- nvinfo : EIATTR_FRAME_SIZE
	.align		4
.L_104:
        /*0234*/ 	.byte	0x04, 0x11
        /*0236*/ 	.short	(.L_106 - .L_105)
	.align		4
.L_105:
        /*0238*/ 	.word	index@(_ZN7cutlass13device_kernelIN5flash19enable_sm80_to_sm89INS1_16FlashAttnBwdSm80INS1_25CollectiveMainloopBwdSm80ILi2ELi2EN4cute5tupleIJNS5_1CILi64EEENS7_ILi128EEES9_EEENS_6half_tEfNS_4arch4Sm80ELb0ELb0ELb1ELb1ELb0ELb0ELb0ELb0ELi2ELi2ELi2ELi2ELb0EEENS1_21CollectiveEpilogueBwdISA_SB_SD_Li256ELb1ELb0ELi4EEENS1_19SingleTileSchedulerILb1ELb0ELb0ELi128EEEEEEEEEvNT_6ParamsE)
        /*023c*/ 	.word	0x00000000


	//----- nvinfo : EIATTR_REGCOUNT
	.align		4
.L_106:
        /*0240*/ 	.byte	0x04, 0x2f
        /*0242*/ 	.short	(.L_108 - .L_107)
	.align		4
.L_107:
        /*0244*/ 	.word	index@(_ZN7cutlass13device_kernelIN5flash19enable_sm80_to_sm89INS1_16FlashAttnBwdSm80INS1_25CollectiveMainloopBwdSm80ILi2ELi2EN4cute5tupleIJNS5_1CILi64EEENS7_ILi128EEES9_EEENS_6half_tEfNS_4arch4Sm80ELb0ELb0ELb1ELb0ELb1ELb0ELb0ELb0ELi2ELi2ELi2ELi2ELb0EEENS1_24CollectiveEpilogueBwdGQAISA_fSD_Li256ELb0ELb1EEENS1_19SingleTileSchedulerILb0ELb0ELb0ELi128EEEEEEEEEvNT_6ParamsE)
        /*0248*/ 	.word	0x00000004


	//----- nvinfo : EIATTR_FRAME_SIZE
	.align		4
.L_108:
        /*024c*/ 	.byte	0x04, 0x11
        /*024e*/ 	.short	(.L_110 - .L_109)
	.align		4
.L_109:
        /*0250*/ 	.word	index@(_ZN7cutlass13device_kernelIN5flash19enable_sm80_to_sm89INS1_16FlashAttnBwdSm80INS1_25CollectiveMainloopBwdSm80ILi2ELi2EN4cute5tupleIJNS5_1CILi64EEENS7_ILi128EEES9_EEENS_6half_tEfNS_4arch4Sm80ELb0ELb0ELb1ELb0ELb1ELb0ELb0ELb0ELi2ELi2ELi2ELi2ELb0EEENS1_24CollectiveEpilogueBwdGQAISA_fSD_Li256ELb0ELb1EEENS1_19SingleTileSchedulerILb0ELb0ELb0ELi128EEEEEEEEEvNT_6ParamsE)
        /*0254*/ 	.word	0x00000000


	//----- nvinfo : EIATTR_REGCOUNT
	.align		4
.L_110:
        /*0258*/ 	.byte	0x04, 0x2f
        /*025a*/ 	.short	(.L_112 - .L_111)
	.align		4
.L_111:
        /*025c*/ 	.word	index@(_ZN7cutlass13device_kernelIN5flash19enable_sm80_to_sm89INS1_16FlashAttnBwdSm80INS1_25CollectiveMainloopBwdSm80ILi2ELi2EN4cute5tupleIJNS5_1CILi64EEENS7_ILi128EEES9_EEENS_6half_tEfNS_4arch4Sm80ELb0ELb0ELb1ELb0ELb0ELb0ELb0ELb0ELi2ELi2ELi2ELi2ELb0EEENS1_24CollectiveEpilogueBwdGQAISA_fSD_Li256ELb0ELb0EEENS1_19SingleTileSchedulerILb0ELb0ELb0ELi128EEEEEEEEEvNT_6ParamsE)
        /*0260*/ 	.word	0x00000004


	//----- nvinfo : EIATTR_FRAME_SIZE
	.align		4
.L_112:
        /*0264*/ 	.byte	0x04, 0x11
        /*0266*/ 	.short	(.L_114 - .L_113)
	.align		4
.L_113:
        /*0268*/ 	.word	index@(_ZN7cutlass13device_kernelIN5flash19enable_sm80_to_sm89INS1_16FlashAttnBwdSm80INS1_25CollectiveMainloopBwdSm80ILi2ELi2EN4cute5tupleIJNS5_1CILi64EEENS7_ILi128EEES9_EEENS_6half_tEfNS_4arch4Sm80ELb0ELb0ELb1ELb0ELb0ELb0ELb0ELb0ELi2ELi2ELi2ELi2ELb0EEENS1_24CollectiveEpilogueBwdGQAISA_fSD_Li256ELb0ELb0EEENS1_19SingleTileSchedulerILb0ELb0ELb0ELi128EEEEEEEEEvNT_6ParamsE)
        /*026c*/ 	.word	0x00000000


	//----- nvinfo : EIATTR_REGCOUNT
	.align		4
.L_114:
        /*0270*/ 	.byte	0x04, 0x2f
        /*0272*/ 	.short	(.L_116 - .L_115)
	.align		4
.L_115:
        /*0274*/ 	.word	index@(_ZN7cutlass13device_kernelIN5flash19enable_sm80_to_sm89INS1_16FlashAttnBwdSm80INS1_25CollectiveMainloopBwdSm80ILi2ELi2EN4cute5tupleIJNS5_1CILi64EEENS7_ILi128EEES9_EEENS_6half_tEfNS_4arch4Sm80ELb0ELb0ELb1ELb0ELb1ELb0ELb0ELb0ELi2ELi2ELi2ELi2ELb0EEENS1_21CollectiveEpilogueBwdISA_SB_SD_Li256ELb0ELb0ELi4EEENS1_19SingleTileSchedulerILb0ELb0ELb0ELi128EEEEEEEEEvNT_6ParamsE)
        /*0278*/ 	.word	0x00000004


	//----- nvinfo : EIATTR_FRAME_SIZE
	.align		4
.L_116:
        /*027c*/ 	.byte	0x04, 0x11
        /*027e*/ 	.short	(.L_118 - .L_117)
	.align		4
.L_117:
        /*0280*/ 	.word	index@(_ZN7cutlass13device_kernelIN5flash19enable_sm80_to_sm89INS1_16FlashAttnBwdSm80INS1_25CollectiveMainloopBwdSm80ILi2ELi2EN4cute5tupleIJNS5_1CILi64EEENS7_ILi128EEES9_EEENS_6half_tEfNS_4arch4Sm80ELb0ELb0ELb1ELb0ELb1ELb0ELb0ELb0ELi2ELi2ELi2ELi2ELb0EEENS1_21CollectiveEpilogueBwdISA_SB_SD_Li256ELb0ELb0ELi4EEENS1_19SingleTileSchedulerILb0ELb0ELb0ELi128EEEEEEEEEvNT_6ParamsE)
        /*0284*/ 	.word	0x00000000


	//----- nvinfo : EIATTR_REGCOUNT
	.align		4
.L_118:
        /*0288*/ 	.byte	0x04, 0x2f
        /*028a*/ 	.short	(.L_120 - .L_119)
	.align		4
.L_119:
        /*028c*/ 	.word	index@(_ZN7cutlass13device_kernelIN5flash19enable_sm80_to_sm89INS1_16FlashAttnBwdSm80INS1_25CollectiveMainloopBwdSm80ILi2ELi2EN4cute5tupleIJNS5_1CILi64EEENS7_ILi128EEES9_EEENS_6half_tEfNS_4arch4Sm80ELb0ELb0ELb1ELb0ELb0ELb0ELb0ELb0ELi2ELi2ELi2ELi2ELb0EEENS1_21CollectiveEpilogueBwdISA_SB_SD_Li256ELb0ELb0ELi4EEENS1_19SingleTileSchedulerILb0ELb0ELb0ELi128EEEEEEEEEvNT_6ParamsE)
        /*0290*/ 	.word	0x00000004


	//----- nvinfo : EIATTR_FRAME_SIZE
	.align		4
.L_120:
        /*0294*/ 	.byte	0x04, 0x11
        /*0296*/ 	.short	(.L_122 - .L_121)
	.align		4
.L_121:
        /*0298*/ 	.word	index@(_ZN7cutlass13device_kernelIN5flash19enable_sm80_to_sm89INS1_16FlashAttnBwdSm80INS1_25CollectiveMainloopBwdSm80ILi2ELi2EN4cute5tupleIJNS5_1CILi64EEENS7_ILi128EEES9_EEENS_6half_tEfNS_4arch4Sm80ELb0ELb0ELb1ELb0ELb0ELb0ELb0ELb0ELi2ELi2ELi2ELi2ELb0EEENS1_21CollectiveEpilogueBwdISA_SB_SD_Li256ELb0ELb0ELi4EEENS1_19SingleTileSchedulerILb0ELb0ELb0ELi128EEEEEEEEEvNT_6ParamsE)
        /*029c*/ 	.word	0x00000000


	//----- nvinfo : EIATTR_REGCOUNT
	.align		4
.L_122:
        /*02a0*/ 	.byte	0x04, 0x2f
        /*02a2*/ 	.short	(.L_124 - .L_123)
	.align		4
.L_123:
        /*02a4*/ 	.word	index@(_ZN7cutlass13device_kernelIN5flash19enable_sm80_to_sm89INS1_16FlashAttnBwdSm80INS1_25CollectiveMainloopBwdSm80ILi2ELi1EN4cute5tupleIJNS5_1CILi64EEENS7_ILi96EEENS7_ILi128EEEEEENS_6half_tEfNS_4arch4Sm80ELb1ELb0ELb1ELb1ELb1ELb0ELb0ELb0ELi2ELi2ELi2ELi2ELb1EEENS1_24CollectiveEpilogueBwdGQAISB_fSE_Li256ELb1ELb1EEENS1_25SingleTileBwdLPTSchedulerILb1ELi96ELb1EEEEEEEEEvNT_6ParamsE)
        /*02a8*/ 	.word	0x00000004


	//----- nvinfo : EIATTR_FRAME_SIZE
	.align		4
.L_124:
        /*02ac*/ 	.byte	0x04, 0x11
        /*02ae*/ 	.short	(.L_126 - .L_125)
	.align		4
.L_125:
        /*02b0*/ 	.word	index@(_ZN7cutlass13device_kernelIN5flash19enable_sm80_to_sm89INS1_16FlashAttnBwdSm80INS1_25CollectiveMainloopBwdSm80ILi2ELi1EN4cute5tupleIJNS5_1CILi64EEENS7_ILi96EEENS7_ILi128EEEEEENS_6half_tEfNS_4arch4Sm80ELb1ELb0ELb1ELb1ELb1ELb0ELb0ELb0ELi2ELi2ELi2ELi2ELb1EEENS1_24CollectiveEpilogueBwdGQAISB_fSE_Li256ELb1ELb1EEENS1_25SingleTileBwdLPTSchedulerILb1ELi96ELb1EEEEEEEEEvNT_6ParamsE)
        /*02b4*/ 	.word	0x00000000


	//----- nvinfo : EIATTR_REGCOUNT
	.align		4
.L_126:
        /*02b8*/ 	.byte	0x04, 0x2f
        /*02ba*/ 	.short	(.L_128 - .L_127)
	.align		4
.L_127:
        /*02bc*/ 	.word	index@(_ZN7cutlass13device_kernelIN5flash32FlashAttnBwdPostprocessConvertdQIN4cute5tupleIJNS3_1CILi96EEENS5_ILi128EEEEEENS_6half_tEfNS_4arch4Sm80ELi256ENS3_8TiledMMAINS3_8MMA_AtomIJNS3_28SM80_16x8x16_F32F16F16F32_TNEEEENS3_6LayoutINS4_IJNS5_ILi2EEENS5_ILi4EEENS5_ILi1EEEEEENS4_IJSJ_SH_NS5_ILi0EEEEEEEENS4_IJNS5_ILi32EEENS5_ILi64EEENS5_ILi16EEEEEEEELb0EEEEEvNT_6ParamsE)
        /*02c0*/ 	.word	0x00000048


	//----- nvinfo : EIATTR_FRAME_SIZE
	.align		4
.L_128:
        /*02c4*/ 	.byte	0x04, 0x11
        /*02c6*/ 	.short	(.L_130 - .L_129)
	.align		4
.L_129:
        /*02c8*/ 	.word	index@(_ZN7cutlass13device_kernelIN5flash32FlashAttnBwdPostprocessConvertdQIN4cute5tupleIJNS3_1CILi96EEENS5_ILi128EEEEEENS_6half_tEfNS_4arch4Sm80ELi256ENS3_8TiledMMAINS3_8MMA_AtomIJNS3_28SM80_16x8x16_F32F16F16F32_TNEEEENS3_6LayoutINS4_IJNS5_ILi2EEENS5_ILi4EEENS5_ILi1EEEEEENS4_IJSJ_SH_NS5_ILi0EEEEEEEENS4_IJNS5_ILi32EEENS5_ILi64EEENS5_ILi16EEEEEEEELb0EEEEEvNT_6ParamsE)
        /*02cc*/ 	.word	0x00000000


	//----- nvinfo : EIATTR_REGCOUNT
	.align		4
.L_130:
        /*02d0*/ 	.byte	0x04, 0x2f
        /*02d2*/ 	.short	(.L_132 - .L_131)
	.align		4
.L_131:
        /*02d4*/ 	.word	index@(_ZN7cutlass13device_kernelIN5flash19enable_sm80_to_sm89INS1_16FlashAttnBwdSm80INS1_25CollectiveMainloopBwdSm80ILi2ELi1EN4cute5tupleIJNS5_1CILi64EEENS7_ILi96EEENS7_ILi128EEEEEENS_6half_tEfNS_4arch4Sm80ELb1ELb0ELb1ELb1ELb0ELb0ELb0ELb0ELi2ELi2ELi2ELi2ELb1EEENS1_24CollectiveEpilogueBwdGQAISB_fSE_Li256ELb1ELb0EEENS1_25SingleTileBwdLPTSchedulerILb1ELi96ELb0EEEEEEEEEvNT_6ParamsE)
        /*02d8*/ 	.word	0x00000004


	//----- nvinfo : EIATTR_FRAME_SIZE
	.align		4
.L_132:
        /*02dc*/ 	.byte	0x04, 0x11
        /*02de*/ 	.short	(.L_134 - .L_133)
	.align		4
.L_133:
        /*02e0*/ 	.word	index@(_ZN7cutlass13device_kernelIN5flash19enable_sm80_to_sm89INS1_16FlashAttnBwdSm80INS1_25CollectiveMainloopBwdSm80ILi2ELi1EN4cute5tupleIJNS5_1CILi64EEENS7_ILi96EEENS7_ILi128EEEEEENS_6half_tEfNS_4arch4Sm80ELb1ELb0ELb1ELb1ELb0ELb0ELb0ELb0ELi2ELi2ELi2ELi2ELb1EEENS1_24CollectiveEpilogueBwdGQAISB_fSE_Li256ELb1ELb0EEENS1_25SingleTileBwdLPTSchedulerILb1ELi96ELb0EEEEEEEEEvNT_6ParamsE)
        /*02e4*/ 	.word	0x00000000


	//----- nvinfo : EIATTR_REGCOUNT
	.align		4
.L_134:
        /*02e8*/ 	.byte	0x04, 0x2f
        /*02ea*/ 	.short	(.L_136 - .L_135)
	.align		4
.L_135:
        /*02ec*/ 	.word	index@(_ZN7cutlass13device_kernelIN5flash19enable_sm80_to_sm89INS1_16FlashAttnBwdSm80INS1_25CollectiveMainloopBwdSm80ILi2ELi1EN4cute5tupleIJNS5_1CILi64EEENS7_ILi96EEENS7_ILi128EEEEEENS_6half_tEfNS_4arch4Sm80ELb1ELb0ELb1ELb1ELb1ELb0ELb0ELb0ELi2ELi2ELi2ELi2ELb1EEENS1_21CollectiveEpilogueBwdISB_SC_SE_Li256ELb1ELb0ELi4EEENS1_25SingleTileBwdLPTSchedulerILb1ELi96ELb1EEEEEEEEEvNT_6ParamsE)
        /*02f0*/ 	.word	0x00000004


	//----- nvinfo : EIATTR_FRAME_SIZE
	.align		4
.L_136:
        /*02f4*/ 	.byte	0x04, 0x11
        /*02f6*/ 	.short	(.L_138 - .L_137)
	.align		4
.L_137:
        /*02f8*/ 	.word	index@(_ZN7cutlass13device_kernelIN5flash19enable_sm80_to_sm89INS1_16FlashAttnBwdSm80INS1_25CollectiveMainloopBwdSm80ILi2ELi1EN4cute5tupleIJNS5_1CILi64EEENS7_ILi96EEENS7_ILi128EEEEEENS_6half_tEfNS_4arch4Sm80ELb1ELb0ELb1ELb1ELb1ELb0ELb0ELb0ELi2ELi2ELi2ELi2ELb1EEENS1_21CollectiveEpilogueBwdISB_SC_SE_Li256ELb1ELb0ELi4EEENS1_25SingleTileBwdLPTSchedulerILb1ELi96ELb1EEEEEEEEEvNT_6ParamsE)
        /*02fc*/ 	.word	0x00000000


	//----- nvinfo : EIATTR_REGCOUNT
	.align		4
.L_138:
        /*0300*/ 	.byte	0x04, 0x2f
        /*0302*/ 	.short	(.L_140 - .L_139)
	.align		4
.L_139:
        /*0304*/ 	.word	index@(_ZN7cutlass13device_kernelIN5flash19enable_sm80_to_sm89INS1_16FlashAttnBwdSm80INS1_25CollectiveMainloopBwdSm80ILi2ELi1EN4cute5tupleIJNS5_1CILi64EEENS7_ILi96EEENS7_ILi128EEEEEENS_6half_tEfNS_4arch4Sm80ELb1ELb0ELb1ELb1ELb0ELb0ELb0ELb0ELi2ELi2ELi2ELi2ELb1EEENS1_21CollectiveEpilogueBwdISB_SC_SE_Li256ELb1ELb0ELi4EEENS1_25SingleTileBwdLPTSchedulerILb1ELi96ELb0EEEEEEEEEvNT_6ParamsE)
        /*0308*/ 	.word	0x00000004


	//----- nvinfo : EIATTR_FRAME_SIZE
	.align		4
.L_140:
        /*030c*/ 	.byte	0x04, 0x11
        /*030e*/ 	.short	(.L_142 - .L_141)
	.align		4
.L_141:
        /*0310*/ 	.word	index@(_ZN7cutlass13device_kernelIN5flash19enable_sm80_to_sm89INS1_16FlashAttnBwdSm80INS1_25CollectiveMainloopBwdSm80ILi2ELi1EN4cute5tupleIJNS5_1CILi64EEENS7_ILi96EEENS7_ILi128EEEEEENS_6half_tEfNS_4arch4Sm80ELb1ELb0ELb1ELb1ELb0ELb0ELb0ELb0ELi2ELi2ELi2ELi2ELb1EEENS1_21CollectiveEpilogueBwdISB_SC_SE_Li256ELb1ELb0ELi4EEENS1_25SingleTileBwdLPTSchedulerILb1ELi96ELb0EEEEEEEEEvNT_6ParamsE)
        /*0314*/ 	.word	0x00000000


	//----- nvinfo : EIATTR_REGCOUNT
	.align		4
.L_142:
        /*0318*/ 	.byte	0x04, 0x2f
        /*031a*/ 	.short	(.L_144 - .L_143)
	.align		4
.L_143:
        /*031c*/ 	.word	index@(_ZN7cutlass13device_kernelIN5flash19enable_sm80_to_sm89INS1_16FlashAttnBwdSm80INS1_25CollectiveMainloopBwdSm80ILi2ELi1EN4cute5tupleIJNS5_1CILi64EEENS7_ILi96EEENS7_ILi128EEEEEENS_6half_tEfNS_4arch4Sm80ELb1ELb0ELb1ELb0ELb1ELb0ELb0ELb0ELi2ELi2ELi2ELi2ELb1EEENS1_24CollectiveEpilogueBwdGQAISB_fSE_Li256ELb0ELb1EEENS1_25SingleTileBwdLPTSchedulerILb0ELi96ELb1EEEEEEEEEvNT_6ParamsE)
        /*0320*/ 	.word	0x00000004


	//----- nvinfo : EIATTR_FRAME_SIZE
	.align		4
.L_144:
        /*0324*/ 	.byte	0x04, 0x11
        /*0326*/ 	.short	(.L_146 - .L_145)
	.align		4
.L_145:
        /*0328*/ 	.word	index@(_ZN7cutlass13device_kernelIN5flash19enable_sm80_to_sm89INS1_16FlashAttnBwdSm80INS1_25CollectiveMainloopBwdSm80ILi2ELi1EN4cute5tupleIJNS5_1CILi64EEENS7_ILi96EEENS7_ILi128EEEEEENS_6half_tEfNS_4arch4Sm80ELb1ELb0ELb1ELb0ELb1ELb0ELb0ELb0ELi2ELi2ELi2ELi2ELb1EEENS1_24CollectiveEpilogueBwdGQAISB_fSE_Li256ELb0ELb1EEENS1_25SingleTileBwdLPTSchedulerILb0ELi96ELb1EEEEEEEEEvNT_6ParamsE)
        /*032c*/ 	.word	0x00000000


	//----- nvinfo : EIATTR_REGCOUNT
	.align		4
.L_146:
        /*0330*/ 	.byte	0x04, 0x2f
        /*0332*/ 	.short	(.L_148 - .L_147)
	.align		4
.L_147:
        /*0334*/ 	.word	index@(_ZN7cutlass13device_kernelIN5flash19enable_sm80_to_sm89INS1_16FlashAttnBwdSm80INS1_25CollectiveMainloopBwdSm80ILi2ELi1EN4cute5tupleIJNS5_1CILi64EEENS7_ILi96EEENS7_ILi128EEEEEENS_6half_tEfNS_4arch4Sm80ELb1ELb0ELb1ELb0ELb0ELb0ELb0ELb0ELi2ELi2ELi2ELi2ELb1EEENS1_24CollectiveEpilogueBwdGQAISB_fSE_Li256ELb0ELb0EEENS1_25SingleTileBwdLPTSchedulerILb0ELi96ELb0EEEEEEEEEvNT_6ParamsE)
        /*0338*/ 	.word	0x00000004


	//----- nvinfo : EIATTR_FRAME_SIZE
	.align		4
.L_148:
        /*033c*/ 	.byte	0x04, 0x11
        /*033e*/ 	.short	(.L_150 - .L_149)
	.align		4
.L_149:
        /*0340*/ 	.word	index@(_ZN7cutlass13device_kernelIN5flash19enable_sm80_to_sm89INS1_16FlashAttnBwdSm80INS1_25CollectiveMainloopBwdSm80ILi2ELi1EN4cute5tupleIJNS5_1CILi64EEENS7_ILi96EEENS7_ILi128EEEEEENS_6half_tEfNS_4arch4Sm80ELb1ELb0ELb1ELb0ELb0ELb0ELb0ELb0ELi2ELi2ELi2ELi2ELb1EEENS1_24CollectiveEpilogueBwdGQAISB_fSE_Li256ELb0ELb0EEENS1_25SingleTileBwdLPTSchedulerILb0ELi96ELb0EEEEEEEEEvNT_6ParamsE)
        /*0344*/ 	.word	0x00000000


	//----- nvinfo : EIATTR_REGCOUNT
	.align		4
.L_150:
        /*0348*/ 	.byte	0x04, 0x2f
        /*034a*/ 	.short	(.L_152 - .L_151)
	.align		4
.L_151:
        /*034c*/ 	.word	index@(_ZN7cutlass13device_kernelIN5flash19enable_sm80_to_sm89INS1_16FlashAttnBwdSm80INS1_25CollectiveMainloopBwdSm80ILi2ELi1EN4cute5tupleIJNS5_1CILi64EEENS7_ILi96EEENS7_ILi128EEEEEENS_6half_tEfNS_4arch4Sm80ELb1ELb0ELb1ELb0ELb1ELb0ELb0ELb0ELi2ELi2ELi2ELi2ELb1EEENS1_21CollectiveEpilogueBwdISB_SC_SE_Li256ELb0ELb0ELi4EEENS1_25SingleTileBwdLPTSchedulerILb0ELi96ELb1EEEEEEEEEvNT_6ParamsE)
        /*0350*/ 	.word	0x00000004


	//----- nvinfo : EIATTR_FRAME_SIZE
	.align		4
.L_152:
        /*0354*/ 	.byte	0x04, 0x11
        /*0356*/ 	.short	(.L_154 - .L_153)
	.align		4
.L_153:
        /*0358*/ 	.word	index@(_ZN7cutlass13device_kernelIN5flash19enable_sm80_to_sm89INS1_16FlashAttnBwdSm80INS1_25CollectiveMainloopBwdSm80ILi2ELi1EN4cute5tupleIJNS5_1CILi64EEENS7_ILi96EEENS7_ILi128EEEEEENS_6half_tEfNS_4arch4Sm80ELb1ELb0ELb1ELb0ELb1ELb0ELb0ELb0ELi2ELi2ELi2ELi2ELb1EEENS1_21CollectiveEpilogueBwdISB_SC_SE_Li256ELb0ELb0ELi4EEENS1_25SingleTileBwdLPTSchedulerILb0ELi96ELb1EEEEEEEEEvNT_6ParamsE)
        /*035c*/ 	.word	0x00000000


	//----- nvinfo : EIATTR_REGCOUNT
	.align		4
.L_154:
        /*0360*/ 	.byte	0x04, 0x2f
        /*0362*/ 	.short	(.L_156 - .L_155)
	.align		4
.L_155:
        /*0364*/ 	.word	index@(_ZN7cutlass13device_kernelIN5flash19enable_sm80_to_sm89INS1_16FlashAttnBwdSm80INS1_25CollectiveMainloopBwdSm80ILi2ELi1EN4cute5tupleIJNS5_1CILi64EEENS7_ILi96EEENS7_ILi128EEEEEENS_6half_tEfNS_4arch4Sm80ELb1ELb0ELb1ELb0ELb0ELb0ELb0ELb0ELi2ELi2ELi2ELi2ELb1EEENS1_21CollectiveEpilogueBwdISB_SC_SE_Li256ELb0ELb0ELi4EEENS1_25SingleTileBwdLPTSchedulerILb0ELi96ELb0EEEEEEEEEvNT_6ParamsE)
        /*0368*/ 	.word	0x00000004


	//----- nvinfo : EIATTR_FRAME_SIZE
	.align		4
.L_156:
        /*036c*/ 	.byte	0x04, 0x11
        /*036e*/ 	.short	(.L_158 - .L_157)
	.align		4
.L_157:
        /*0370*/ 	.word	index@(_ZN7cutlass13device_kernelIN5flash19enable_sm80_to_sm89INS1_16FlashAttnBwdSm80INS1_25CollectiveMainloopBwdSm80ILi2ELi1EN4cute5tupleIJNS5_1CILi64EEENS7_ILi96EEENS7_ILi128EEEEEENS_6half_tEfNS_4arch4Sm80ELb1ELb0ELb1ELb0ELb0ELb0ELb0ELb0ELi2ELi2ELi2ELi2ELb1EEENS1_21CollectiveEpilogueBwdISB_SC_SE_Li256ELb0ELb0ELi4EEENS1_25SingleTileBwdLPTSchedulerILb0ELi96ELb0EEEEEEEEEvNT_6ParamsE)
        /*0374*/ 	.word	0x00000000


	//----- nvinfo : EIATTR_REGCOUNT
	.align		4
.L_158:
        /*0378*/ 	.byte	0x04, 0x2f
        /*037a*/ 	.short	(.L_160 - .L_159)
	.align		4
.L_159:
        /*037c*/ 	.word	index@(_ZN7cutlass13device_kernelIN5flash19enable_sm80_to_sm89INS1_16FlashAttnBwdSm80INS1_25CollectiveMainloopBwdSm80ILi2ELi1EN4cute5tupleIJNS5_1CILi64EEENS7_ILi96EEENS7_ILi128EEEEEENS_6half_tEfNS_4arch4Sm80ELb0ELb1ELb1ELb1ELb1ELb0ELb0ELb0ELi2ELi2ELi2ELi2ELb1EEENS1_24CollectiveEpilogueBwdGQAISB_fSE_Li256ELb1ELb1EEENS1_19SingleTileSchedulerILb1ELb0ELb0ELi96EEEEEEEEEvNT_6ParamsE)
        /*0380*/ 	.word	0x00000004


	//----- nvinfo : EIATTR_FRAME_SIZE
	.align		4
.L_160:
        /*0384*/ 	.byte	0x04, 0x11
        /*0386*/ 	.short	(.L_162 - .L_161)
	.align		4
.L_161:
        /*0388*/ 	.word	index@(_ZN7cutlass13device_kernelIN5flash19enable_sm80_to_sm89INS1_16FlashAttnBwdSm80INS1_25CollectiveMainloopBwdSm80ILi2ELi1EN4cute5tupleIJNS5_1CILi64EEENS7_ILi96EEENS7_ILi128EEEEEENS_6half_tEfNS_4arch4Sm80ELb0ELb1ELb1ELb1ELb1ELb0ELb0ELb0ELi2ELi2ELi2ELi2ELb1EEENS1_24CollectiveEpilogueBwdGQAISB_fSE_Li256ELb1ELb1EEENS1_19SingleTileSchedulerILb1ELb0ELb0ELi96EEEEEEEEEvNT_6ParamsE)
        /*038c*/ 	.word	0x00000000


	//----- nvinfo : EIATTR_REGCOUNT
	.align		4
.L_162:
        /*0390*/ 	.byte	0x04, 0x2f
        /*0392*/ 	.short	(.L_164 - .L_163)
	.align		4
.L_163:
        /*0394*/ 	.word	index@(_ZN7cutlass13device_kernelIN5flash19enable_sm80_to_sm89INS1_16FlashAttnBwdSm80INS1_25CollectiveMainloopBwdSm80ILi2ELi1EN4cute5tupleIJNS5_1CILi64EEENS7_ILi96EEENS7_ILi128EEEEEENS_6half_tEfNS_4arch4Sm80ELb0ELb1ELb1ELb1ELb0ELb0ELb0ELb0ELi2ELi2ELi2ELi2ELb1EEENS1_24CollectiveEpilogueBwdGQAISB_fSE_Li256ELb1ELb0EEENS1_19SingleTileSchedulerILb1ELb0ELb0ELi96EEEEEEEEEvNT_6ParamsE)
        /*0398*/ 	.word	0x00000004


	//----- nvinfo : EIATTR_FRAME_SIZE
	.align		4
.L_164:
        /*039c*/ 	.byte	0x04, 0x11
        /*039e*/ 	.short	(.L_166 - .L_165)
	.align		4
.L_165:
        /*03a0*/ 	.word	index@(_ZN7cutlass13device_kernelIN5flash19enable_sm80_to_sm89INS1_16FlashAttnBwdSm80INS1_25CollectiveMainloopBwdSm80ILi2ELi1EN4cute5tupleIJNS5_1CILi64EEENS7_ILi96EEENS7_ILi128EEEEEENS_6half_tEfNS_4arch4Sm80ELb0ELb1ELb1ELb1ELb0ELb0ELb0ELb0ELi2ELi2ELi2ELi2ELb1EEENS1_24CollectiveEpilogueBwdGQAISB_fSE_Li256ELb1ELb0EEENS1_19SingleTileSchedulerILb1ELb0ELb0ELi96EEEEEEEEEvNT_6ParamsE)
        /*03a4*/ 	.word	0x00000000


	//----- nvinfo : EIATTR_REGCOUNT
	.align		4
.L_166:
        /*03a8*/ 	.byte	0x04, 0x2f
        /*03aa*/ 	.short	(.L_168 - .L_167)
	.align		4
.L_167:
        /*03ac*/ 	.word	index@(_ZN7cutlass13device_kernelIN5flash19enable_sm80_to_sm89INS1_16FlashAttnBwdSm80INS1_25CollectiveMainloopBwdSm80ILi2ELi1EN4cute5tupleIJNS5_1CILi64EEENS7_ILi96EEENS7_ILi128EEEEEENS_6half_tEfNS_4arch4Sm80ELb0ELb1ELb1ELb1ELb1ELb0ELb0ELb0ELi2ELi2ELi2ELi2ELb1EEENS1_21CollectiveEpilogueBwdISB_SC_SE_Li256ELb1ELb0ELi4EEENS1_19SingleTileSchedulerILb1ELb0ELb0ELi96EEEEEEEEEvNT_6ParamsE)
        /*03b0*/ 	.word	0x00000004


	//----- nvinfo : EIATTR_FRAME_SIZE
	.align		4
.L_168:
        /*03b4*/ 	.byte	0x04, 0x11
        /*03b6*/ 	.short	(.L_170 - .L_169)
	.align		4
.L_169:
        /*03b8*/ 	.word	index@(_ZN7cutlass13device_kernelIN5flash19enable_sm80_to_sm89INS1_16FlashAttnBwdSm80INS1_25CollectiveMainloopBwdSm80ILi2ELi1EN4cute5tupleIJNS5_1CILi64EEENS7_ILi96EEENS7_ILi128EEEEEENS_6half_tEfNS_4arch4Sm80ELb0ELb1ELb1ELb1ELb1ELb0ELb0ELb0ELi2ELi2ELi2ELi2ELb1EEENS1_21CollectiveEpilogueBwdISB_SC_SE_Li256ELb1ELb0ELi4EEENS1_19SingleTileSchedulerILb1ELb0ELb0ELi96EEEEEEEEEvNT_6ParamsE)
        /*03bc*/ 	.word	0x00000000


	//----- nvinfo : EIATTR_REGCOUNT
	.align		4
.L_170:
        /*03c0*/ 	.byte	0x04, 0x2f
        /*03c2*/ 	.short	(.L_172 - .L_171)
	.align		4
.L_171:
        /*03c4*/ 	.word	index@(_ZN7cutlass13device_kernelIN5flash19enable_sm80_to_sm89INS1_16FlashAttnBwdSm80INS1_25CollectiveMainloopBwdSm80ILi2ELi1EN4cute5tupleIJNS5_1CILi64EEENS7_ILi96EEENS7_ILi128EEEEEENS_6half_tEfNS_4arch4Sm80ELb0ELb1ELb1ELb1ELb0ELb0ELb0ELb0ELi2ELi2ELi2ELi2ELb1EEENS1_21CollectiveEpilogueBwdISB_SC_SE_Li256ELb1ELb0ELi4EEENS1_19SingleTileSchedulerILb1ELb0ELb0ELi96EEEEEEEEEvNT_6ParamsE)
        /*03c8*/ 	.word	0x00000004


	//----- nvinfo : EIATTR_FRAME_SIZE
	.align		4
.L_172:
        /*03cc*/ 	.byte	0x04, 0x11
        /*03ce*/ 	.short	(.L_174 - .L_173)
	.align		4
.L_173:
        /*03d0*/ 	.word	index@(_ZN7cutlass13device_kernelIN5flash19enable_sm80_to_sm89INS1_16FlashAttnBwdSm80INS1_25CollectiveMainloopBwdSm80ILi2ELi1EN4cute5tupleIJNS5_1CILi64EEENS7_ILi96EEENS7_ILi128EEEEEENS_6half_tEfNS_4arch4Sm80ELb0ELb1ELb1ELb1ELb0ELb0ELb0ELb0ELi2ELi2ELi2ELi2ELb1EEENS1_21CollectiveEpilogueBwdISB_SC_SE_Li256ELb1ELb0ELi4EEENS1_19SingleTileSchedulerILb1ELb0ELb0ELi96EEEEEEEEEvNT_6ParamsE)
        /*03d4*/ 	.word	0x00000000


	//----- nvinfo : EIATTR_REGCOUNT
	.align		4
.L_174:
        /*03d8*/ 	.byte	0x04, 0x2f
        /*03da*/ 	.short	(.L_176 - .L_175)
	.align		4
.L_175:
        /*03dc*/ 	.word	index@(_ZN7cutlass13device_kernelIN5flash19enable_sm80_to_sm89INS1_16FlashAttnBwdSm80INS1_25CollectiveMainloopBwdSm80ILi2ELi1EN4cute5tupleIJNS5_1CILi64EEENS7_ILi96EEENS7_ILi128EEEEEENS_6half_tEfNS_4arch4Sm80ELb0ELb1ELb1ELb0ELb1ELb0ELb0ELb0ELi2ELi2ELi2ELi2ELb1EEENS1_24CollectiveEpilogueBwdGQAISB_fSE_Li256ELb0ELb1EEENS1_19SingleTileSchedulerILb0ELb0ELb0ELi96EEEEEEEEEvNT_6ParamsE)
        /*03e0*/ 	.word	0x00000004


	//----- nvinfo : EIATTR_FRAME_SIZE
	.align		4
.L_176:
        /*03e4*/ 	.byte	0x04, 0x11
        /*03e6*/ 	.short	(.L_178 - .L_177)
	.align		4
.L_177:
        /*03e8*/ 	.word	index@(_ZN7cutlass13device_kernelIN5flash19enable_sm80_to_sm89INS1_16FlashAttnBwdSm80INS1_25CollectiveMainloopBwdSm80ILi2ELi1EN4cute5tupleIJNS5_1CILi64EEENS7_ILi96EEENS7_ILi128EEEEEENS_6half_tEfNS_4arch4Sm80ELb0ELb1ELb1ELb0ELb1ELb0ELb0ELb0ELi2ELi2ELi2ELi2ELb1EEENS1_24CollectiveEpilogueBwdGQAISB_fSE_Li256ELb0ELb1EEENS1_19SingleTileSchedulerILb0ELb0ELb0ELi96EEEEEEEEEvNT_6ParamsE)
        /*03ec*/ 	.word	0x00000000


	//----- nvinfo : EIATTR_REGCOUNT
	.align		4
.L_178:
        /*03f0*/ 	.byte	0x04, 0x2f
        /*03f2*/ 	.short	(.L_180 - .L_179)
	.align		4
.L_179:
        /*03f4*/ 	.word	index@(_ZN7cutlass13device_kernelIN5flash19enable_sm80_to_sm89INS1_16FlashAttnBwdSm80INS1_25CollectiveMainloopBwdSm80ILi2ELi1EN4cute5tupleIJNS5_1CILi64EEENS7_ILi96EEENS7_ILi128EEEEEENS_6half_tEfNS_4arch4Sm80ELb0ELb1ELb1ELb0ELb0ELb0ELb0ELb0ELi2ELi2ELi2ELi2ELb1EEENS1_24CollectiveEpilogueBwdGQAISB_fSE_Li256ELb0ELb0EEENS1_19SingleTileSchedulerILb0ELb0ELb0ELi96EEEEEEEEEvNT_6ParamsE)
        /*03f8*/ 	.word	0x00000004


	//----- nvinfo : EIATTR_FRAME_SIZE
	.align		4
.L_180:
        /*03fc*/ 	.byte	0x04, 0x11
        /*03fe*/ 	.short	(.L_182 - .L_181)
	.align		4
.L_181:
        /*0400*/ 	.word	index@(_ZN7cutlass13device_kernelIN5flash19enable_sm80_to_sm89INS1_16FlashAttnBwdSm80INS1_25CollectiveMainloopBwdSm80ILi2ELi1EN4cute5tupleIJNS5_1CILi64EEENS7_ILi96EEENS7_ILi128EEEEEENS_6half_tEfNS_4arch4Sm80ELb0ELb1ELb1ELb0ELb0ELb0ELb0ELb0ELi2ELi2ELi2ELi2ELb1EEENS1_24CollectiveEpilogueBwdGQAISB_fSE_Li256ELb0ELb0EEENS1_19SingleTileSchedulerILb0ELb0ELb0ELi96EEEEEEEEEvNT_6ParamsE)
        /*0404*/ 	.word	0x00000000


	//----- nvinfo : EIATTR_REGCOUNT
	.align		4
.L_182:
        /*0408*/ 	.byte	0x04, 0x2f
        /*040a*/ 	.short	(.L_184 - .L_183)
	.align		4
.L_183:
        /*040c*/ 	.word	index@(_ZN7cutlass13device_kernelIN5flash19enable_sm80_to_sm89INS1_16FlashAttnBwdSm80INS1_25CollectiveMainloopBwdSm80ILi2ELi1EN4cute5tupleIJNS5_1CILi64EEENS7_ILi96EEENS7_ILi128EEEEEENS_6half_tEfNS_4arch4Sm80ELb0ELb1ELb1ELb0ELb1ELb0ELb0ELb0ELi2ELi2ELi2ELi2ELb1EEENS1_21CollectiveEpilogueBwdISB_SC_SE_Li256ELb0ELb0ELi4EEENS1_19SingleTileSchedulerILb0ELb0ELb0ELi96EEEEEEEEEvNT_6ParamsE)
        /*0410*/ 	.word	0x00000004


	//----- nvinfo : EIATTR_FRAME_SIZE
	.align		4
.L_184:
        /*0414*/ 	.byte	0x04, 0x11
        /*0416*/ 	.short	(.L_186 - .L_185)
	.align		4
.L_185:
        /*0418*/ 	.word	index@(_ZN7cutlass13device_kernelIN5flash19enable_sm80_to_sm89INS1_16FlashAttnBwdSm80INS1_25CollectiveMainloopBwdSm80ILi2ELi1EN4cute5tupleIJNS5_1CILi64EEENS7_ILi96EEENS7_ILi128EEEEEENS_6half_tEfNS_4arch4Sm80ELb0ELb1ELb1ELb0ELb1ELb0ELb0ELb0ELi2ELi2ELi2ELi2ELb1EEENS1_21CollectiveEpilogueBwdISB_SC_SE_Li256ELb0ELb0ELi4EEENS1_19SingleTileSchedulerILb0ELb0ELb0ELi96EEEEEEEEEvNT_6ParamsE)
        /*041c*/ 	.word	0x00000000


	//----- nvinfo : EIATTR_REGCOUNT
	.align		4
.L_186:
        /*0420*/ 	.byte	0x04, 0x2f
        /*0422*/ 	.short	(.L_188 - .L_187)
	.align		4
.L_187:
        /*0424*/ 	.word	index@(_ZN7cutlass13device_kernelIN5flash19enable_sm80_to_sm89INS1_16FlashAttnBwdSm80INS1_25CollectiveMainloopBwdSm80ILi2ELi1EN4cute5tupleIJNS5_1CILi64EEENS7_ILi96EEENS7_ILi128EEEEEENS_6half_tEfNS_4arch4Sm80ELb0ELb1ELb1ELb0ELb0ELb0ELb0ELb0ELi2ELi2ELi2ELi2ELb1EEENS1_21CollectiveEpilogueBwdISB_SC_SE_Li256ELb0ELb0ELi4EEENS1_19SingleTileSchedulerILb0ELb0ELb0ELi96EEEEEEEEEvNT_6ParamsE)
        /*0428*/ 	.word	0x00000004


	//----- nvinfo : EIATTR_FRAME_SIZE
	.align		4
.L_188:
        /*042c*/ 	.byte	0x04, 0x11
        /*042e*/ 	.short	(.L_190 - .L_189)
	.align		4
.L_189:
        /*0430*/ 	.word	index@(_ZN7cutlass13device_kernelIN5flash19enable_sm80_to_sm89INS1_16FlashAttnBwdSm80INS1_25CollectiveMainloopBwdSm80ILi2ELi1EN4cute5tupleIJNS5_1CILi64EEENS7_ILi96EEENS7_ILi128EEEEEENS_6half_tEfNS_4arch4Sm80ELb0ELb1ELb1ELb0ELb0ELb0ELb0ELb0ELi2ELi2ELi2ELi2ELb1EEENS1_21CollectiveEpilogueBwdISB_SC_SE_Li256ELb0ELb0ELi4EEENS1_19SingleTileSchedulerILb0ELb0ELb0ELi96EEEEEEEEEvNT_6ParamsE)
        /*0434*/ 	.word	0x00000000


	//----- nvinfo : EIATTR_REGCOUNT
	.align		4
.L_190:
        /*0438*/ 	.byte	0x04, 0x2f
        /*043a*/ 	.short	(.L_192 - .L_191)
	.align		4
.L_191:
        /*043c*/ 	.word	index@(_ZN7cutlass13device_kernelIN5flash19enable_sm80_to_sm89INS1_16FlashAttnBwdSm80INS1_25CollectiveMainloopBwdSm80ILi2ELi1EN4cute5tupleIJNS5_1CILi64EEENS7_ILi96EEENS7_ILi128EEEEEENS_6half_tEfNS_4arch4Sm80ELb0ELb0ELb1ELb1ELb1ELb0ELb0ELb0ELi2ELi2ELi2ELi2ELb1EEENS1_24CollectiveEpilogueBwdGQAISB_fSE_Li256ELb1ELb1EEENS1_19SingleTileSchedulerILb1ELb0ELb0ELi96EEEEEEEEEvNT_6ParamsE)
        /*0440*/ 	.word	0x00000004


	//----- nvinfo : EIATTR_FRAME_SIZE
	.align		4
.L_192:
        /*0444*/ 	.byte	0x04, 0x11
        /*0446*/ 	.short	(.L_194 - .L_193)
	.align		4
.L_193:
        /*0448*/ 	.word	index@(_ZN7cutlass13device_kernelIN5flash19enable_sm80_to_sm89INS1_16FlashAttnBwdSm80INS1_25CollectiveMainloopBwdSm80ILi2ELi1EN4cute5tupleIJNS5_1CILi64EEENS7_ILi96EEENS7_ILi128EEEEEENS_6half_tEfNS_4arch4Sm80ELb0ELb0ELb1ELb1ELb1ELb0ELb0ELb0ELi2ELi2ELi2ELi2ELb1EEENS1_24CollectiveEpilogueBwdGQAISB_fSE_Li256ELb1ELb1EEENS1_19SingleTileSchedulerILb1ELb0ELb0ELi96EEEEEEEEEvNT_6ParamsE)
        /*044c*/ 	.word	0x00000000


	//----- nvinfo : EIATTR_REGCOUNT
	.align		4
.L_194:
        /*0450*/ 	.byte	0x04, 0x2f
        /*0452*/ 	.short	(.L_196 - .L_195)
	.align		4
.L_195:
        /*0454*/ 	.word	index@(_ZN7cutlass13device_kernelIN5flash19enable_sm80_to_sm89INS1_16FlashAttnBwdSm80INS1_25CollectiveMainloopBwdSm80ILi2ELi1EN4cute5tupleIJNS5_1CILi64EEENS7_ILi96EEENS7_ILi128EEEEEENS_6half_tEfNS_4arch4Sm80ELb0ELb0ELb1ELb1ELb0ELb0ELb0ELb0ELi2ELi2ELi2ELi2ELb1EEENS1_24CollectiveEpilogueBwdGQAISB_fSE_Li256ELb1ELb0EEENS1_19SingleTileSchedulerILb1ELb0ELb0ELi96EEEEEEEEEvNT_6ParamsE)
        /*0458*/ 	.word	0x00000004


	//----- nvinfo : EIATTR_FRAME_SIZE
	.align		4
.L_196:
        /*045c*/ 	.byte	0x04, 0x11
        /*045e*/ 	.short	(.L_198 - .L_197)
	.align		4
.L_197:
        /*0460*/ 	.word	index@(_ZN7cutlass13device_kernelIN5flash19enable_sm80_to_sm89INS1_16FlashAttnBwdSm80INS1_25CollectiveMainloopBwdSm80ILi2ELi1EN4cute5tupleIJNS5_1CILi64EEENS7_ILi96EEENS7_ILi128EEEEEENS_6half_tEfNS_4arch4Sm80ELb0ELb0ELb1ELb1ELb0ELb0ELb0ELb0ELi2ELi2ELi2ELi2ELb1EEENS1_24CollectiveEpilogueBwdGQAISB_fSE_Li256ELb1ELb0EEENS1_19SingleTileSchedulerILb1ELb0ELb0ELi96EEEEEEEEEvNT_6ParamsE)
        /*0464*/ 	.word	0x00000000


	//----- nvinfo : EIATTR_REGCOUNT
	.align		4
.L_198:
        /*0468*/ 	.byte	0x04, 0x2f
        /*046a*/ 	.short	(.L_200 - .L_199)
	.align		4
.L_199:
        /*046c*/ 	.word	index@(_ZN7cutlass13device_kernelIN5flash19enable_sm80_to_sm89INS1_16FlashAttnBwdSm80INS1_25CollectiveMainloopBwdSm80ILi2ELi1EN4cute5tupleIJNS5_1CILi64EEENS7_ILi96EEENS7_ILi128EEEEEENS_6half_tEfNS_4arch4Sm80ELb0ELb0ELb1ELb1ELb1ELb0ELb0ELb0ELi2ELi2ELi2ELi2ELb1EEENS1_21CollectiveEpilogueBwdISB_SC_SE_Li256ELb1ELb0ELi4EEENS1_19SingleTileSchedulerILb1ELb0ELb0ELi96EEEEEEEEEvNT_6ParamsE)
        /*0470*/ 	.word	0x00000004


	//----- nvinfo : EIATTR_FRAME_SIZE
	.align		4
.L_200:
        /*0474*/ 	.byte	0x04, 0x11
        /*0476*/ 	.short	(.L_202 - .L_201)
	.align		4
.L_201:
        /*0478*/ 	.word	index@(_ZN7cutlass13device_kernelIN5flash19enable_sm80_to_sm89INS1_16FlashAttnBwdSm80INS1_25CollectiveMainloopBwdSm80ILi2ELi1EN4cute5tupleIJNS5_1CILi64EEENS7_ILi96EEENS7_ILi128EEEEEENS_6half_tEfNS_4arch4Sm80ELb0ELb0ELb1ELb1ELb1ELb0ELb0ELb0ELi2ELi2ELi2ELi2ELb1EEENS1_21CollectiveEpilogueBwdISB_SC_SE_Li256ELb1ELb0ELi4EEENS1_19SingleTileSchedulerILb1ELb0ELb0ELi96EEEEEEEEEvNT_6ParamsE)
        /*047c*/ 	.word	0x00000000


	//----- nvinfo : EIATTR_REGCOUNT
	.align		4
.L_202:
        /*0480*/ 	.byte	0x04, 0x2f
        /*0482*/ 	.short	(.L_204 - .L_203)
	.align		4
.L_203:
        /*0484*/ 	.word	index@(_ZN7cutlass13device_kernelIN5flash19enable_sm80_to_sm89INS1_16FlashAttnBwdSm80INS1_25CollectiveMainloopBwdSm80ILi2ELi1EN4cute5tupleIJNS5_1CILi64EEENS7_ILi96EEENS7_ILi128EEEEEENS_6half_tEfNS_4arch4Sm80ELb0ELb0ELb1ELb1ELb0ELb0ELb0ELb0ELi2ELi2ELi2ELi2ELb1EEENS1_21CollectiveEpilogueBwdISB_SC_SE_Li256ELb1ELb0ELi4EEENS1_19SingleTileSchedulerILb1ELb0ELb0ELi96EEEEEEEEEvNT_6ParamsE)
        /*0488*/ 	.word	0x00000004


	//----- nvinfo : EIATTR_FRAME_SIZE
	.align		4
.L_204:
        /*048c*/ 	.byte	0x04, 0x11
        /*048e*/ 	.short	(.L_206 - .L_205)
	.align		4
.L_205:
        /*0490*/ 	.word	index@(_ZN7cutlass13device_kernelIN5flash19enable_sm80_to_sm89INS1_16FlashAttnBwdSm80INS1_25CollectiveMainloopBwdSm80ILi2ELi1EN4cute5tupleIJNS5_1CILi64EEENS7_ILi96EEENS7_ILi128EEEEEENS_6half_tEfNS_4arch4Sm80ELb0ELb0ELb1ELb1ELb0ELb0ELb0ELb0ELi2ELi2ELi2ELi2ELb1EEENS1_21CollectiveEpilogueBwdISB_SC_SE_Li256ELb1ELb0ELi4EEENS1_19SingleTileSchedulerILb1ELb0ELb0ELi96EEEEEEEEEvNT_6ParamsE)
        /*0494*/ 	.word	0x00000000


	//----- nvinfo : EIATTR_REGCOUNT
	.align		4
.L_206:
        /*0498*/ 	.byte	0x04, 0x2f
        /*049a*/ 	.short	(.L_208 - .L_207)
	.align		4
.L_207:
        /*049c*/ 	.word	index@(_ZN7cutlass13device_kernelIN5flash19enable_sm80_to_sm89INS1_16FlashAttnBwdSm80INS1_25CollectiveMainloopBwdSm80ILi2ELi1EN4cute5tupleIJNS5_1CILi64EEENS7_ILi96EEENS7_ILi128EEEEEENS_6half_tEfNS_4arch4Sm80ELb0ELb0ELb1ELb0ELb1ELb0ELb0ELb0ELi2ELi2ELi2ELi2ELb1EEENS1_24CollectiveEpilogueBwdGQAISB_fSE_Li256ELb0ELb1EEENS1_19SingleTileSchedulerILb0ELb0ELb0ELi96EEEEEEEEEvNT_6ParamsE)
        /*04a0*/ 	.word	0x00000004


	//----- nvinfo : EIATTR_FRAME_SIZE
	.align		4
.L_208:
        /*04a4*/ 	.byte	0x04, 0x11
        /*04a6*/ 	.short	(.L_210 - .L_209)
	.align		4
.L_209:
        /*04a8*/ 	.word	index@(_ZN7cutlass13device_kernelIN5flash19enable_sm80_to_sm89INS1_16FlashAttnBwdSm80INS1_25CollectiveMainloopBwdSm80ILi2ELi1EN4cute5tupleIJNS5_1CILi64EEENS7_ILi96EEENS7_ILi128EEEEEENS_6half_tEfNS_4arch4Sm80ELb0ELb0ELb1ELb0ELb1ELb0ELb0ELb0ELi2ELi2ELi2ELi2ELb1EEENS1_24CollectiveEpilogueBwdGQAISB_fSE_Li256ELb0ELb1EEENS1_19SingleTileSchedulerILb0ELb0ELb0ELi96EEEEEEEEEvNT_6ParamsE)
        /*04ac*/ 	.word	0x00000000


	//----- nvinfo : EIATTR_REGCOUNT
	.align		4
.L_210:
        /*04b0*/ 	.byte	0x04, 0x2f
        /*04b2*/ 	.short	(.L_212 - .L_211)
	.align		4
.L_211:
        /*04b4*/ 	.word	index@(_ZN7cutlass13device_kernelIN5flash19enable_sm80_to_sm89INS1_16FlashAttnBwdSm80INS1_25CollectiveMainloopBwdSm80ILi2ELi1EN4cute5tupleIJNS5_1CILi64EEENS7_ILi96EEENS7_ILi128EEEEEENS_6half_tEfNS_4arch4Sm80ELb0ELb0ELb1ELb0ELb0ELb0ELb0ELb0ELi2ELi2ELi2ELi2ELb1EEENS1_24CollectiveEpilogueBwdGQAISB_fSE_Li256ELb0ELb0EEENS1_19SingleTileSchedulerILb0ELb0ELb0ELi96EEEEEEEEEvNT_6ParamsE)
        /*04b8*/ 	.word	0x00000004


	//----- nvinfo : EIATTR_FRAME_SIZE
	.align		4
.L_212:
        /*04bc*/ 	.byte	0x04, 0x11
        /*04be*/ 	.short	(.L_214 - .L_213)
	.align		4
.L_213:
        /*04c0*/ 	.word	index@(_ZN7cutlass13device_kernelIN5flash19enable_sm80_to_sm89INS1_16FlashAttnBwdSm80INS1_25CollectiveMainloopBwdSm80ILi2ELi1EN4cute5tupleIJNS5_1CILi64EEENS7_ILi96EEENS7_ILi128EEEEEENS_6half_tEfNS_4arch4Sm80ELb0ELb0ELb1ELb0ELb0ELb0ELb0ELb0ELi2ELi2ELi2ELi2ELb1EEENS1_24CollectiveEpilogueBwdGQAISB_fSE_Li256ELb0ELb0EEENS1_19SingleTileSchedulerILb0ELb0ELb0ELi96EEEEEEEEEvNT_6ParamsE)
        /*04c4*/ 	.word	0x00000000


	//----- nvinfo : EIATTR_REGCOUNT
	.align		4
.L_214:
        /*04c8*/ 	.byte	0x04, 0x2f
        /*04ca*/ 	.short	(.L_216 - .L_215)
	.align		4
.L_215:
        /*04cc*/ 	.word	index@(_ZN7cutlass13device_kernelIN5flash19enable_sm80_to_sm89INS1_16FlashAttnBwdSm80INS1_25CollectiveMainloopBwdSm80ILi2ELi1EN4cute5tupleIJNS5_1CILi64EEENS7_ILi96EEENS7_ILi128EEEEEENS_6half_tEfNS_4arch4Sm80ELb0ELb0ELb1ELb0ELb1ELb0ELb0ELb0ELi2ELi2ELi2ELi2ELb1EEENS1_21CollectiveEpilogueBwdISB_SC_SE_Li256ELb0ELb0ELi4EEENS1_19SingleTileSchedulerILb0ELb0ELb0ELi96EEEEEEEEEvNT_6ParamsE)
        /*04d0*/ 	.word	0x00000004


	//----- nvinfo : EIATTR_FRAME_SIZE
	.align		4
.L_216:
        /*04d4*/ 	.byte	0x04, 0x11
        /*04d6*/ 	.short	(.L_218 - .L_217)
	.align		4
.L_217:
        /*04d8*/ 	.word	index@(_ZN7cutlass13device_kernelIN5flash19enable_sm80_to_sm89INS1_16FlashAttnBwdSm80INS1_25CollectiveMainloopBwdSm80ILi2ELi1EN4cute5tupleIJNS5_1CILi64EEENS7_ILi96EEENS7_ILi128EEEEEENS_6half_tEfNS_4arch4Sm80ELb0ELb0ELb1ELb0ELb1ELb0ELb0ELb0ELi2ELi2ELi2ELi2ELb1EEENS1_21CollectiveEpilogueBwdISB_SC_SE_Li256ELb0ELb0ELi4EEENS1_19SingleTileSchedulerILb0ELb0ELb0ELi96EEEEEEEEEvNT_6ParamsE)
        /*04dc*/ 	.word	0x00000000


	//----- nvinfo : EIATTR_REGCOUNT
	.align		4
.L_218:
        /*04e0*/ 	.byte	0x04, 0x2f
        /*04e2*/ 	.short	(.L_220 - .L_219)
	.align		4
.L_219:
        /*04e4*/ 	.word	index@(_ZN7cutlass13device_kernelIN5flash19enable_sm80_to_sm89INS1_16FlashAttnBwdSm80INS1_25CollectiveMainloopBwdSm80ILi2ELi1EN4cute5tupleIJNS5_1CILi64EEENS7_ILi96EEENS7_ILi128EEEEEENS_6half_tEfNS_4arch4Sm80ELb0ELb0ELb1ELb0ELb0ELb0ELb0ELb0ELi2ELi2ELi2ELi2ELb1EEENS1_21CollectiveEpilogueBwdISB_SC_SE_Li256ELb0ELb0ELi4EEENS1_19SingleTileSchedulerILb0ELb0ELb0ELi96EEEEEEEEEvNT_6ParamsE)
        /*04e8*/ 	.word	0x00000004


	//----- nvinfo : EIATTR_FRAME_SIZE
	.align		4
.L_220:
        /*04ec*/ 	.byte	0x04, 0x11
        /*04ee*/ 	.short	(.L_222 - .L_221)
	.align		4
.L_221:
        /*04f0*/ 	.word	index@(_ZN7cutlass13device_kernelIN5flash19enable_sm80_to_sm89INS1_16FlashAttnBwdSm80INS1_25CollectiveMainloopBwdSm80ILi2ELi1EN4cute5tupleIJNS5_1CILi64EEENS7_ILi96EEENS7_ILi128EEEEEENS_6half_tEfNS_4arch4Sm80ELb0ELb0ELb1ELb0ELb0ELb0ELb0ELb0ELi2ELi2ELi2ELi2ELb1EEENS1_21CollectiveEpilogueBwdISB_SC_SE_Li256ELb0ELb0ELi4EEENS1_19SingleTileSchedulerILb0ELb0ELb0ELi96EEEEEEEEEvNT_6ParamsE)
        /*04f4*/ 	.word	0x00000000


	//----- nvinfo : EIATTR_MIN_STACK_SIZE
	.align		4
.L_222:
        /*04f8*/ 	.byte	0x04, 0x12
        /*04fa*/ 	.short	(.L_224 - .L_223)
	.align		4
.L_223:
        /*04fc*/ 	.word	index@(_ZN7cutlass13device_kernelIN5flash19enable_sm80_to_sm89INS1_16FlashAttnBwdSm80INS1_25CollectiveMainloopBwdSm80ILi2ELi1EN4cute5tupleIJNS5_1CILi64EEENS7_ILi96EEENS7_ILi128EEEEEENS_6half_tEfNS_4arch4Sm80ELb0ELb0ELb1ELb0ELb0ELb0ELb0ELb0ELi2ELi2ELi2ELi2ELb1EEENS1_21CollectiveEpilogueBwdISB_SC_SE_Li256ELb0ELb0ELi4EEENS1_19SingleTileSchedulerILb0ELb0ELb0ELi96EEEEEEEEEvNT_6ParamsE)
        /*0500*/ 	.word	0x00000000


	//----- nvinfo : EIATTR_MIN_STACK_SIZE
	.align		4
.L_224:
        /*0504*/ 	.byte	0x04, 0x12
        /*0506*/ 	.short	(.L_226 - .L_225)
	.align		4
.L_225:
        /*0508*/ 	.word	index@(_ZN7cutlass13device_kernelIN5flash19enable_sm80_to_sm89INS1_16FlashAttnBwdSm80INS1_25CollectiveMainloopBwdSm80ILi2ELi1EN4cute5tupleIJNS5_1CILi64EEENS7_ILi96EEENS7_ILi128EEEEEENS_6half_tEfNS_4arch4Sm80ELb0ELb0ELb1ELb0ELb1ELb0ELb0ELb0ELi2ELi2ELi2ELi2ELb1EEENS1_21CollectiveEpilogueBwdISB_SC_SE_Li256ELb0ELb0ELi4EEENS1_19SingleTileSchedulerILb0ELb0ELb0ELi96EEEEEEEEEvNT_6ParamsE)
        /*050c*/ 	.word	0x00000000


	//----- nvinfo : EIATTR_MIN_STACK_SIZE
	.align		4
.L_226:
        /*0510*/ 	.byte	0x04, 0x12
        /*0512*/ 	.short	(.L_228 - .L_227)
	.align		4
.L_227:
        /*0514*/ 	.word	index@(_ZN7cutlass13device_kernelIN5flash19enable_sm80_to_sm89INS1_16FlashAttnBwdSm80INS1_25CollectiveMainloopBwdSm80ILi2ELi1EN4cute5tupleIJNS5_1CILi64EEENS7_ILi96EEENS7_ILi128EEEEEENS_6half_tEfNS_4arch4Sm80ELb0ELb0ELb1ELb0ELb0ELb0ELb0ELb0ELi2ELi2ELi2ELi2ELb1EEENS1_24CollectiveEpilogueBwdGQAISB_fSE_Li256ELb0ELb0EEENS1_19SingleTileSchedulerILb0ELb0ELb0ELi96EEEEEEEEEvNT_6ParamsE)
        /*0518*/ 	.word	0x00000000


	//----- nvinfo : EIATTR_MIN_STACK_SIZE
	.align		4
.L_228:
        /*051c*/ 	.byte	0x04, 0x12
        /*051e*/ 	.short	(.L_230 - .L_229)
	.align		4
.L_229:
        /*0520*/ 	.word	index@(_ZN7cutlass13device_kernelIN5flash19enable_sm80_to_sm89INS1_16FlashAttnBwdSm80INS1_25CollectiveMainloopBwdSm80ILi2ELi1EN4cute5tupleIJNS5_1CILi64EEENS7_ILi96EEENS7_ILi128EEEEEENS_6half_tEfNS_4arch4Sm80ELb0ELb0ELb1ELb0ELb1ELb0ELb0ELb0ELi2ELi2ELi2ELi2ELb1EEENS1_24CollectiveEpilogueBwdGQAISB_fSE_Li256ELb0ELb1EEENS1_19SingleTileSchedulerILb0ELb0ELb0ELi96EEEEEEEEEvNT_6ParamsE)
        /*0524*/ 	.word	0x00000000


	//----- nvinfo : EIATTR_MIN_STACK_SIZE
	.align		4
.L_230:
        /*0528*/ 	.byte	0x04, 0x12
        /*052a*/ 	.short	(.L_232 - .L_231)
	.align		4
.L_231:
        /*052c*/ 	.word	index@(_ZN7cutlass13device_kernelIN5flash19enable_sm80_to_sm89INS1_16FlashAttnBwdSm80INS1_25CollectiveMainloopBwdSm80ILi2ELi1EN4cute5tupleIJNS5_1CILi64EEENS7_ILi96EEENS7_ILi128EEEEEENS_6half_tEfNS_4arch4Sm80ELb0ELb0ELb1ELb1ELb0ELb0ELb0ELb0ELi2ELi2ELi2ELi2ELb1EEENS1_21CollectiveEpilogueBwdISB_SC_SE_Li256ELb1ELb0ELi4EEENS1_19SingleTileSchedulerILb1ELb0ELb0ELi96EEEEEEEEEvNT_6ParamsE)
        /*0530*/ 	.word	0x00000000


	//----- nvinfo : EIATTR_MIN_STACK_SIZE
	.align		4
.L_232:
        /*0534*/ 	.byte	0x04, 0x12
        /*0536*/ 	.short	(.L_234 - .L_233)
	.align		4
.L_233:
        /*0538*/ 	.word	index@(_ZN7cutlass13device_kernelIN5flash19enable_sm80_to_sm89INS1_16FlashAttnBwdSm80INS1_25CollectiveMainloopBwdSm80ILi2ELi1EN4cute5tupleIJNS5_1CILi64EEENS7_ILi96EEENS7_ILi128EEEEEENS_6half_tEfNS_4arch4Sm80ELb0ELb0ELb1ELb1ELb1ELb0ELb0ELb0ELi2ELi2ELi2ELi2ELb1EEENS1_21CollectiveEpilogueBwdISB_SC_SE_Li256ELb1ELb0ELi4EEENS1_19SingleTileSchedulerILb1ELb0ELb0ELi96EEEEEEEEEvNT_6ParamsE)
        /*053c*/ 	.word	0x00000000


	//----- nvinfo : EIATTR_MIN_STACK_SIZE
	.align		4
.L_234:
        /*0540*/ 	.byte	0x04, 0x12
        /*0542*/ 	.short	(.L_236 - .L_235)
	.align		4
.L_235:
        /*0544*/ 	.word	index@(_ZN7cutlass13device_kernelIN5flash19enable_sm80_to_sm89INS1_16FlashAttnBwdSm80INS1_25CollectiveMainloopBwdSm80ILi2ELi1EN4cute5tupleIJNS5_1CILi64EEENS7_ILi96EEENS7_ILi128EEEEEENS_6half_tEfNS_4arch4Sm80ELb0ELb0ELb1ELb1ELb0ELb0ELb0ELb0ELi2ELi2ELi2ELi2ELb1EEENS1_24CollectiveEpilogueBwdGQAISB_fSE_Li256ELb1ELb0EEENS1_19SingleTileSchedulerILb1ELb0ELb0ELi96EEEEEEEEEvNT_6ParamsE)
        /*0548*/ 	.word	0x00000000


	//----- nvinfo : EIATTR_MIN_STACK_SIZE
	.align		4
.L_236:
        /*054c*/ 	.byte	0x04, 0x12
        /*054e*/ 	.short	(.L_238 - .L_237)
	.align		4
.L_237:
        /*0550*/ 	.word	index@(_ZN7cutlass13device_kernelIN5flash19enable_sm80_to_sm89INS1_16FlashAttnBwdSm80INS1_25CollectiveMainloopBwdSm80ILi2ELi1EN4cute5tupleIJNS5_1CILi64EEENS7_ILi96EEENS7_ILi128EEEEEENS_6half_tEfNS_4arch4Sm80ELb0ELb0ELb1ELb1ELb1ELb0ELb0ELb0ELi2ELi2ELi2ELi2ELb1EEENS1_24CollectiveEpilogueBwdGQAISB_fSE_Li256ELb1ELb1EEENS1_19SingleTileSchedulerILb1ELb0ELb0ELi96EEEEEEEEEvNT_6ParamsE)
        /*0554*/ 	.word	0x00000000


	//----- nvinfo : EIATTR_MIN_STACK_SIZE
	.align		4
.L_238:
        /*0558*/ 	.byte	0x04, 0x12
        /*055a*/ 	.short	(.L_240 - .L_239)
	.align		4
.L_239:
        /*055c*/ 	.word	index@(_ZN7cutlass13device_kernelIN5flash19enable_sm80_to_sm89INS1_16FlashAttnBwdSm80INS1_25CollectiveMainloopBwdSm80ILi2ELi1EN4cute5tupleIJNS5_1CILi64EEENS7_ILi96EEENS7_ILi128EEEEEENS_6half_tEfNS_4arch4Sm80ELb0ELb1ELb1ELb0ELb0ELb0ELb0ELb0ELi2ELi2ELi2ELi2ELb1EEENS1_21CollectiveEpilogueBwdISB_SC_SE_Li256ELb0ELb0ELi4EEENS1_19SingleTileSchedulerILb0ELb0ELb0ELi96EEEEEEEEEvNT_6ParamsE)
        /*0560*/ 	.word	0x00000000


	//----- nvinfo : EIATTR_MIN_STACK_SIZE
	.align		4
.L_240:
        /*0564*/ 	.byte	0x04, 0x12
        /*0566*/ 	.short	(.L_242 - .L_241)
	.align		4
.L_241:
        /*0568*/ 	.word	index@(_ZN7cutlass13device_kernelIN5flash19enable_sm80_to_sm89INS1_16FlashAttnBwdSm80INS1_25CollectiveMainloopBwdSm80ILi2ELi1EN4cute5tupleIJNS5_1CILi64EEENS7_ILi96EEENS7_ILi128EEEEEENS_6half_tEfNS_4arch4Sm80ELb0ELb1ELb1ELb0ELb1ELb0ELb0ELb0ELi2ELi2ELi2ELi2ELb1EEENS1_21CollectiveEpilogueBwdISB_SC_SE_Li256ELb0ELb0ELi4EEENS1_19SingleTileSchedulerILb0ELb0ELb0ELi96EEEEEEEEEvNT_6ParamsE)
        /*056c*/ 	.word	0x00000000


	//----- nvinfo : EIATTR_MIN_STACK_SIZE
	.align		4
.L_242:
        /*0570*/ 	.byte	0x04, 0x12
        /*0572*/ 	.short	(.L_244 - .L_243)
	.align		4
.L_243:
        /*0574*/ 	.word	index@(_ZN7cutlass13device_kernelIN5flash19enable_sm80_to_sm89INS1_16FlashAttnBwdSm80INS1_25CollectiveMainloopBwdSm80ILi2ELi1EN4cute5tupleIJNS5_1CILi64EEENS7_ILi96EEENS7_ILi128EEEEEENS_6half_tEfNS_4arch4Sm80ELb0ELb1ELb1ELb0ELb0ELb0ELb0ELb0ELi2ELi2ELi2ELi2ELb1EEENS1_24CollectiveEpilogueBwdGQAISB_fSE_Li256ELb0ELb0EEENS1_19SingleTileSchedulerILb0ELb0ELb0ELi96EEEEEEEEEvNT_6ParamsE)
        /*0578*/ 	.word	0x00000000


	//----- nvinfo : EIATTR_MIN_STACK_SIZE
	.align		4
.L_244:
        /*057c*/ 	.byte	0x04, 0x12
        /*057e*/ 	.short	(.L_246 - .L_245)
	.align		4
.L_245:
        /*0580*/ 	.word	index@(_ZN7cutlass13device_kernelIN5flash19enable_sm80_to_sm89INS1_16FlashAttnBwdSm80INS1_25CollectiveMainloopBwdSm80ILi2ELi1EN4cute5tupleIJNS5_1CILi64EEENS7_ILi96EEENS7_ILi128EEEEEENS_6half_tEfNS_4arch4Sm80ELb0ELb1ELb1ELb0ELb1ELb0ELb0ELb0ELi2ELi2ELi2ELi2ELb1EEENS1_24CollectiveEpilogueBwdGQAISB_fSE_Li256ELb0ELb1EEENS1_19SingleTileSchedulerILb0ELb0ELb0ELi96EEEEEEEEEvNT_6ParamsE)
        /*0584*/ 	.word	0x00000000


	//----- nvinfo : EIATTR_MIN_STACK_SIZE
	.align		4
.L_246:
        /*0588*/ 	.byte	0x04, 0x12
        /*058a*/ 	.short	(.L_248 - .L_247)
	.align		4
.L_247:
        /*058c*/ 	.word	index@(_ZN7cutlass13device_kernelIN5flash19enable_sm80_to_sm89INS1_16FlashAttnBwdSm80INS1_25CollectiveMainloopBwdSm80ILi2ELi1EN4cute5tupleIJNS5_1CILi64EEENS7_ILi96EEENS7_ILi128EEEEEENS_6half_tEfNS_4arch4Sm80ELb0ELb1ELb1ELb1ELb0ELb0ELb0ELb0ELi2ELi2ELi2ELi2ELb1EEENS1_21CollectiveEpilogueBwdISB_SC_SE_Li256ELb1ELb0ELi4EEENS1_19SingleTileSchedulerILb1ELb0ELb0ELi96EEEEEEEEEvNT_6ParamsE)
        /*0590*/ 	.word	0x00000000


	//----- nvinfo : EIATTR_MIN_STACK_SIZE
	.align		4
.L_248:
        /*0594*/ 	.byte	0x04, 0x12
        /*0596*/ 	.short	(.L_250 - .L_249)
	.align		4
.L_249:
        /*0598*/ 	.word	index@(_ZN7cutlass13device_kernelIN5flash19enable_sm80_to_sm89INS1_16FlashAttnBwdSm80INS1_25CollectiveMainloopBwdSm80ILi2ELi1EN4cute5tupleIJNS5_1CILi64EEENS7_ILi96EEENS7_ILi128EEEEEENS_6half_tEfNS_4arch4Sm80ELb0ELb1ELb1ELb1ELb1ELb0ELb0ELb0ELi2ELi2ELi2ELi2ELb1EEENS1_21CollectiveEpilogueBwdISB_SC_SE_Li256ELb1ELb0ELi4EEENS1_19SingleTileSchedulerILb1ELb0ELb0ELi96EEEEEEEEEvNT_6ParamsE)
        /*059c*/ 	.word	0x00000000


	//----- nvinfo : EIATTR_MIN_STACK_SIZE
	.align		4
.L_250:
        /*05a0*/ 	.byte	0x04, 0x12
        /*05a2*/ 	.short	(.L_252 - .L_251)
	.align		4
.L_251:
        /*05a4*/ 	.word	index@(_ZN7cutlass13device_kernelIN5flash19enable_sm80_to_sm89INS1_16FlashAttnBwdSm80INS1_25CollectiveMainloopBwdSm80ILi2ELi1EN4cute5tupleIJNS5_1CILi64EEENS7_ILi96EEENS7_ILi128EEEEEENS_6half_tEfNS_4arch4Sm80ELb0ELb1ELb1ELb1ELb0ELb0ELb0ELb0ELi2ELi2ELi2ELi2ELb1EEENS1_24CollectiveEpilogueBwdGQAISB_fSE_Li256ELb1ELb0EEENS1_19SingleTileSchedulerILb1ELb0ELb0ELi96EEEEEEEEEvNT_6ParamsE)
        /*05a8*/ 	.word	0x00000000


	//----- nvinfo : EIATTR_MIN_STACK_SIZE
	.align		4
.L_252:
        /*05ac*/ 	.byte	0x04, 0x12
        /*05ae*/ 	.short	(.L_254 - .L_253)
	.align		4
.L_253:
        /*05b0*/ 	.word	index@(_ZN7cutlass13device_kernelIN5flash19enable_sm80_to_sm89INS1_16FlashAttnBwdSm80INS1_25CollectiveMainloopBwdSm80ILi2ELi1EN4cute5tupleIJNS5_1CILi64EEENS7_ILi96EEENS7_ILi128EEEEEENS_6half_tEfNS_4arch4Sm80ELb0ELb1ELb1ELb1ELb1ELb0ELb0ELb0ELi2ELi2ELi2ELi2ELb1EEENS1_24CollectiveEpilogueBwdGQAISB_fSE_Li256ELb1ELb1EEENS1_19SingleTileSchedulerILb1ELb0ELb0ELi96EEEEEEEEEvNT_6ParamsE)
        /*05b4*/ 	.word	0x00000000


	//----- nvinfo : EIATTR_MIN_STACK_SIZE
	.align		4
.L_254:
        /*05b8*/ 	.byte	0x04, 0x12
        /*05ba*/ 	.short	(.L_256 - .L_255)
	.align		4
.L_255:
        /*05bc*/ 	.word	index@(_ZN7cutlass13device_kernelIN5flash19enable_sm80_to_sm89INS1_16FlashAttnBwdSm80INS1_25CollectiveMainloopBwdSm80ILi2ELi1EN4cute5tupleIJNS5_1CILi64EEENS7_ILi96EEENS7_ILi128EEEEEENS_6half_tEfNS_4arch4Sm80ELb1ELb0ELb1ELb0ELb0ELb0ELb0ELb0ELi2ELi2ELi2ELi2ELb1EEENS1_21CollectiveEpilogueBwdISB_SC_SE_Li256ELb0ELb0ELi4EEENS1_25SingleTileBwdLPTSchedulerILb0ELi96ELb0EEEEEEEEEvNT_6ParamsE)
        /*05c0*/ 	.word	0x00000000


	//----- nvinfo : EIATTR_MIN_STACK_SIZE
	.align		4
.L_256:
        /*05c4*/ 	.byte	0x04, 0x12
        /*05c6*/ 	.short	(.L_258 - .L_257)
	.align		4
.L_257:
        /*05c8*/ 	.word	index@(_ZN7cutlass13device_kernelIN5flash19enable_sm80_to_sm89INS1_16FlashAttnBwdSm80INS1_25CollectiveMainloopBwdSm80ILi2ELi1EN4cute5tupleIJNS5_1CILi64EEENS7_ILi96EEENS7_ILi128EEEEEENS_6half_tEfNS_4arch4Sm80ELb1ELb0ELb1ELb0ELb1ELb0ELb0ELb0ELi2ELi2ELi2ELi2ELb1EEENS1_21CollectiveEpilogueBwdISB_SC_SE_Li256ELb0ELb0ELi4EEENS1_25SingleTileBwdLPTSchedulerILb0ELi96ELb1EEEEEEEEEvNT_6ParamsE)
        /*05cc*/ 	.word	0x00000000


	//----- nvinfo : EIATTR_MIN_STACK_SIZE
	.align		4
.L_258:
        /*05d0*/ 	.byte	0x04, 0x12
        /*05d2*/ 	.short	(.L_260 - .L_259)
	.align		4
.L_259:
        /*05d4*/ 	.word	index@(_ZN7cutlass13device_kernelIN5flash19enable_sm80_to_sm89INS1_16FlashAttnBwdSm80INS1_25CollectiveMainloopBwdSm80ILi2ELi1EN4cute5tupleIJNS5_1CILi64EEENS7_ILi96EEENS7_ILi128EEEEEENS_6half_tEfNS_4arch4Sm80ELb1ELb0ELb1ELb0ELb0ELb0ELb0ELb0ELi2ELi2ELi2ELi2ELb1EEENS1_24CollectiveEpilogueBwdGQAISB_fSE_Li256ELb0ELb0EEENS1_25SingleTileBwdLPTSchedulerILb0ELi96ELb0EEEEEEEEEvNT_6ParamsE)
        /*05d8*/ 	.word	0x00000000


	//----- nvinfo : EIATTR_MIN_STACK_SIZE
	.align		4
.L_260:
        /*05dc*/ 	.byte	0x04, 0x12
        /*05de*/ 	.short	(.L_262 - .L_261)
	.align		4
.L_261:
        /*05e0*/ 	.word	index@(_ZN7cutlass13device_kernelIN5flash19enable_sm80_to_sm89INS1_16FlashAttnBwdSm80INS1_25CollectiveMainloopBwdSm80ILi2ELi1EN4cute5tupleIJNS5_1CILi64EEENS7_ILi96EEENS7_ILi128EEEEEENS_6half_tEfNS_4arch4Sm80ELb1ELb0ELb1ELb0ELb1ELb0ELb0ELb0ELi2ELi2ELi2ELi2ELb1EEENS1_24CollectiveEpilogueBwdGQAISB_fSE_Li256ELb0ELb1EEENS1_25SingleTileBwdLPTSchedulerILb0ELi96ELb1EEEEEEEEEvNT_6ParamsE)
        /*05e4*/ 	.word	0x00000000


	//----- nvinfo : EIATTR_MIN_STACK_SIZE
	.align		4
.L_262:
        /*05e8*/ 	.byte	0x04, 0x12
        /*05ea*/ 	.short	(.L_264 - .L_263)
	.align		4
.L_263:
        /*05ec*/ 	.word	index@(_ZN7cutlass13device_kernelIN5flash19enable_sm80_to_sm89INS1_16FlashAttnBwdSm80INS1_25CollectiveMainloopBwdSm80ILi2ELi1EN4cute5tupleIJNS5_1CILi64EEENS7_ILi96EEENS7_ILi128EEEEEENS_6half_tEfNS_4arch4Sm80ELb1ELb0ELb1ELb1ELb0ELb0ELb0ELb0ELi2ELi2ELi2ELi2ELb1EEENS1_21CollectiveEpilogueBwdISB_SC_SE_Li256ELb1ELb0ELi4EEENS1_25SingleTileBwdLPTSchedulerILb1ELi96ELb0EEEEEEEEEvNT_6ParamsE)
        /*05f0*/ 	.word	0x00000000


	//----- nvinfo : EIATTR_MIN_STACK_SIZE
	.align		4
.L_264:
        /*05f4*/ 	.byte	0x04, 0x12
        /*05f6*/ 	.short	(.L_266 - .L_265)
	.align		4
.L_265:
        /*05f8*/ 	.word	index@(_ZN7cutlass13device_kernelIN5flash19enable_sm80_to_sm89INS1_16FlashAttnBwdSm80INS1_25CollectiveMainloopBwdSm80ILi2ELi1EN4cute5tupleIJNS5_1CILi64EEENS7_ILi96EEENS7_ILi128EEEEEENS_6half_tEfNS_4arch4Sm80ELb1ELb0ELb1ELb1ELb1ELb0ELb0ELb0ELi2ELi2ELi2ELi2ELb1EEENS1_21CollectiveEpilogueBwdISB_SC_SE_Li256ELb1ELb0ELi4EEENS1_25SingleTileBwdLPTSchedulerILb1ELi96ELb1EEEEEEEEEvNT_6ParamsE)
        /*05fc*/ 	.word	0x00000000


	//----- nvinfo : EIATTR_MIN_STACK_SIZE
	.align		4
.L_266:
        /*0600*/ 	.byte	0x04, 0x12
        /*0602*/ 	.short	(.L_268 - .L_267)
	.align		4
.L_267:
        /*0604*/ 	.word	index@(_ZN7cutlass13device_kernelIN5flash19enable_sm80_to_sm89INS1_16FlashAttnBwdSm80INS1_25CollectiveMainloopBwdSm80ILi2ELi1EN4cute5tupleIJNS5_1CILi64EEENS7_ILi96EEENS7_ILi128EEEEEENS_6half_tEfNS_4arch4Sm80ELb1ELb0ELb1ELb1ELb0ELb0ELb0ELb0ELi2ELi2ELi2ELi2ELb1EEENS1_24CollectiveEpilogueBwdGQAISB_fSE_Li256ELb1ELb0EEENS1_25SingleTileBwdLPTSchedulerILb1ELi96ELb0EEEEEEEEEvNT_6ParamsE)
        /*0608*/ 	.word	0x00000000


	//----- nvinfo : EIATTR_MIN_STACK_SIZE
	.align		4
.L_268:
        /*060c*/ 	.byte	0x04, 0x12
        /*060e*/ 	.short	(.L_270 - .L_269)
	.align		4
.L_269:
        /*0610*/ 	.word	index@(_ZN7cutlass13device_kernelIN5flash32FlashAttnBwdPostprocessConvertdQIN4cute5tupleIJNS3_1CILi96EEENS5_ILi128EEEEEENS_6half_tEfNS_4arch4Sm80ELi256ENS3_8TiledMMAINS3_8MMA_AtomIJNS3_28SM80_16x8x16_F32F16F16F32_TNEEEENS3_6LayoutINS4_IJNS5_ILi2EEENS5_ILi4EEENS5_ILi1EEEEEENS4_IJSJ_SH_NS5_ILi0EEEEEEEENS4_IJNS5_ILi32EEENS5_ILi64EEENS5_ILi16EEEEEEEELb0EEEEEvNT_6ParamsE)
        /*0614*/ 	.word	0x00000000


	//----- nvinfo : EIATTR_MIN_STACK_SIZE
	.align		4
.L_270:
        /*0618*/ 	.byte	0x04, 0x12
        /*061a*/ 	.short	(.L_272 - .L_271)
	.align		4
.L_271:
        /*061c*/ 	.word	index@(_ZN7cutlass13device_kernelIN5flash19enable_sm80_to_sm89INS1_16FlashAttnBwdSm80INS1_25CollectiveMainloopBwdSm80ILi2ELi1EN4cute5tupleIJNS5_1CILi64EEENS7_ILi96EEENS7_ILi128EEEEEENS_6half_tEfNS_4arch4Sm80ELb1ELb0ELb1ELb1ELb1ELb0ELb0ELb0ELi2ELi2ELi2ELi2ELb1EEENS1_24CollectiveEpilogueBwdGQAISB_fSE_Li256ELb1ELb1EEENS1_25SingleTileBwdLPTSchedulerILb1ELi96ELb1EEEEEEEEEvNT_6ParamsE)
        /*0620*/ 	.word	0x00000000


	//----- nvinfo : EIATTR_MIN_STACK_SIZE
	.align		4
.L_272:
        /*0624*/ 	.byte	0x04, 0x12
        /*0626*/ 	.short	(.L_274 - .L_273)
	.align		4
.L_273:
        /*0628*/ 	.word	index@(_ZN7cutlass13device_kernelIN5flash19enable_sm80_to_sm89INS1_16FlashAttnBwdSm80INS1_25CollectiveMainloopBwdSm80ILi2ELi2EN4cute5tupleIJNS5_1CILi64EEENS7_ILi128EEES9_EEENS_6half_tEfNS_4arch4Sm80ELb0ELb0ELb1ELb0ELb0ELb0ELb0ELb0ELi2ELi2ELi2ELi2ELb0EEENS1_21CollectiveEpilogueBwdISA_SB_SD_Li256ELb0ELb0ELi4EEENS1_19SingleTileSchedulerILb0ELb0ELb0ELi128EEEEEEEEEvNT_6ParamsE)
        /*062c*/ 	.word	0x00000000


	//----- nvinfo : EIATTR_MIN_STACK_SIZE
	.align		4
.L_274:
        /*0630*/ 	.byte	0x04, 0x12
        /*0632*/ 	.short	(.L_276 - .L_275)
	.align		4
.L_275:
        /*0634*/ 	.word	index@(_ZN7cutlass13device_kernelIN5flash19enable_sm80_to_sm89INS1_16FlashAttnBwdSm80INS1_25CollectiveMainloopBwdSm80ILi2ELi2EN4cute5tupleIJNS5_1CILi64EEENS7_ILi128EEES9_EEENS_6half_tEfNS_4arch4Sm80ELb0ELb0ELb1ELb0ELb1ELb0ELb0ELb0ELi2ELi2ELi2ELi2ELb0EEENS1_21CollectiveEpilogueBwdISA_SB_SD_Li256ELb0ELb0ELi4EEENS1_19SingleTileSchedulerILb0ELb0ELb0ELi128EEEEEEEEEvNT_6ParamsE)
        /*0638*/ 	.word	0x00000000


	//----- nvinfo : EIATTR_MIN_STACK_SIZE
	.align		4
.L_276:
        /*063c*/ 	.byte	0x04, 0x12
        /*063e*/ 	.short	(.L_278 - .L_277)
	.align		4
.L_277:
        /*0640*/ 	.word	index@(_ZN7cutlass13device_kernelIN5flash19enable_sm80_to_sm89INS1_16FlashAttnBwdSm80INS1_25CollectiveMainloopBwdSm80ILi2ELi2EN4cute5tupleIJNS5_1CILi64EEENS7_ILi128EEES9_EEENS_6half_tEfNS_4arch4Sm80ELb0ELb0ELb1ELb0ELb0ELb0ELb0ELb0ELi2ELi2ELi2ELi2ELb0EEENS1_24CollectiveEpilogueBwdGQAISA_fSD_Li256ELb0ELb0EEENS1_19SingleTileSchedulerILb0ELb0ELb0ELi128EEEEEEEEEvNT_6ParamsE)
        /*0644*/ 	.word	0x00000000


	//----- nvinfo : EIATTR_MIN_STACK_SIZE
	.align		4
.L_278:
        /*0648*/ 	.byte	0x04, 0x12
        /*064a*/ 	.short	(.L_280 - .L_279)
	.align		4
.L_279:
        /*064c*/ 	.word	index@(_ZN7cutlass13device_kernelIN5flash19enable_sm80_to_sm89INS1_16FlashAttnBwdSm80INS1_25CollectiveMainloopBwdSm80ILi2ELi2EN4cute5tupleIJNS5_1CILi64EEENS7_ILi128EEES9_EEENS_6half_tEfNS_4arch4Sm80ELb0ELb0ELb1ELb0ELb1ELb0ELb0ELb0ELi2ELi2ELi2ELi2ELb0EEENS1_24CollectiveEpilogueBwdGQAISA_fSD_Li256ELb0ELb1EEENS1_19SingleTileSchedulerILb0ELb0ELb0ELi128EEEEEEEEEvNT_6ParamsE)
        /*0650*/ 	.word	0x00000000


	//----- nvinfo : EIATTR_MIN_STACK_SIZE
	.align		4
.L_280:
        /*0654*/ 	.byte	0x04, 0x12
        /*0656*/ 	.short	(.L_282 - .L_281)
	.align		4
.L_281:
        /*0658*/ 	.word	index@(_ZN7cutlass13device_kernelIN5flash19enable_sm80_to_sm89INS1_16FlashAttnBwdSm80INS1_25CollectiveMainloopBwdSm80ILi2ELi2EN4cute5tupleIJNS5_1CILi64EEENS7_ILi128EEES9_EEENS_6half_tEfNS_4arch4Sm80ELb0ELb0ELb1ELb1ELb0ELb0ELb0ELb0ELi2ELi2ELi2ELi2ELb0EEENS1_21CollectiveEpilogueBwdISA_SB_SD_Li256ELb1ELb0ELi4EEENS1_19SingleTileSchedulerILb1ELb0ELb0ELi128EEEEEEEEEvNT_6ParamsE)
        /*065c*/ 	.word	0x00000000


	//----- nvinfo : EIATTR_MIN_STACK_SIZE
	.align		4
.L_282:
        /*0660*/ 	.byte	0x04, 0x12
        /*0662*/ 	.short	(.L_284 - .L_283)
	.align		4
.L_283:
        /*0664*/ 	.word	index@(_ZN7cutlass13device_kernelIN5flash19enable_sm80_to_sm89INS1_16FlashAttnBwdSm80INS1_25CollectiveMainloopBwdSm80ILi2ELi2EN4cute5tupleIJNS5_1CILi64EEENS7_ILi128EEES9_EEENS_6half_tEfNS_4arch4Sm80ELb0ELb0ELb1ELb1ELb1ELb0ELb0ELb0ELi2ELi2ELi2ELi2ELb0EEENS1_21CollectiveEpilogueBwdISA_SB_SD_Li256ELb1ELb0ELi4EEENS1_19SingleTileSchedulerILb1ELb0ELb0ELi128EEEEEEEEEvNT_6ParamsE)
        /*0668*/ 	.word	0x00000000


	//----- nvinfo : EIATTR_MIN_STACK_SIZE
	.align		4
.L_284:
        /*066c*/ 	.byte	0x04, 0x12
        /*066e*/ 	.short	(.L_286 - .L_285)
	.align		4
.L_285:
        /*0670*/ 	.word	index@(_ZN7cutlass13device_kernelIN5flash19enable_sm80_to_sm89INS1_16FlashAttnBwdSm80INS1_25CollectiveMainloopBwdSm80ILi2ELi2EN4cute5tupleIJNS5_1CILi64EEENS7_ILi128EEES9_EEENS_6half_tEfNS_4arch4Sm80ELb0ELb0ELb1ELb1ELb0ELb0ELb0ELb0ELi2ELi2ELi2ELi2ELb0EEENS1_24CollectiveEpilogueBwdGQAISA_fSD_Li256ELb1ELb0EEENS1_19SingleTileSchedulerILb1ELb0ELb0ELi128EEEEEEEEEvNT_6ParamsE)
        /*0674*/ 	.word	0x00000000


	//----- nvinfo : EIATTR_MIN_STACK_SIZE
	.align		4
.L_286:
        /*0678*/ 	.byte	0x04, 0x12
        /*067a*/ 	.short	(.L_288 - .L_287)
	.align		4
.L_287:
        /*067c*/ 	.word	index@(_ZN7cutlass13device_kernelIN5flash19enable_sm80_to_sm89INS1_16FlashAttnBwdSm80INS1_25CollectiveMainloopBwdSm80ILi2ELi2EN4cute5tupleIJNS5_1CILi64EEENS7_ILi128EEES9_EEENS_6half_tEfNS_4arch4Sm80ELb0ELb0ELb1ELb1ELb1ELb0ELb0ELb0ELi2ELi2ELi2ELi2ELb0EEENS1_24CollectiveEpilogueBwdGQAISA_fSD_Li256ELb1ELb1EEENS1_19SingleTileSchedulerILb1ELb0ELb0ELi128EEEEEEEEEvNT_6ParamsE)
        /*0680*/ 	.word	0x00000000


	//----- nvinfo : EIATTR_MIN_STACK_SIZE
	.align		4
.L_288:
        /*0684*/ 	.byte	0x04, 0x12
        /*0686*/ 	.short	(.L_290 - .L_289)
	.align		4
.L_289:
        /*0688*/ 	.word	index@(_ZN7cutlass13device_kernelIN5flash19enable_sm80_to_sm89INS1_16FlashAttnBwdSm80INS1_25CollectiveMainloopBwdSm80ILi2ELi2EN4cute5tupleIJNS5_1CILi64EEENS7_ILi128EEES9_EEENS_6half_tEfNS_4arch4Sm80ELb0ELb1ELb1ELb0ELb0ELb0ELb0ELb0ELi2ELi2ELi2ELi2ELb0EEENS1_21CollectiveEpilogueBwdISA_SB_SD_Li256ELb0ELb0ELi4EEENS1_19SingleTileSchedulerILb0ELb0ELb0ELi128EEEEEEEEEvNT_6ParamsE)
        /*068c*/ 	.word	0x00000000


	//----- nvinfo : EIATTR_MIN_STACK_SIZE
	.align		4
.L_290:
        /*0690*/ 	.byte	0x04, 0x12
        /*0692*/ 	.short	(.L_292 - .L_291)
	.align		4
.L_291:
        /*0694*/ 	.word	index@(_ZN7cutlass13device_kernelIN5flash19enable_sm80_to_sm89INS1_16FlashAttnBwdSm80INS1_25CollectiveMainloopBwdSm80ILi2ELi2EN4cute5tupleIJNS5_1CILi64EEENS7_ILi128EEES9_EEENS_6half_tEfNS_4arch4Sm80ELb0ELb1ELb1ELb0ELb1ELb0ELb0ELb0ELi2ELi2ELi2ELi2ELb0EEENS1_21CollectiveEpilogueBwdISA_SB_SD_Li256ELb0ELb0ELi4EEENS1_19SingleTileSchedulerILb0ELb0ELb0ELi128EEEEEEEEEvNT_6ParamsE)
        /*0698*/ 	.word	0x00000000


	//----- nvinfo : EIATTR_MIN_STACK_SIZE
	.align		4
.L_292:
        /*069c*/ 	.byte	0x04, 0x12
        /*069e*/ 	.short	(.L_294 - .L_293)
	.align		4
.L_293:
        /*06a0*/ 	.word	index@(_ZN7cutlass13device_kernelIN5flash19enable_sm80_to_sm89INS1_16FlashAttnBwdSm80INS1_25CollectiveMainloopBwdSm80ILi2ELi2EN4cute5tupleIJNS5_1CILi64EEENS7_ILi128EEES9_EEENS_6half_tEfNS_4arch4Sm80ELb0ELb1ELb1ELb0ELb0ELb0ELb0ELb0ELi2ELi2ELi2ELi2ELb0EEENS1_24CollectiveEpilogueBwdGQAISA_fSD_Li256ELb0ELb0EEENS1_19SingleTileSchedulerILb0ELb0ELb0ELi128EEEEEEEEEvNT_6ParamsE)
        /*06a4*/ 	.word	0x00000000


	//----- nvinfo : EIATTR_MIN_STACK_SIZE
	.align		4
.L_294:
        /*06a8*/ 	.byte	0x04, 0x12
        /*06aa*/ 	.short	(.L_296 - .L_295)
	.align		4
.L_295:
        /*06ac*/ 	.word	index@(_ZN7cutlass13device_kernelIN5flash19enable_sm80_to_sm89INS1_16FlashAttnBwdSm80INS1_25CollectiveMainloopBwdSm80ILi2ELi2EN4cute5tupleIJNS5_1CILi64EEENS7_ILi128EEES9_EEENS_6half_tEfNS_4arch4Sm80ELb0ELb1ELb1ELb0ELb1ELb0ELb0ELb0ELi2ELi2ELi2ELi2ELb0EEENS1_24CollectiveEpilogueBwdGQAISA_fSD_Li256ELb0ELb1EEENS1_19SingleTileSchedulerILb0ELb0ELb0ELi128EEEEEEEEEvNT_6ParamsE)
        /*06b0*/ 	.word	0x00000000


	//----- nvinfo : EIATTR_MIN_STACK_SIZE
	.align		4
.L_296:
        /*06b4*/ 	.byte	0x04, 0x12
        /*06b6*/ 	.short	(.L_298 - .L_297)
	.align		4
.L_297:
        /*06b8*/ 	.word	index@(_ZN7cutlass13device_kernelIN5flash19enable_sm80_to_sm89INS1_16FlashAttnBwdSm80INS1_25CollectiveMainloopBwdSm80ILi2ELi2EN4cute5tupleIJNS5_1CILi64EEENS7_ILi128EEES9_EEENS_6half_tEfNS_4arch4Sm80ELb0ELb1ELb1ELb1ELb0ELb0ELb0ELb0ELi2ELi2ELi2ELi2ELb0EEENS1_21CollectiveEpilogueBwdISA_SB_SD_Li256ELb1ELb0ELi4EEENS1_19SingleTileSchedulerILb1ELb0ELb0ELi128EEEEEEEEEvNT_6ParamsE)
        /*06bc*/ 	.word	0x00000000


	//----- nvinfo : EIATTR_MIN_STACK_SIZE
	.align		4
.L_298:
        /*06c0*/ 	.byte	0x04, 0x12
        /*06c2*/ 	.short	(.L_300 - .L_299)
	.align		4
.L_299:
        /*06c4*/ 	.word	index@(_ZN7cutlass13device_kernelIN5flash19enable_sm80_to_sm89INS1_16FlashAttnBwdSm80INS1_25CollectiveMainloopBwdSm80ILi2ELi2EN4cute5tupleIJNS5_1CILi64EEENS7_ILi128EEES9_EEENS_6half_tEfNS_4arch4Sm80ELb0ELb1ELb1ELb1ELb1ELb0ELb0ELb0ELi2ELi2ELi2ELi2ELb0EEENS1_21CollectiveEpilogueBwdISA_SB_SD_Li256ELb1ELb0ELi4EEENS1_19SingleTileSchedulerILb1ELb0ELb0ELi128EEEEEEEEEvNT_6ParamsE)
        /*06c8*/ 	.word	0x00000000


	//----- nvinfo : EIATTR_MIN_STACK_SIZE
	.align		4
.L_300:
        /*06cc*/ 	.byte	0x04, 0x12
        /*06ce*/ 	.short	(.L_302 - .L_301)
	.align		4
.L_301:
        /*06d0*/ 	.word	index@(_ZN7cutlass13device_kernelIN5flash19enable_sm80_to_sm89INS1_16FlashAttnBwdSm80INS1_25CollectiveMainloopBwdSm80ILi2ELi2EN4cute5tupleIJNS5_1CILi64EEENS7_ILi128EEES9_EEENS_6half_tEfNS_4arch4Sm80ELb0ELb1ELb1ELb1ELb0ELb0ELb0ELb0ELi2ELi2ELi2ELi2ELb0EEENS1_24CollectiveEpilogueBwdGQAISA_fSD_Li256ELb1ELb0EEENS1_19SingleTileSchedulerILb1ELb0ELb0ELi128EEEEEEEEEvNT_6ParamsE)
        /*06d4*/ 	.word	0x00000000


	//----- nvinfo : EIATTR_MIN_STACK_SIZE
	.align		4
.L_302:
        /*06d8*/ 	.byte	0x04, 0x12
        /*06da*/ 	.short	(.L_304 - .L_303)
	.align		4
.L_303:
        /*06dc*/ 	.word	index@(_ZN7cutlass13device_kernelIN5flash19enable_sm80_to_sm89INS1_16FlashAttnBwdSm80INS1_25CollectiveMainloopBwdSm80ILi2ELi2EN4cute5tupleIJNS5_1CILi64EEENS7_ILi128EEES9_EEENS_6half_tEfNS_4arch4Sm80ELb0ELb1ELb1ELb1ELb1ELb0ELb0ELb0ELi2ELi2ELi2ELi2ELb0EEENS1_24CollectiveEpilogueBwdGQAISA_fSD_Li256ELb1ELb1EEENS1_19SingleTileSchedulerILb1ELb0ELb0ELi128EEEEEEEEEvNT_6ParamsE)
        /*06e0*/ 	.word	0x00000000


	//----- nvinfo : EIATTR_MIN_STACK_SIZE
	.align		4
.L_304:
        /*06e4*/ 	.byte	0x04, 0x12
        /*06e6*/ 	.short	(.L_306 - .L_305)
	.align		4
.L_305:
        /*06e8*/ 	.word	index@(_ZN7cutlass13device_kernelIN5flash19enable_sm80_to_sm89INS1_16FlashAttnBwdSm80INS1_25CollectiveMainloopBwdSm80ILi2ELi2EN4cute5tupleIJNS5_1CILi64EEENS7_ILi128EEES9_EEENS_6half_tEfNS_4arch4Sm80ELb1ELb0ELb1ELb0ELb0ELb0ELb0ELb0ELi2ELi2ELi2ELi2ELb0EEENS1_21CollectiveEpilogueBwdISA_SB_SD_Li256ELb0ELb0ELi4EEENS1_25SingleTileBwdLPTSchedulerILb0ELi128ELb0EEEEEEEEEvNT_6ParamsE)
        /*06ec*/ 	.word	0x00000000


	//----- nvinfo : EIATTR_MIN_STACK_SIZE
	.align		4
.L_306:
        /*06f0*/ 	.byte	0x04, 0x12
        /*06f2*/ 	.short	(.L_308 - .L_307)
	.align		4
.L_307:
        /*06f4*/ 	.word	index@(_ZN7cutlass13device_kernelIN5flash19enable_sm80_to_sm89INS1_16FlashAttnBwdSm80INS1_25CollectiveMainloopBwdSm80ILi2ELi2EN4cute5tupleIJNS5_1CILi64EEENS7_ILi128EEES9_EEENS_6half_tEfNS_4arch4Sm80ELb1ELb0ELb1ELb0ELb1ELb0ELb0ELb0ELi2ELi2ELi2ELi2ELb0EEENS1_21CollectiveEpilogueBwdISA_SB_SD_Li256ELb0ELb0ELi4EEENS1_25SingleTileBwdLPTSchedulerILb0ELi128ELb1EEEEEEEEEvNT_6ParamsE)
        /*06f8*/ 	.word	0x00000000


	//----- nvinfo : EIATTR_MIN_STACK_SIZE
	.align		4
.L_308:
        /*06fc*/ 	.byte	0x04, 0x12
        /*06fe*/ 	.short	(.L_310 - .L_309)
	.align		4
.L_309:
        /*0700*/ 	.word	index@(_ZN7cutlass13device_kernelIN5flash19enable_sm80_to_sm89INS1_16FlashAttnBwdSm80INS1_25CollectiveMainloopBwdSm80ILi2ELi2EN4cute5tupleIJNS5_1CILi64EEENS7_ILi128EEES9_EEENS_6half_tEfNS_4arch4Sm80ELb1ELb0ELb1ELb0ELb0ELb0ELb0ELb0ELi2ELi2ELi2ELi2ELb0EEENS1_24CollectiveEpilogueBwdGQAISA_fSD_Li256ELb0ELb0EEENS1_25SingleTileBwdLPTSchedulerILb0ELi128ELb0EEEEEEEEEvNT_6ParamsE)
        /*0704*/ 	.word	0x00000000


	//----- nvinfo : EIATTR_MIN_STACK_SIZE
	.align		4
.L_310:
        /*0708*/ 	.byte	0x04, 0x12
        /*070a*/ 	.short	(.L_312 - .L_311)
	.align		4
.L_311:
        /*070c*/ 	.word	index@(_ZN7cutlass13device_kernelIN5flash19enable_sm80_to_sm89INS1_16FlashAttnBwdSm80INS1_25CollectiveMainloopBwdSm80ILi2ELi2EN4cute5tupleIJNS5_1CILi64EEENS7_ILi128EEES9_EEENS_6half_tEfNS_4arch4Sm80ELb1ELb0ELb1ELb0ELb1ELb0ELb0ELb0ELi2ELi2ELi2ELi2ELb0EEENS1_24CollectiveEpilogueBwdGQAISA_fSD_Li256ELb0ELb1EEENS1_25SingleTileBwdLPTSchedulerILb0ELi128ELb1EEEEEEEEEvNT_6ParamsE)
        /*0710*/ 	.word	0x00000000


	//----- nvinfo : EIATTR_MIN_STACK_SIZE
	.align		4
.L_312:
        /*0714*/ 	.byte	0x04, 0x12
        /*0716*/ 	.short	(.L_314 - .L_313)
	.align		4
.L_313:
        /*0718*/ 	.word	index@(_ZN7cutlass13device_kernelIN5flash22FlashAttnBwdPreprocessIN4cute5tupleIJNS3_1CILi64EEENS5_ILi128EEEEEENS_6half_tEfNS_4arch4Sm80ELb1ELb0EEEEEvNT_6ParamsE)
        /*071c*/ 	.word	0x00000000


	//----- nvinfo : EIATTR_MIN_STACK_SIZE
	.align		4
.L_314:
        /*0720*/ 	.byte	0x04, 0x12
        /*0722*/ 	.short	(.L_316 - .L_315)
	.align		4
.L_315:
        /*0724*/ 	.word	index@(_ZN7cutlass13device_kernelIN5flash19enable_sm80_to_sm89INS1_16FlashAttnBwdSm80INS1_25CollectiveMainloopBwdSm80ILi2ELi2EN4cute5tupleIJNS5_1CILi64EEENS7_ILi128EEES9_EEENS_6half_tEfNS_4arch4Sm80ELb1ELb0ELb1ELb1ELb0ELb0ELb0ELb0ELi2ELi2ELi2ELi2ELb0EEENS1_21CollectiveEpilogueBwdISA_SB_SD_Li256ELb1ELb0ELi4EEENS1_25SingleTileBwdLPTSchedulerILb1ELi128ELb0EEEEEEEEEvNT_6ParamsE)
        /*0728*/ 	.word	0x00000000


	//----- nvinfo : EIATTR_MIN_STACK_SIZE
	.align		4
.L_316:
        /*072c*/ 	.byte	0x04, 0x12
        /*072e*/ 	.short	(.L_318 - .L_317)
	.align		4
.L_317:
        /*0730*/ 	.word	index@(_ZN7cutlass13device_kernelIN5flash19enable_sm80_to_sm89INS1_16FlashAttnBwdSm80INS1_25CollectiveMainloopBwdSm80ILi2ELi2EN4cute5tupleIJNS5_1CILi64EEENS7_ILi128EEES9_EEENS_6half_tEfNS_4arch4Sm80ELb1ELb0ELb1ELb1ELb1ELb0ELb0ELb0ELi2ELi2ELi2ELi2ELb0EEENS1_21CollectiveEpilogueBwdISA_SB_SD_Li256ELb1ELb0ELi4EEENS1_25SingleTileBwdLPTSchedulerILb1ELi128ELb1EEEEEEEEEvNT_6ParamsE)
        /*0734*/ 	.word	0x00000000


	//----- nvinfo : EIATTR_MIN_STACK_SIZE
	.align		4
.L_318:
        /*0738*/ 	.byte	0x04, 0x12
        /*073a*/ 	.short	(.L_320 - .L_319)
	.align		4
.L_319:
        /*073c*/ 	.word	index@(_ZN7cutlass13device_kernelIN5flash19enable_sm80_to_sm89INS1_16FlashAttnBwdSm80INS1_25CollectiveMainloopBwdSm80ILi2ELi2EN4cute5tupleIJNS5_1CILi64EEENS7_ILi128EEES9_EEENS_6half_tEfNS_4arch4Sm80ELb1ELb0ELb1ELb1ELb0ELb0ELb0ELb0ELi2ELi2ELi2ELi2ELb0EEENS1_24CollectiveEpilogueBwdGQAISA_fSD_Li256ELb1ELb0EEENS1_25SingleTileBwdLPTSchedulerILb1ELi128ELb0EEEEEEEEEvNT_6ParamsE)
        /*0740*/ 	.word	0x00000000


	//----- nvinfo : EIATTR_MIN_STACK_SIZE
	.align		4
.L_320:
        /*0744*/ 	.byte	0x04, 0x12
        /*0746*/ 	.short	(.L_322 - .L_321)
	.align		4
.L_321:
        /*0748*/ 	.word	index@(_ZN7cutlass13device_kernelIN5flash32FlashAttnBwdPostprocessConvertdQIN4cute5tupleIJNS3_1CILi128EEES6_EEENS_6half_tEfNS_4arch4Sm80ELi256ENS3_8TiledMMAINS3_8MMA_AtomIJNS3_28SM80_16x8x16_F32F16F16F32_TNEEEENS3_6LayoutINS4_IJNS5_ILi2EEENS5_ILi4EEENS5_ILi1EEEEEENS4_IJSI_SG_NS5_ILi0EEEEEEEENS4_IJNS5_ILi32EEENS5_ILi64EEENS5_ILi16EEEEEEEELb0EEEEEvNT_6ParamsE)
        /*074c*/ 	.word	0x00000000


	//----- nvinfo : EIATTR_MIN_STACK_SIZE
	.align		4
.L_322:
        /*0750*/ 	.byte	0x04, 0x12
        /*0752*/ 	.short	(.L_324 - .L_323)
	.align		4
.L_323:
        /*0754*/ 	.word	index@(_ZN7cutlass13device_kernelIN5flash32FlashAttnBwdPostprocessConvertdQIN4cute5tupleIJNS3_1CILi64EEENS5_ILi128EEEEEENS_6half_tEfNS_4arch4Sm80ELi256ENS3_8TiledMMAINS3_8MMA_AtomIJNS3_28SM80_16x8x16_F32F16F16F32_TNEEEENS3_6LayoutINS4_IJNS5_ILi2EEENS5_ILi4EEENS5_ILi1EEEEEENS4_IJSJ_SH_NS5_ILi0EEEEEEEENS4_IJNS5_ILi32EEES6_NS5_ILi16EEEEEEEELb0EEEEEvNT_6ParamsE)
        /*0758*/ 	.word	0x00000000


	//----- nvinfo : EIATTR_MIN_STACK_SIZE
	.align		4
.L_324:
        /*075c*/ 	.byte	0x04, 0x12
        /*075e*/ 	.short	(.L_326 - .L_325)
	.align		4
.L_325:
        /*0760*/ 	.word	index@(_ZN7cutlass13device_kernelIN5flash19enable_sm80_to_sm89INS1_16FlashAttnBwdSm80INS1_25CollectiveMainloopBwdSm80ILi2ELi2EN4cute5tupleIJNS5_1CILi64EEENS7_ILi128EEES9_EEENS_6half_tEfNS_4arch4Sm80ELb1ELb0ELb1ELb1ELb1ELb0ELb0ELb0ELi2ELi2ELi2ELi2ELb0EEENS1_24CollectiveEpilogueBwdGQAISA_fSD_Li256ELb1ELb1EEENS1_25SingleTileBwdLPTSchedulerILb1ELi128ELb1EEEEEEEEEvNT_6ParamsE)
        /*0764*/ 	.word	0x00000000


	//----- nvinfo : EIATTR_MIN_STACK_SIZE
	.align		4
.L_326:
        /*0768*/ 	.byte	0x04, 0x12
        /*076a*/ 	.short	(.L_328 - .L_327)
	.align		4
.L_327:
        /*076c*/ 	.word	index@(_ZN7cutlass13device_kernelIN5flash22FlashAttnBwdPreprocessIN4cute5tupleIJNS3_1CILi64EEENS5_ILi128EEEEEENS_6half_tEfNS_4arch4Sm80ELb1ELb1EEEEEvNT_6ParamsE)
        /*0770*/ 	.word	0x00000000
.L_328:


//--------------------- .nv.compat                --------------------------
	.section	.nv.compat,"",@"SHT_CUDA_COMPAT_INFO"
	.align	4
        /*0000*/ 	.byte	0x02, 0x09, 0x01, 0x00, 0x02, 0x02, 0x01, 0x00, 0x02, 0x05, 0x05, 0x00, 0x03, 0x07, 0x01, 0x01
        /*0010*/ 	.byte	0x02, 0x03, 0x00, 0x00, 0x02, 0x06, 0x01, 0x00, 0x04, 0x0b, 0x08, 0x00, 0x00, 0x00, 0x00, 0x00
        /*0020*/ 	.byte	0x00, 0x00, 0x00, 0x00


//--------------------- .nv.info._ZN7cutlass13device_kernelIN5flash19enable_sm80_to_sm89INS1_16FlashAttnBwdSm80INS1_25CollectiveMainloopBwdSm80ILi2ELi1EN4cute5tupleIJNS5_1CILi64EEENS7_ILi96EEENS7_ILi128EEEEEENS_6half_tEfNS_4arch4Sm80ELb0ELb0ELb1ELb0ELb0ELb0ELb0ELb0ELi2ELi2ELi2ELi2ELb1EEENS1_21CollectiveEpilogueBwdISB_SC_SE_Li256ELb0ELb0ELi4EEENS1_19SingleTileSchedulerILb0ELb0ELb0ELi96EEEEEEEEEvNT_6ParamsE --------------------------
	.section	.nv.info._ZN7cutlass13device_kernelIN5flash19enable_sm80_to_sm89INS1_16FlashAttnBwdSm80INS1_25CollectiveMainloopBwdSm80ILi2ELi1EN4cute5tupleIJNS5_1CILi64EEENS7_ILi96EEENS7_ILi128EEEEEENS_6half_tEfNS_4arch4Sm80ELb0ELb0ELb1ELb0ELb0ELb0ELb0ELb0ELi2ELi2ELi2ELi2ELb1EEENS1_21CollectiveEpilogueBwdISB_SC_SE_Li256ELb0ELb0ELi4EEENS1_19SingleTileSchedulerILb0ELb0ELb0ELi96EEEEEEEEEvNT_6ParamsE,"",@"SHT_CUDA_INFO"
	.sectionflags	@""
	.align	4


	//----- nvinfo : EIATTR_CUDA_API_VERSION
	.align		4
        /*0000*/ 	.byte	0x04, 0x37
        /*0002*/ 	.short	(.L_330 - .L_329)
.L_329:
        /*0004*/ 	.word	0x00000082


	//----- nvinfo : EIATTR_KPARAM_INFO
	.align		4
.L_330:
        /*0008*/ 	.byte	0x04, 0x17
        /*000a*/ 	.short	(.L_332 - .L_331)
.L_331:
        /*000c*/ 	.word	0x00000000
        /*0010*/ 	.short	0x0000
        /*0012*/ 	.short	0x0000
        /*0014*/ 	.byte	0x00, 0xf0, 0xc1, 0x09


	//----- nvinfo : EIATTR_SPARSE_MMA_MASK
	.align		4
.L_332:
        /*0018*/ 	.byte	0x03, 0x50
        /*001a*/ 	.short	0x0000


	//----- nvinfo : EIATTR_MAXREG_COUNT
	.align		4
        /*001c*/ 	.byte	0x03, 0x1b
        /*001e*/ 	.short	0x00ff


	//----- nvinfo : EIATTR_MERCURY_ISA_VERSION
	.align		4
        /*0020*/ 	.byte	0x03, 0x5f
        /*0022*/ 	.short	0x0101


	//----- nvinfo : EIATTR_EXIT_INSTR_OFFSETS
	.align		4
        /*0024*/ 	.byte	0x04, 0x1c
        /*0026*/ 	.short	(.L_334 - .L_333)


	//   ....[0]....
.L_333:
        /*0028*/ 	.word	0x00000010


	//----- nvinfo : EIATTR_MAX_THREADS
	.align		4
.L_334:
        /*002c*/ 	.byte	0x04, 0x05
        /*002e*/ 	.short	(.L_336 - .L_335)
.L_335:
        /*0030*/ 	.word	0x00000100
        /*0034*/ 	.word	0x00000001
        /*0038*/ 	.word	0x00000001


	//----- nvinfo : EIATTR_CBANK_PARAM_SIZE
	.align		4
.L_336:
        /*003c*/ 	.byte	0x03, 0x19
        /*003e*/ 	.short	0x0270


	//----- nvinfo : EIATTR_PARAM_CBANK
	.align		4
        /*0040*/ 	.byte	0x04, 0x0a
        /*0042*/ 	.short	(.L_338 - .L_337)
	.align		4
.L_337:
        /*0044*/ 	.word	index@(.nv.constant0._ZN7cutlass13device_kernelIN5flash19enable_sm80_to_sm89INS1_16FlashAttnBwdSm80INS1_25CollectiveMainloopBwdSm80ILi2ELi1EN4cute5tupleIJNS5_1CILi64EEENS7_ILi96EEENS7_ILi128EEEEEENS_6half_tEfNS_4arch4Sm80ELb0ELb0ELb1ELb0ELb0ELb0ELb0ELb0ELi2ELi2ELi2ELi2ELb1EEENS1_21CollectiveEpilogueBwdISB_SC_SE_Li256ELb0ELb0ELi4EEENS1_19SingleTileSchedulerILb0ELb0ELb0ELi96EEEEEEEEEvNT_6ParamsE)
        /*0048*/ 	.short	0x0210
        /*004a*/ 	.short	0x0270


	//----- nvinfo : EIATTR_SW_WAR
	.align		4
.L_338:
        /*004c*/ 	.byte	0x04, 0x36
        /*004e*/ 	.short	(.L_340 - .L_339)
.L_339:
        /*0050*/ 	.word	0x00000008
.L_340:


//--------------------- .nv.info._ZN7cutlass13device_kernelIN5flash19enable_sm80_to_sm89INS1_16FlashAttnBwdSm80INS1_25CollectiveMainloopBwdSm80ILi2ELi1EN4cute5tupleIJNS5_1CILi64EEENS7_ILi96EEENS7_ILi128EEEEEENS_6half_tEfNS_4arch4Sm80ELb0ELb0ELb1ELb0ELb1ELb0ELb0ELb0ELi2ELi2ELi2ELi2ELb1EEENS1_21CollectiveEpilogueBwdISB_SC_SE_Li256ELb0ELb0ELi4EEENS1_19SingleTileSchedulerILb0ELb0ELb0ELi96EEEEEEEEEvNT_6ParamsE --------------------------
	.section	.nv.info._ZN7cutlass13device_kernelIN5flash19enable_sm80_to_sm89INS1_16FlashAttnBwdSm80INS1_25CollectiveMainloopBwdSm80ILi2ELi1EN4cute5tupleIJNS5_1CILi64EEENS7_ILi96EEENS7_ILi128EEEEEENS_6half_tEfNS_4arch4Sm80ELb0ELb0ELb1ELb0ELb1ELb0ELb0ELb0ELi2ELi2ELi2ELi2ELb1EEENS1_21CollectiveEpilogueBwdISB_SC_SE_Li256ELb0ELb0ELi4EEENS1_19SingleTileSchedulerILb0ELb0ELb0ELi96EEEEEEEEEvNT_6ParamsE,"",@"SHT_CUDA_INFO"
	.sectionflags	@""
	.align	4


	//----- nvinfo : EIATTR_CUDA_API_VERSION
	.align		4
        /*0000*/ 	.byte	0x04, 0x37
        /*0002*/ 	.short	(.L_342 - .L_341)
.L_341:
        /*0004*/ 	.word	0x00000082


	//----- nvinfo : EIATTR_KPARAM_INFO
	.align		4
.L_342:
        /*0008*/ 	.byte	0x04, 0x17
        /*000a*/ 	.short	(.L_344 - .L_343)
.L_343:
        /*000c*/ 	.word	0x00000000
        /*0010*/ 	.short	0x0000
        /*0012*/ 	.short	0x0000
        /*0014*/ 	.byte	0x00, 0xf0, 0xc1, 0x09


	//----- nvinfo : EIATTR_SPARSE_MMA_MASK
	.align		4
.L_344:
        /*0018*/ 	.byte	0x03, 0x50
        /*001a*/ 	.short	0x0000


	//----- nvinfo : EIATTR_MAXREG_COUNT
	.align		4
        /*001c*/ 	.byte	0x03, 0x1b
        /*001e*/ 	.short	0x00ff


	//----- nvinfo : EIATTR_MERCURY_ISA_VERSION
	.align		4
        /*0020*/ 	.byte	0x03, 0x5f
        /*0022*/ 	.short	0x0101


	//----- nvinfo : EIATTR_EXIT_INSTR_OFFSETS
	.align		4
        /*0024*/ 	.byte	0x04, 0x1c
        /*0026*/ 	.short	(.L_346 - .L_345)


	//   ....[0]....
.L_345:
        /*0028*/ 	.word	0x00000010


	//----- nvinfo : EIATTR_MAX_THREADS
	.align		4
.L_346:
        /*002c*/ 	.byte	0x04, 0x05
        /*002e*/ 	.short	(.L_348 - .L_347)
.L_347:
        /*0030*/ 	.word	0x00000100
        /*0034*/ 	.word	0x00000001
        /*0038*/ 	.word	0x00000001


	//----- nvinfo : EIATTR_CBANK_PARAM_SIZE
	.align		4
.L_348:
        /*003c*/ 	.byte	0x03, 0x19
        /*003e*/ 	.short	0x0270


	//----- nvinfo : EIATTR_PARAM_CBANK
	.align		4
        /*0040*/ 	.byte	0x04, 0x0a
        /*0042*/ 	.short	(.L_350 - .L_349)
	.align		4
.L_349:
        /*0044*/ 	.word	index@(.nv.constant0._ZN7cutlass13device_kernelIN5flash19enable_sm80_to_sm89INS1_16FlashAttnBwdSm80INS1_25CollectiveMainloopBwdSm80ILi2ELi1EN4cute5tupleIJNS5_1CILi64EEENS7_ILi96EEENS7_ILi128EEEEEENS_6half_tEfNS_4arch4Sm80ELb0ELb0ELb1ELb0ELb1ELb0ELb0ELb0ELi2ELi2ELi2ELi2ELb1EEENS1_21CollectiveEpilogueBwdISB_SC_SE_Li256ELb0ELb0ELi4EEENS1_19SingleTileSchedulerILb0ELb0ELb0ELi96EEEEEEEEEvNT_6ParamsE)
        /*0048*/ 	.short	0x0210
        /*004a*/ 	.short	0x0270


	//----- nvinfo : EIATTR_SW_WAR
	.align		4
.L_350:
        /*004c*/ 	.byte	0x04, 0x36
        /*004e*/ 	.short	(.L_352 - .L_351)
.L_351:
        /*0050*/ 	.word	0x00000008
.L_352:


//--------------------- .nv.info._ZN7cutlass13device_kernelIN5flash19enable_sm80_to_sm89INS1_16FlashAttnBwdSm80INS1_25CollectiveMainloopBwdSm80ILi2ELi1EN4cute5tupleIJNS5_1CILi64EEENS7_ILi96EEENS7_ILi128EEEEEENS_6half_tEfNS_4arch4Sm80ELb0ELb0ELb1ELb0ELb0ELb0ELb0ELb0ELi2ELi2ELi2ELi2ELb1EEENS1_24CollectiveEpilogueBwdGQAISB_fSE_Li256ELb0ELb0EEENS1_19SingleTileSchedulerILb0ELb0ELb0ELi96EEEEEEEEEvNT_6ParamsE --------------------------
	.section	.nv.info._ZN7cutlass13device_kernelIN5flash19enable_sm80_to_sm89INS1_16FlashAttnBwdSm80INS1_25CollectiveMainloopBwdSm80ILi2ELi1EN4cute5tupleIJNS5_1CILi64EEENS7_ILi96EEENS7_ILi128EEEEEENS_6half_tEfNS_4arch4Sm80ELb0ELb0ELb1ELb0ELb0ELb0ELb0ELb0ELi2ELi2ELi2ELi2ELb1EEENS1_24CollectiveEpilogueBwdGQAISB_fSE_Li256ELb0ELb0EEENS1_19SingleTileSchedulerILb0ELb0ELb0ELi96EEEEEEEEEvNT_6ParamsE,"",@"SHT_CUDA_INFO"
	.sectionflags	@""
	.align	4


	//----- nvinfo : EIATTR_CUDA_API_VERSION
	.align		4
        /*0000*/ 	.byte	0x04, 0x37
        /*0002*/ 	.short	(.L_354 - .L_353)
.L_353:
        /*0004*/ 	.word	0x00000082


	//----- nvinfo : EIATTR_KPARAM_INFO
	.align		4
.L_354:
        /*0008*/ 	.byte	0x04, 0x17
        /*000a*/ 	.short	(.L_356 - .L_355)
.L_355:
        /*000c*/ 	.word	0x00000000
        /*0010*/ 	.short	0x0000
        /*0012*/ 	.short	0x0000
        /*0014*/ 	.byte	0x00, 0xf0, 0xe1, 0x09


	//----- nvinfo : EIATTR_SPARSE_MMA_MASK
	.align		4
.L_356:
        /*0018*/ 	.byte	0x03, 0x50
        /*001a*/ 	.short	0x0000


	//----- nvinfo : EIATTR_MAXREG_COUNT
	.align		4
        /*001c*/ 	.byte	0x03, 0x1b
        /*001e*/ 	.short	0x00ff


	//----- nvinfo : EIATTR_MERCURY_ISA_VERSION
	.align		4
        /*0020*/ 	.byte	0x03, 0x5f
        /*0022*/ 	.short	0x0101


	//----- nvinfo : EIATTR_EXIT_INSTR_OFFSETS
	.align		4
        /*0024*/ 	.byte	0x04, 0x1c
        /*0026*/ 	.short	(.L_358 - .L_357)


	//   ....[0]....
.L_357:
        /*0028*/ 	.word	0x00000010


	//----- nvinfo : EIATTR_MAX_THREADS
	.align		4
.L_358:
        /*002c*/ 	.byte	0x04, 0x05
        /*002e*/ 	.short	(.L_360 - .L_359)
.L_359:
        /*0030*/ 	.word	0x00000100
        /*0034*/ 	.word	0x00000001
        /*0038*/ 	.word	0x00000001


	//----- nvinfo : EIATTR_CBANK_PARAM_SIZE
	.align		4
.L_360:
        /*003c*/ 	.byte	0x03, 0x19
        /*003e*/ 	.short	0x0278


	//----- nvinfo : EIATTR_PARAM_CBANK
	.align		4
        /*0040*/ 	.byte	0x04, 0x0a
        /*0042*/ 	.short	(.L_362 - .L_361)
	.align		4
.L_361:
        /*0044*/ 	.word	index@(.nv.constant0._ZN7cutlass13device_kernelIN5flash19enable_sm80_to_sm89INS1_16FlashAttnBwdSm80INS1_25CollectiveMainloopBwdSm80ILi2ELi1EN4cute5tupleIJNS5_1CILi64EEENS7_ILi96EEENS7_ILi128EEEEEENS_6half_tEfNS_4arch4Sm80ELb0ELb0ELb1ELb0ELb0ELb0ELb0ELb0ELi2ELi2ELi2ELi2ELb1EEENS1_24CollectiveEpilogueBwdGQAISB_fSE_Li256ELb0ELb0EEENS1_19SingleTileSchedulerILb0ELb0ELb0ELi96EEEEEEEEEvNT_6ParamsE)
        /*0048*/ 	.short	0x0210
        /*004a*/ 	.short	0x0278


	//----- nvinfo : EIATTR_SW_WAR
	.align		4
.L_362:
        /*004c*/ 	.byte	0x04, 0x36
        /*004e*/ 	.short	(.L_364 - .L_363)
.L_363:
        /*0050*/ 	.word	0x00000008
.L_364:


//--------------------- .nv.info._ZN7cutlass13device_kernelIN5flash19enable_sm80_to_sm89INS1_16FlashAttnBwdSm80INS1_25CollectiveMainloopBwdSm80ILi2ELi1EN4cute5tupleIJNS5_1CILi64EEENS7_ILi96EEENS7_ILi128EEEEEENS_6half_tEfNS_4arch4Sm80ELb0ELb0ELb1ELb0ELb1ELb0ELb0ELb0ELi2ELi2ELi2ELi2ELb1EEENS1_24CollectiveEpilogueBwdGQAISB_fSE_Li256ELb0ELb1EEENS1_19SingleTileSchedulerILb0ELb0ELb0ELi96EEEEEEEEEvNT_6ParamsE --------------------------
	.section	.nv.info._ZN7cutlass13device_kernelIN5flash19enable_sm80_to_sm89INS1_16FlashAttnBwdSm80INS1_25CollectiveMainloopBwdSm80ILi2ELi1EN4cute5tupleIJNS5_1CILi64EEENS7_ILi96EEENS7_ILi128EEEEEENS_6half_tEfNS_4arch4Sm80ELb0ELb0ELb1ELb0ELb1ELb0ELb0ELb0ELi2ELi2ELi2ELi2ELb1EEENS1_24CollectiveEpilogueBwdGQAISB_fSE_Li256ELb0ELb1EEENS1_19SingleTileSchedulerILb0ELb0ELb0ELi96EEEEEEEEEvNT_6ParamsE,"",@"SHT_CUDA_INFO"
	.sectionflags	@""
	.align	4


	//----- nvinfo : EIATTR_CUDA_API_VERSION
	.align		4
        /*0000*/ 	.byte	0x04, 0x37
        /*0002*/ 	.short	(.L_366 - .L_365)
.L_365:
        /*0004*/ 	.word	0x00000082


	//----- nvinfo : EIATTR_KPARAM_INFO
	.align		4
.L_366:
        /*0008*/ 	.byte	0x04, 0x17
        /*000a*/ 	.short	(.L_368 - .L_367)
.L_367:
        /*000c*/ 	.word	0x00000000
        /*0010*/ 	.short	0x0000
        /*0012*/ 	.short	0x0000
        /*0014*/ 	.byte	0x00, 0xf0, 0xe1, 0x09


	//----- nvinfo : EIATTR_SPARSE_MMA_MASK
	.align		4
.L_368:
        /*0018*/ 	.byte	0x03, 0x50
        /*001a*/ 	.short	0x0000


	//----- nvinfo : EIATTR_MAXREG_COUNT
	.align		4
        /*001c*/ 	.byte	0x03, 0x1b
        /*001e*/ 	.short	0x00ff


	//----- nvinfo : EIATTR_MERCURY_ISA_VERSION
	.align		4
        /*0020*/ 	.byte	0x03, 0x5f
        /*0022*/ 	.short	0x0101


	//----- nvinfo : EIATTR_EXIT_INSTR_OFFSETS
	.align		4
        /*0024*/ 	.byte	0x04, 0x1c
        /*0026*/ 	.short	(.L_370 - .L_369)


	//   ....[0]....
.L_369:
        /*0028*/ 	.word	0x00000010


	//----- nvinfo : EIATTR_MAX_THREADS
	.align		4
.L_370:
        /*002c*/ 	.byte	0x04, 0x05
        /*002e*/ 	.short	(.L_372 - .L_371)
.L_371:
        /*0030*/ 	.word	0x00000100
        /*0034*/ 	.word	0x00000001
        /*0038*/ 	.word	0x00000001


	//----- nvinfo : EIATTR_CBANK_PARAM_SIZE
	.align		4
.L_372:
        /*003c*/ 	.byte	0x03, 0x19
        /*003e*/ 	.short	0x0278


	//----- nvinfo : EIATTR_PARAM_CBANK
	.align		4
        /*0040*/ 	.byte	0x04, 0x0a
        /*0042*/ 	.short	(.L_374 - .L_373)
	.align		4
.L_373:
        /*0044*/ 	.word	index@(.nv.constant0._ZN7cutlass13device_kernelIN5flash19enable_sm80_to_sm89INS1_16FlashAttnBwdSm80INS1_25CollectiveMainloopBwdSm80ILi2ELi1EN4cute5tupleIJNS5_1CILi64EEENS7_ILi96EEENS7_ILi128EEEEEENS_6half_tEfNS_4arch4Sm80ELb0ELb0ELb1ELb0ELb1ELb0ELb0ELb0ELi2ELi2ELi2ELi2ELb1EEENS1_24CollectiveEpilogueBwdGQAISB_fSE_Li256ELb0ELb1EEENS1_19SingleTileSchedulerILb0ELb0ELb0ELi96EEEEEEEEEvNT_6ParamsE)
        /*0048*/ 	.short	0x0210
        /*004a*/ 	.short	0x0278


	//----- nvinfo : EIATTR_SW_WAR
	.align		4
.L_374:
        /*004c*/ 	.byte	0x04, 0x36
        /*004e*/ 	.short	(.L_376 - .L_375)
.L_375:
        /*0050*/ 	.word	0x00000008
.L_376:


//--------------------- .nv.info._ZN7cutlass13device_kernelIN5flash19enable_sm80_to_sm89INS1_16FlashAttnBwdSm80INS1_25CollectiveMainloopBwdSm80ILi2ELi1EN4cute5tupleIJNS5_1CILi64EEENS7_ILi96EEENS7_ILi128EEEEEENS_6half_tEfNS_4arch4Sm80ELb0ELb0ELb1ELb1ELb0ELb0ELb0ELb0ELi2ELi2ELi2ELi2ELb1EEENS1_21CollectiveEpilogueBwdISB_SC_SE_Li256ELb1ELb0ELi4EEENS1_19SingleTileSchedulerILb1ELb0ELb0ELi96EEEEEEEEEvNT_6ParamsE --------------------------
	.section	.nv.info._ZN7cutlass13device_kernelIN5flash19enable_sm80_to_sm89INS1_16FlashAttnBwdSm80INS1_25CollectiveMainloopBwdSm80ILi2ELi1EN4cute5tupleIJNS5_1CILi64EEENS7_ILi96EEENS7_ILi128EEEEEENS_6half_tEfNS_4arch4Sm80ELb0ELb0ELb1ELb1ELb0ELb0ELb0ELb0ELi2ELi2ELi2ELi2ELb1EEENS1_21CollectiveEpilogueBwdISB_SC_SE_Li256ELb1ELb0ELi4EEENS1_19SingleTileSchedulerILb1ELb0ELb0ELi96EEEEEEEEEvNT_6ParamsE,"",@"SHT_CUDA_INFO"
	.sectionflags	@""
	.align	4


	//----- nvinfo : EIATTR_CUDA_API_VERSION
	.align		4
        /*0000*/ 	.byte	0x04, 0x37
        /*0002*/ 	.short	(.L_378 - .L_377)
.L_377:
        /*0004*/ 	.word	0x00000082


	//----- nvinfo : EIATTR_KPARAM_INFO
	.align		4
.L_378:
        /*0008*/ 	.byte	0x04, 0x17
        /*000a*/ 	.short	(.L_380 - .L_379)
.L_379:
        /*000c*/ 	.word	0x00000000
        /*0010*/ 	.short	0x0000
        /*0012*/ 	.short	0x0000
        /*0014*/ 	.byte	0x00, 0xf0, 0xc1, 0x09


	//----- nvinfo : EIATTR_SPARSE_MMA_MASK
	.align		4
.L_380:
        /*0018*/ 	.byte	0x03, 0x50
        /*001a*/ 	.short	0x0000


	//----- nvinfo : EIATTR_MAXREG_COUNT
	.align		4
        /*001c*/ 	.byte	0x03, 0x1b
        /*001e*/ 	.short	0x00ff


	//----- nvinfo : EIATTR_MERCURY_ISA_VERSION
	.align		4
        /*0020*/ 	.byte	0x03, 0x5f
        /*0022*/ 	.short	0x0101


	//----- nvinfo : EIATTR_EXIT_INSTR_OFFSETS
	.align		4
        /*0024*/ 	.byte	0x04, 0x1c
        /*0026*/ 	.short	(.L_382 - .L_381)


	//   ....[0]....
.L_381:
        /*0028*/ 	.word	0x00000010


	//----- nvinfo : EIATTR_MAX_THREADS
	.align		4
.L_382:
        /*002c*/ 	.byte	0x04, 0x05
        /*002e*/ 	.short	(.L_384 - .L_383)
.L_383:
        /*0030*/ 	.word	0x00000100
        /*0034*/ 	.word	0x00000001
        /*0038*/ 	.word	0x00000001


	//----- nvinfo : EIATTR_CBANK_PARAM_SIZE
	.align		4
.L_384:
        /*003c*/ 	.byte	0x03, 0x19
        /*003e*/ 	.short	0x0270


	//----- nvinfo : EIATTR_PARAM_CBANK
	.align		4
        /*0040*/ 	.byte	0x04, 0x0a
        /*0042*/ 	.short	(.L_386 - .L_385)
	.align		4
.L_385:
        /*0044*/ 	.word	index@(.nv.constant0._ZN7cutlass13device_kernelIN5flash19enable_sm80_to_sm89INS1_16FlashAttnBwdSm80INS1_25CollectiveMainloopBwdSm80ILi2ELi1EN4cute5tupleIJNS5_1CILi64EEENS7_ILi96EEENS7_ILi128EEEEEENS_6half_tEfNS_4arch4Sm80ELb0ELb0ELb1ELb1ELb0ELb0ELb0ELb0ELi2ELi2ELi2ELi2ELb1EEENS1_21CollectiveEpilogueBwdISB_SC_SE_Li256ELb1ELb0ELi4EEENS1_19SingleTileSchedulerILb1ELb0ELb0ELi96EEEEEEEEEvNT_6ParamsE)
        /*0048*/ 	.short	0x0210
        /*004a*/ 	.short	0x0270


	//----- nvinfo : EIATTR_SW_WAR
	.align		4
.L_386:
        /*004c*/ 	.byte	0x04, 0x36
        /*004e*/ 	.short	(.L_388 - .L_387)
.L_387:
        /*0050*/ 	.word	0x00000008
.L_388:


//--------------------- .nv.info._ZN7cutlass13device_kernelIN5flash19enable_sm80_to_sm89INS1_16FlashAttnBwdSm80INS1_25CollectiveMainloopBwdSm80ILi2ELi1EN4cute5tupleIJNS5_1CILi64EEENS7_ILi96EEENS7_ILi128EEEEEENS_6half_tEfNS_4arch4Sm80ELb0ELb0ELb1ELb1ELb1ELb0ELb0ELb0ELi2ELi2ELi2ELi2ELb1EEENS1_21CollectiveEpilogueBwdISB_SC_SE_Li256ELb1ELb0ELi4EEENS1_19SingleTileSchedulerILb1ELb0ELb0ELi96EEEEEEEEEvNT_6ParamsE --------------------------
	.section	.nv.info._ZN7cutlass13device_kernelIN5flash19enable_sm80_to_sm89INS1_16FlashAttnBwdSm80INS1_25CollectiveMainloopBwdSm80ILi2ELi1EN4cute5tupleIJNS5_1CILi64EEENS7_ILi96EEENS7_ILi128EEEEEENS_6half_tEfNS_4arch4Sm80ELb0ELb0ELb1ELb1ELb1ELb0ELb0ELb0ELi2ELi2ELi2ELi2ELb1EEENS1_21CollectiveEpilogueBwdISB_SC_SE_Li256ELb1ELb0ELi4EEENS1_19SingleTileSchedulerILb1ELb0ELb0ELi96EEEEEEEEEvNT_6ParamsE,"",@"SHT_CUDA_INFO"
	.sectionflags	@""
	.align	4


	//----- nvinfo : EIATTR_CUDA_API_VERSION
	.align		4
        /*0000*/ 	.byte	0x04, 0x37
        /*0002*/ 	.short	(.L_390 - .L_389)
.L_389:
        /*0004*/ 	.word	0x00000082


	//----- nvinfo : EIATTR_KPARAM_INFO
	.align		4
.L_390:
        /*0008*/ 	.byte	0x04, 0x17
        /*000a*/ 	.short	(.L_392 - .L_391)
.L_391:
        /*000c*/ 	.word	0x00000000
        /*0010*/ 	.short	0x0000
        /*0012*/ 	.short	0x0000
        /*0014*/ 	.byte	0x00, 0xf0, 0xc1, 0x09


	//----- nvinfo : EIATTR_SPARSE_MMA_MASK
	.align		4
.L_392:
        /*0018*/ 	.byte	0x03, 0x50
        /*001a*/ 	.short	0x0000


	//----- nvinfo : EIATTR_MAXREG_COUNT
	.align		4
        /*001c*/ 	.byte	0x03, 0x1b
        /*001e*/ 	.short	0x00ff


	//----- nvinfo : EIATTR_MERCURY_ISA_VERSION
	.align		4
        /*0020*/ 	.byte	0x03, 0x5f
        /*0022*/ 	.short	0x0101


	//----- nvinfo : EIATTR_EXIT_INSTR_OFFSETS
	.align		4
        /*0024*/ 	.byte	0x04, 0x1c
        /*0026*/ 	.short	(.L_394 - .L_393)


	//   ....[0]....
.L_393:
        /*0028*/ 	.word	0x00000010


	//----- nvinfo : EIATTR_MAX_THREADS
	.align		4
.L_394:
        /*002c*/ 	.byte	0x04, 0x05
        /*002e*/ 	.short	(.L_396 - .L_395)
.L_395:
        /*0030*/ 	.word	0x00000100
        /*0034*/ 	.word	0x00000001
        /*0038*/ 	.word	0x00000001


	//----- nvinfo : EIATTR_CBANK_PARAM_SIZE
	.align		4
.L_396:
        /*003c*/ 	.byte	0x03, 0x19
        /*003e*/ 	.short	0x0270


	//----- nvinfo : EIATTR_PARAM_CBANK
	.align		4
        /*0040*/ 	.byte	0x04, 0x0a
        /*0042*/ 	.short	(.L_398 - .L_397)
	.align		4
.L_397:
        /*0044*/ 	.word	index@(.nv.constant0._ZN7cutlass13device_kernelIN5flash19enable_sm80_to_sm89INS1_16FlashAttnBwdSm80INS1_25CollectiveMainloopBwdSm80ILi2ELi1EN4cute5tupleIJNS5_1CILi64EEENS7_ILi96EEENS7_ILi128EEEEEENS_6half_tEfNS_4arch4Sm80ELb0ELb0ELb1ELb1ELb1ELb0ELb0ELb0ELi2ELi2ELi2ELi2ELb1EEENS1_21CollectiveEpilogueBwdISB_SC_SE_Li256ELb1ELb0ELi4EEENS1_19SingleTileSchedulerILb1ELb0ELb0ELi96EEEEEEEEEvNT_6ParamsE)
        /*0048*/ 	.short	0x0210
        /*004a*/ 	.short	0x0270


	//----- nvinfo : EIATTR_SW_WAR
	.align		4
.L_398:
        /*004c*/ 	.byte	0x04, 0x36
        /*004e*/ 	.short	(.L_400 - .L_399)
.L_399:
        /*0050*/ 	.word	0x00000008
.L_400:


//--------------------- .nv.info._ZN7cutlass13device_kernelIN5flash19enable_sm80_to_sm89INS1_16FlashAttnBwdSm80INS1_25CollectiveMainloopBwdSm80ILi2ELi1EN4cute5tupleIJNS5_1CILi64EEENS7_ILi96EEENS7_ILi128EEEEEENS_6half_tEfNS_4arch4Sm80ELb0ELb0ELb1ELb1ELb0ELb0ELb0ELb0ELi2ELi2ELi2ELi2ELb1EEENS1_24CollectiveEpilogueBwdGQAISB_fSE_Li256ELb1ELb0EEENS1_19SingleTileSchedulerILb1ELb0ELb0ELi96EEEEEEEEEvNT_6ParamsE --------------------------
	.section	.nv.info._ZN7cutlass13device_kernelIN5flash19enable_sm80_to_sm89INS1_16FlashAttnBwdSm80INS1_25CollectiveMainloopBwdSm80ILi2ELi1EN4cute5tupleIJNS5_1CILi64EEENS7_ILi96EEENS7_ILi128EEEEEENS_6half_tEfNS_4arch4Sm80ELb0ELb0ELb1ELb1ELb0ELb0ELb0ELb0ELi2ELi2ELi2ELi2ELb1EEENS1_24CollectiveEpilogueBwdGQAISB_fSE_Li256ELb1ELb0EEENS1_19SingleTileSchedulerILb1ELb0ELb0ELi96EEEEEEEEEvNT_6ParamsE,"",@"SHT_CUDA_INFO"
	.sectionflags	@""
	.align	4


	//----- nvinfo : EIATTR_CUDA_API_VERSION
	.align		4
        /*0000*/ 	.byte	0x04, 0x37
        /*0002*/ 	.short	(.L_402 - .L_401)
.L_401:
        /*0004*/ 	.word	0x00000082


	//----- nvinfo : EIATTR_KPARAM_INFO
	.align		4
.L_402:
        /*0008*/ 	.byte	0x04, 0x17
        /*000a*/ 	.short	(.L_404 - .L_403)
.L_403:
        /*000c*/ 	.word	0x00000000
        /*0010*/ 	.short	0x0000
        /*0012*/ 	.short	0x0000
        /*0014*/ 	.byte	0x00, 0xf0, 0xe1, 0x09


	//----- nvinfo : EIATTR_SPARSE_MMA_MASK
	.align		4
.L_404:
        /*0018*/ 	.byte	0x03, 0x50
        /*001a*/ 	.short	0x0000


	//----- nvinfo : EIATTR_MAXREG_COUNT
	.align		4
        /*001c*/ 	.byte	0x03, 0x1b
        /*001e*/ 	.short	0x00ff


	//----- nvinfo : EIATTR_MERCURY_ISA_VERSION
	.align		4
        /*0020*/ 	.byte	0x03, 0x5f
        /*0022*/ 	.short	0x0101


	//----- nvinfo : EIATTR_EXIT_INSTR_OFFSETS
	.align		4
        /*0024*/ 	.byte	0x04, 0x1c
        /*0026*/ 	.short	(.L_406 - .L_405)


	//   ....[0]....
.L_405:
        /*0028*/ 	.word	0x00000010


	//----- nvinfo : EIATTR_MAX_THREADS
	.align		4
.L_406:
        /*002c*/ 	.byte	0x04, 0x05
        /*002e*/ 	.short	(.L_408 - .L_407)
.L_407:
        /*0030*/ 	.word	0x00000100
        /*0034*/ 	.word	0x00000001
        /*0038*/ 	.word	0x00000001


	//----- nvinfo : EIATTR_CBANK_PARAM_SIZE
	.align		4
.L_408:
        /*003c*/ 	.byte	0x03, 0x19
        /*003e*/ 	.short	0x0278


	//----- nvinfo : EIATTR_PARAM_CBANK
	.align		4
        /*0040*/ 	.byte	0x04, 0x0a
        /*0042*/ 	.short	(.L_410 - .L_409)
	.align		4
.L_409:
        /*0044*/ 	.word	index@(.nv.constant0._ZN7cutlass13device_kernelIN5flash19enable_sm80_to_sm89INS1_16FlashAttnBwdSm80INS1_25CollectiveMainloopBwdSm80ILi2ELi1EN4cute5tupleIJNS5_1CILi64EEENS7_ILi96EEENS7_ILi128EEEEEENS_6half_tEfNS_4arch4Sm80ELb0ELb0ELb1ELb1ELb0ELb0ELb0ELb0ELi2ELi2ELi2ELi2ELb1EEENS1_24CollectiveEpilogueBwdGQAISB_fSE_Li256ELb1ELb0EEENS1_19SingleTileSchedulerILb1ELb0ELb0ELi96EEEEEEEEEvNT_6ParamsE)
        /*0048*/ 	.short	0x0210
        /*004a*/ 	.short	0x0278


	//----- nvinfo : EIATTR_SW_WAR
	.align		4
.L_410:
        /*004c*/ 	.byte	0x04, 0x36
        /*004e*/ 	.short	(.L_412 - .L_411)
.L_411:
        /*0050*/ 	.word	0x00000008
.L_412:


//--------------------- .nv.info._ZN7cutlass13device_kernelIN5flash19enable_sm80_to_sm89INS1_16FlashAttnBwdSm80INS1_25CollectiveMainloopBwdSm80ILi2ELi1EN4cute5tupleIJNS5_1CILi64EEENS7_ILi96EEENS7_ILi128EEEEEENS_6half_tEfNS_4arch4Sm80ELb0ELb0ELb1ELb1ELb1ELb0ELb0ELb0ELi2ELi2ELi2ELi2ELb1EEENS1_24CollectiveEpilogueBwdGQAISB_fSE_Li256ELb1ELb1EEENS1_19SingleTileSchedulerILb1ELb0ELb0ELi96EEEEEEEEEvNT_6ParamsE --------------------------
	.section	.nv.info._ZN7cutlass13device_kernelIN5flash19enable_sm80_to_sm89INS1_16FlashAttnBwdSm80INS1_25CollectiveMainloopBwdSm80ILi2ELi1EN4cute5tupleIJNS5_1CILi64EEENS7_ILi96EEENS7_ILi128EEEEEENS_6half_tEfNS_4arch4Sm80ELb0ELb0ELb1ELb1ELb1ELb0ELb0ELb0ELi2ELi2ELi2ELi2ELb1EEENS1_24CollectiveEpilogueBwdGQAISB_fSE_Li256ELb1ELb1EEENS1_19SingleTileSchedulerILb1ELb0ELb0ELi96EEEEEEEEEvNT_6ParamsE,"",@"SHT_CUDA_INFO"
	.sectionflags	@""
	.align	4


	//----- nvinfo : EIATTR_CUDA_API_VERSION
	.align		4
        /*0000*/ 	.byte	0x04, 0x37
        /*0002*/ 	.short	(.L_414 - .L_413)
.L_413:
        /*0004*/ 	.word	0x00000082


	//----- nvinfo : EIATTR_KPARAM_INFO
	.align		4
.L_414:
        /*0008*/ 	.byte	0x04, 0x17
        /*000a*/ 	.short	(.L_416 - .L_415)
.L_415:
        /*000c*/ 	.word	0x00000000
        /*0010*/ 	.short	0x0000
        /*0012*/ 	.short	0x0000
        /*0014*/ 	.byte	0x00, 0xf0, 0xe1, 0x09


	//----- nvinfo : EIATTR_SPARSE_MMA_MASK
	.align		4
.L_416:
        /*0018*/ 	.byte	0x03, 0x50
        /*001a*/ 	.short	0x0000


	//----- nvinfo : EIATTR_MAXREG_COUNT
	.align		4
        /*001c*/ 	.byte	0x03, 0x1b
        /*001e*/ 	.short	0x00ff


	//----- nvinfo : EIATTR_MERCURY_ISA_VERSION
	.align		4
        /*0020*/ 	.byte	0x03, 0x5f
        /*0022*/ 	.short	0x0101


	//----- nvinfo : EIATTR_EXIT_INSTR_OFFSETS
	.align		4
        /*0024*/ 	.byte	0x04, 0x1c
        /*0026*/ 	.short	(.L_418 - .L_417)


	//   ....[0]....
.L_417:
        /*0028*/ 	.word	0x00000010


	//----- nvinfo : EIATTR_MAX_THREADS
	.align		4
.L_418:
        /*002c*/ 	.byte	0x04, 0x05
        /*002e*/ 	.short	(.L_420 - .L_419)
.L_419:
        /*0030*/ 	.word	0x00000100
        /*0034*/ 	.word	0x00000001
        /*0038*/ 	.word	0x00000001


	//----- nvinfo : EIATTR_CBANK_PARAM_SIZE
	.align		4
.L_420:
        /*003c*/ 	.byte	0x03, 0x19
        /*003e*/ 	.short	0x0278


	//----- nvinfo : EIATTR_PARAM_CBANK
	.align		4
        /*0040*/ 	.byte	0x04, 0x0a
        /*0042*/ 	.short	(.L_422 - .L_421)
	.align		4
.L_421:
        /*0044*/ 	.word	index@(.nv.constant0._ZN7cutlass13device_kernelIN5flash19enable_sm80_to_sm89INS1_16FlashAttnBwdSm80INS1_25CollectiveMainloopBwdSm80ILi2ELi1EN4cute5tupleIJNS5_1CILi64EEENS7_ILi96EEENS7_ILi128EEEEEENS_6half_tEfNS_4arch4Sm80ELb0ELb0ELb1ELb1ELb1ELb0ELb0ELb0ELi2ELi2ELi2ELi2ELb1EEENS1_24CollectiveEpilogueBwdGQAISB_fSE_Li256ELb1ELb1EEENS1_19SingleTileSchedulerILb1ELb0ELb0ELi96EEEEEEEEEvNT_6ParamsE)
        /*0048*/ 	.short	0x0210
        /*004a*/ 	.short	0x0278


	//----- nvinfo : EIATTR_SW_WAR
	.align		4
.L_422:
        /*004c*/ 	.byte	0x04, 0x36
        /*004e*/ 	.short	(.L_424 - .L_423)
.L_423:
        /*0050*/ 	.word	0x00000008
.L_424:


//--------------------- .nv.info._ZN7cutlass13device_kernelIN5flash19enable_sm80_to_sm89INS1_16FlashAttnBwdSm80INS1_25CollectiveMainloopBwdSm80ILi2ELi1EN4cute5tupleIJNS5_1CILi64EEENS7_ILi96EEENS7_ILi128EEEEEENS_6half_tEfNS_4arch4Sm80ELb0ELb1ELb1ELb0ELb0ELb0ELb0ELb0ELi2ELi2ELi2ELi2ELb1EEENS1_21CollectiveEpilogueBwdISB_SC_SE_Li256ELb0ELb0ELi4EEENS1_19SingleTileSchedulerILb0ELb0ELb0ELi96EEEEEEEEEvNT_6ParamsE --------------------------
	.section	.nv.info._ZN7cutlass13device_kernelIN5flash19enable_sm80_to_sm89INS1_16FlashAttnBwdSm80INS1_25CollectiveMainloopBwdSm80ILi2ELi1EN4cute5tupleIJNS5_1CILi64EEENS7_ILi96EEENS7_ILi128EEEEEENS_6half_tEfNS_4arch4Sm80ELb0ELb1ELb1ELb0ELb0ELb0ELb0ELb0ELi2ELi2ELi2ELi2ELb1EEENS1_21CollectiveEpilogueBwdISB_SC_SE_Li256ELb0ELb0ELi4EEENS1_19SingleTileSchedulerILb0ELb0ELb0ELi96EEEEEEEEEvNT_6ParamsE,"",@"SHT_CUDA_INFO"
	.sectionflags	@""
	.align	4


	//----- nvinfo : EIATTR_CUDA_API_VERSION
	.align		4
        /*0000*/ 	.byte	0x04, 0x37
        /*0002*/ 	.short	(.L_426 - .L_425)
.L_425:
        /*0004*/ 	.word	0x00000082


	//----- nvinfo : EIATTR_KPARAM_INFO
	.align		4
.L_426:
        /*0008*/ 	.byte	0x04, 0x17
        /*000a*/ 	.short	(.L_428 - .L_427)
.L_427:
        /*000c*/ 	.word	0x00000000
        /*0010*/ 	.short	0x0000
        /*0012*/ 	.short	0x0000
        /*0014*/ 	.byte	0x00, 0xf0, 0xc1, 0x09


	//----- nvinfo : EIATTR_SPARSE_MMA_MASK
	.align		4
.L_428:
        /*0018*/ 	.byte	0x03, 0x50
        /*001a*/ 	.short	0x0000


	//----- nvinfo : EIATTR_MAXREG_COUNT
	.align		4
        /*001c*/ 	.byte	0x03, 0x1b
        /*001e*/ 	.short	0x00ff


	//----- nvinfo : EIATTR_MERCURY_ISA_VERSION
	.align		4
        /*0020*/ 	.byte	0x03, 0x5f
        /*0022*/ 	.short	0x0101


	//----- nvinfo : EIATTR_EXIT_INSTR_OFFSETS
	.align		4
        /*0024*/ 	.byte	0x04, 0x1c
        /*0026*/ 	.short	(.L_430 - .L_429)


	//   ....[0]....
.L_429:
        /*0028*/ 	.word	0x00000010


	//----- nvinfo : EIATTR_MAX_THREADS
	.align		4
.L_430:
        /*002c*/ 	.byte	0x04, 0x05
        /*002e*/ 	.short	(.L_432 - .L_431)
.L_431:
        /*0030*/ 	.word	0x00000100
        /*0034*/ 	.word	0x00000001
        /*0038*/ 	.word	0x00000001


	//----- nvinfo : EIATTR_CBANK_PARAM_SIZE
	.align		4
.L_432:
        /*003c*/ 	.byte	0x03, 0x19
        /*003e*/ 	.short	0x0270


	//----- nvinfo : EIATTR_PARAM_CBANK
	.align		4
        /*0040*/ 	.byte	0x04, 0x0a
        /*0042*/ 	.short	(.L_434 - .L_433)
	.align		4
.L_433:
        /*0044*/ 	.word	index@(.nv.constant0._ZN7cutlass13device_kernelIN5flash19enable_sm80_to_sm89INS1_16FlashAttnBwdSm80INS1_25CollectiveMainloopBwdSm80ILi2ELi1EN4cute5tupleIJNS5_1CILi64EEENS7_ILi96EEENS7_ILi128EEEEEENS_6half_tEfNS_4arch4Sm80ELb0ELb1ELb1ELb0ELb0ELb0ELb0ELb0ELi2ELi2ELi2ELi2ELb1EEENS1_21CollectiveEpilogueBwdISB_SC_SE_Li256ELb0ELb0ELi4EEENS1_19SingleTileSchedulerILb0ELb0ELb0ELi96EEEEEEEEEvNT_6ParamsE)
        /*0048*/ 	.short	0x0210
        /*004a*/ 	.short	0x0270


	//----- nvinfo : EIATTR_SW_WAR
	.align		4
.L_434:
        /*004c*/ 	.byte	0x04, 0x36
        /*004e*/ 	.short	(.L_436 - .L_435)
.L_435:
        /*0050*/ 	.word	0x00000008
.L_436:


//--------------------- .nv.info._ZN7cutlass13device_kernelIN5flash19enable_sm80_to_sm89INS1_16FlashAttnBwdSm80INS1_25CollectiveMainloopBwdSm80ILi2ELi1EN4cute5tupleIJNS5_1CILi64EEENS7_ILi96EEENS7_ILi128EEEEEENS_6half_tEfNS_4arch4Sm80ELb0ELb1ELb1ELb0ELb1ELb0ELb0ELb0ELi2ELi2ELi2ELi2ELb1EEENS1_21CollectiveEpilogueBwdISB_SC_SE_Li256ELb0ELb0ELi4EEENS1_19SingleTileSchedulerILb0ELb0ELb0ELi96EEEEEEEEEvNT_6ParamsE --------------------------
	.section	.nv.info._ZN7cutlass13device_kernelIN5flash19enable_sm80_to_sm89INS1_16FlashAttnBwdSm80INS1_25CollectiveMainloopBwdSm80ILi2ELi1EN4cute5tupleIJNS5_1CILi64EEENS7_ILi96EEENS7_ILi128EEEEEENS_6half_tEfNS_4arch4Sm80ELb0ELb1ELb1ELb0ELb1ELb0ELb0ELb0ELi2ELi2ELi2ELi2ELb1EEENS1_21CollectiveEpilogueBwdISB_SC_SE_Li256ELb0ELb0ELi4EEENS1_19SingleTileSchedulerILb0ELb0ELb0ELi96EEEEEEEEEvNT_6ParamsE,"",@"SHT_CUDA_INFO"
	.sectionflags	@""
	.align	4


	//----- nvinfo : EIATTR_CUDA_API_VERSION
	.align		4
        /*0000*/ 	.byte	0x04, 0x37
        /*0002*/ 	.short	(.L_438 - .L_437)
.L_437:
        /*0004*/ 	.word	0x00000082


	//----- nvinfo : EIATTR_KPARAM_INFO
	.align		4
.L_438:
        /*0008*/ 	.byte	0x04, 0x17
        /*000a*/ 	.short	(.L_440 - .L_439)
.L_439:
        /*000c*/ 	.word	0x00000000
        /*0010*/ 	.short	0x0000
        /*0012*/ 	.short	0x0000
        /*0014*/ 	.byte	0x00, 0xf0, 0xc1, 0x09


	//----- nvinfo : EIATTR_SPARSE_MMA_MASK
	.align		4
.L_440:
        /*0018*/ 	.byte	0x03, 0x50
        /*001a*/ 	.short	0x0000


	//----- nvinfo : EIATTR_MAXREG_COUNT
	.align		4
        /*001c*/ 	.byte	0x03, 0x1b
        /*001e*/ 	.short	0x00ff


	//----- nvinfo : EIATTR_MERCURY_ISA_VERSION
	.align		4
        /*0020*/ 	.byte	0x03, 0x5f
        /*0022*/ 	.short	0x0101


	//----- nvinfo : EIATTR_EXIT_INSTR_OFFSETS
	.align		4
        /*0024*/ 	.byte	0x04, 0x1c
        /*0026*/ 	.short	(.L_442 - .L_441)


	//   ....[0]....
.L_441:
        /*0028*/ 	.word	0x00000010


	//----- nvinfo : EIATTR_MAX_THREADS
	.align		4
.L_442:
        /*002c*/ 	.byte	0x04, 0x05
        /*002e*/ 	.short	(.L_444 - .L_443)
.L_443:
        /*0030*/ 	.word	0x00000100
        /*0034*/ 	.word	0x00000001
        /*0038*/ 	.word	0x00000001


	//----- nvinfo : EIATTR_CBANK_PARAM_SIZE
	.align		4
.L_444:
        /*003c*/ 	.byte	0x03, 0x19
        /*003e*/ 	.short	0x0270


	//----- nvinfo : EIATTR_PARAM_CBANK
	.align		4
        /*0040*/ 	.byte	0x04, 0x0a
        /*0042*/ 	.short	(.L_446 - .L_445)
	.align		4
.L_445:
        /*0044*/ 	.word	index@(.nv.constant0._ZN7cutlass13device_kernelIN5flash19enable_sm80_to_sm89INS1_16FlashAttnBwdSm80INS1_25CollectiveMainloopBwdSm80ILi2ELi1EN4cute5tupleIJNS5_1CILi64EEENS7_ILi96EEENS7_ILi128EEEEEENS_6half_tEfNS_4arch4Sm80ELb0ELb1ELb1ELb0ELb1ELb0ELb0ELb0ELi2ELi2ELi2ELi2ELb1EEENS1_21CollectiveEpilogueBwdISB_SC_SE_Li256ELb0ELb0ELi4EEENS1_19SingleTileSchedulerILb0ELb0ELb0ELi96EEEEEEEEEvNT_6ParamsE)
        /*0048*/ 	.short	0x0210
        /*004a*/ 	.short	0x0270


	//----- nvinfo : EIATTR_SW_WAR
	.align		4
.L_446:
        /*004c*/ 	.byte	0x04, 0x36
        /*004e*/ 	.short	(.L_448 - .L_447)
.L_447:
        /*0050*/ 	.word	0x00000008
.L_448:


//--------------------- .nv.info._ZN7cutlass13device_kernelIN5flash19enable_sm80_to_sm89INS1_16FlashAttnBwdSm80INS1_25CollectiveMainloopBwdSm80ILi2ELi1EN4cute5tupleIJNS5_1CILi64EEENS7_ILi96EEENS7_ILi128EEEEEENS_6half_tEfNS_4arch4Sm80ELb0ELb1ELb1ELb0ELb0ELb0ELb0ELb0ELi2ELi2ELi2ELi2ELb1EEENS1_24CollectiveEpilogueBwdGQAISB_fSE_Li256ELb0ELb0EEENS1_19SingleTileSchedulerILb0ELb0ELb0ELi96EEEEEEEEEvNT_6ParamsE --------------------------
	.section	.nv.info._ZN7cutlass13device_kernelIN5flash19enable_sm80_to_sm89INS1_16FlashAttnBwdSm80INS1_25CollectiveMainloopBwdSm80ILi2ELi1EN4cute5tupleIJNS5_1CILi64EEENS7_ILi96EEENS7_ILi128EEEEEENS_6half_tEfNS_4arch4Sm80ELb0ELb1ELb1ELb0ELb0ELb0ELb0ELb0ELi2ELi2ELi2ELi2ELb1EEENS1_24CollectiveEpilogueBwdGQAISB_fSE_Li256ELb0ELb0EEENS1_19SingleTileSchedulerILb0ELb0ELb0ELi96EEEEEEEEEvNT_6ParamsE,"",@"SHT_CUDA_INFO"
	.sectionflags	@""
	.align	4


	//----- nvinfo : EIATTR_CUDA_API_VERSION
	.align		4
        /*0000*/ 	.byte	0x04, 0x37
        /*0002*/ 	.short	(.L_450 - .L_449)
.L_449:
        /*0004*/ 	.word	0x00000082


	//----- nvinfo : EIATTR_KPARAM_INFO
	.align		4
.L_450:
        /*0008*/ 	.byte	0x04, 0x17
        /*000a*/ 	.short	(.L_452 - .L_451)
.L_451:
        /*000c*/ 	.word	0x00000000
        /*0010*/ 	.short	0x0000
        /*0012*/ 	.short	0x0000
        /*0014*/ 	.byte	0x00, 0xf0, 0xe1, 0x09


	//----- nvinfo : EIATTR_SPARSE_MMA_MASK
	.align		4
.L_452:
        /*0018*/ 	.byte	0x03, 0x50
        /*001a*/ 	.short	0x0000


	//----- nvinfo : EIATTR_MAXREG_COUNT
	.align		4
        /*001c*/ 	.byte	0x03, 0x1b
        /*001e*/ 	.short	0x00ff


	//----- nvinfo : EIATTR_MERCURY_ISA_VERSION
	.align		4
        /*0020*/ 	.byte	0x03, 0x5f
        /*0022*/ 	.short	0x0101


	//----- nvinfo : EIATTR_EXIT_INSTR_OFFSETS
	.align		4
        /*0024*/ 	.byte	0x04, 0x1c
        /*0026*/ 	.short	(.L_454 - .L_453)


	//   ....[0]....
.L_453:
        /*0028*/ 	.word	0x00000010


	//----- nvinfo : EIATTR_MAX_THREADS
	.align		4
.L_454:
        /*002c*/ 	.byte	0x04, 0x05
        /*002e*/ 	.short	(.L_456 - .L_455)
.L_455:
        /*0030*/ 	.word	0x00000100
        /*0034*/ 	.word	0x00000001
        /*0038*/ 	.word	0x00000001


	//----- nvinfo : EIATTR_CBANK_PARAM_SIZE
	.align		4
.L_456:
        /*003c*/ 	.byte	0x03, 0x19
        /*003e*/ 	.short	0x0278


	//----- nvinfo : EIATTR_PARAM_CBANK
	.align		4
        /*0040*/ 	.byte	0x04, 0x0a
        /*0042*/ 	.short	(.L_458 - .L_457)
	.align		4
.L_457:
        /*0044*/ 	.word	index@(.nv.constant0._ZN7cutlass13device_kernelIN5flash19enable_sm80_to_sm89INS1_16FlashAttnBwdSm80INS1_25CollectiveMainloopBwdSm80ILi2ELi1EN4cute5tupleIJNS5_1CILi64EEENS7_ILi96EEENS7_ILi128EEEEEENS_6half_tEfNS_4arch4Sm80ELb0ELb1ELb1ELb0ELb0ELb0ELb0ELb0ELi2ELi2ELi2ELi2ELb1EEENS1_24CollectiveEpilogueBwdGQAISB_fSE_Li256ELb0ELb0EEENS1_19SingleTileSchedulerILb0ELb0ELb0ELi96EEEEEEEEEvNT_6ParamsE)
        /*0048*/ 	.short	0x0210
        /*004a*/ 	.short	0x0278


	//----- nvinfo : EIATTR_SW_WAR
	.align		4
.L_458:
        /*004c*/ 	.byte	0x04, 0x36
        /*004e*/ 	.short	(.L_460 - .L_459)
.L_459:
        /*0050*/ 	.word	0x00000008
.L_460:


//--------------------- .nv.info._ZN7cutlass13device_kernelIN5flash19enable_sm80_to_sm89INS1_16FlashAttnBwdSm80INS1_25CollectiveMainloopBwdSm80ILi2ELi1EN4cute5tupleIJNS5_1CILi64EEENS7_ILi96EEENS7_ILi128EEEEEENS_6half_tEfNS_4arch4Sm80ELb0ELb1ELb1ELb0ELb1ELb0ELb0ELb0ELi2ELi2ELi2ELi2ELb1EEENS1_24CollectiveEpilogueBwdGQAISB_fSE_Li256ELb0ELb1EEENS1_19SingleTileSchedulerILb0ELb0ELb0ELi96EEEEEEEEEvNT_6ParamsE --------------------------
	.section	.nv.info._ZN7cutlass13device_kernelIN5flash19enable_sm80_to_sm89INS1_16FlashAttnBwdSm80INS1_25CollectiveMainloopBwdSm80ILi2ELi1EN4cute5tupleIJNS5_1CILi64EEENS7_ILi96EEENS7_ILi128EEEEEENS_6half_tEfNS_4arch4Sm80ELb0ELb1ELb1ELb0ELb1ELb0ELb0ELb0ELi2ELi2ELi2ELi2ELb1EEENS1_24CollectiveEpilogueBwdGQAISB_fSE_Li256ELb0ELb1EEENS1_19SingleTileSchedulerILb0ELb0ELb0ELi96EEEEEEEEEvNT_6ParamsE,"",@"SHT_CUDA_INFO"
	.sectionflags	@""
	.align	4


	//----- nvinfo : EIATTR_CUDA_API_VERSION
	.align		4
        /*0000*/ 	.byte	0x04, 0x37
        /*0002*/ 	.short	(.L_462 - .L_461)
.L_461:
        /*0004*/ 	.word	0x00000082


	//----- nvinfo : EIATTR_KPARAM_INFO
	.align		4
.L_462:
        /*0008*/ 	.byte	0x04, 0x17
        /*000a*/ 	.short	(.L_464 - .L_463)
.L_463:
        /*000c*/ 	.word	0x00000000
        /*0010*/ 	.short	0x0000
        /*0012*/ 	.short	0x0000
        /*0014*/ 	.byte	0x00, 0xf0, 0xe1, 0x09


	//----- nvinfo : EIATTR_SPARSE_MMA_MASK
	.align		4
.L_464:
        /*0018*/ 	.byte	0x03, 0x50
        /*001a*/ 	.short	0x0000


	//----- nvinfo : EIATTR_MAXREG_COUNT
	.align		4
        /*001c*/ 	.byte	0x03, 0x1b
        /*001e*/ 	.short	0x00ff


	//----- nvinfo : EIATTR_MERCURY_ISA_VERSION
	.align		4
        /*0020*/ 	.byte	0x03, 0x5f
        /*0022*/ 	.short	0x0101


	//----- nvinfo : EIATTR_EXIT_INSTR_OFFSETS
	.align		4
        /*0024*/ 	.byte	0x04, 0x1c
        /*0026*/ 	.short	(.L_466 - .L_465)


	//   ....[0]....
.L_465:
        /*0028*/ 	.word	0x00000010


	//----- nvinfo : EIATTR_MAX_THREADS
	.align		4
.L_466:
        /*002c*/ 	.byte	0x04, 0x05
        /*002e*/ 	.short	(.L_468 - .L_467)
.L_467:
        /*0030*/ 	.word	0x00000100
        /*0034*/ 	.word	0x00000001
        /*0038*/ 	.word	0x00000001


	//----- nvinfo : EIATTR_CBANK_PARAM_SIZE
	.align		4
.L_468:
        /*003c*/ 	.byte	0x03, 0x19
        /*003e*/ 	.short	0x0278


	//----- nvinfo : EIATTR_PARAM_CBANK
	.align		4
        /*0040*/ 	.byte	0x04, 0x0a
        /*0042*/ 	.short	(.L_470 - .L_469)
	.align		4
.L_469:
        /*0044*/ 	.word	index@(.nv.constant0._ZN7cutlass13device_kernelIN5flash19enable_sm80_to_sm89INS1_16FlashAttnBwdSm80INS1_25CollectiveMainloopBwdSm80ILi2ELi1EN4cute5tupleIJNS5_1CILi64EEENS7_ILi96EEENS7_ILi128EEEEEENS_6half_tEfNS_4arch4Sm80ELb0ELb1ELb1ELb0ELb1ELb0ELb0ELb0ELi2ELi2ELi2ELi2ELb1EEENS1_24CollectiveEpilogueBwdGQAISB_fSE_Li256ELb0ELb1EEENS1_19SingleTileSchedulerILb0ELb0ELb0ELi96EEEEEEEEEvNT_6ParamsE)
        /*0048*/ 	.short	0x0210
        /*004a*/ 	.short	0x0278


	//----- nvinfo : EIATTR_SW_WAR
	.align		4
.L_470:
        /*004c*/ 	.byte	0x04, 0x36
        /*004e*/ 	.short	(.L_472 - .L_471)
.L_471:
        /*0050*/ 	.word	0x00000008
.L_472:


//--------------------- .nv.info._ZN7cutlass13device_kernelIN5flash19enable_sm80_to_sm89INS1_16FlashAttnBwdSm80INS1_25CollectiveMainloopBwdSm80ILi2ELi1EN4cute5tupleIJNS5_1CILi64EEENS7_ILi96EEENS7_ILi128EEEEEENS_6half_tEfNS_4arch4Sm80ELb0ELb1ELb1ELb1ELb0ELb0ELb0ELb0ELi2ELi2ELi2ELi2ELb1EEENS1_21CollectiveEpilogueBwdISB_SC_SE_Li256ELb1ELb0ELi4EEENS1_19SingleTileSchedulerILb1ELb0ELb0ELi96EEEEEEEEEvNT_6ParamsE --------------------------
	.section	.nv.info._ZN7cutlass13device_kernelIN5flash19enable_sm80_to_sm89INS1_16FlashAttnBwdSm80INS1_25CollectiveMainloopBwdSm80ILi2ELi1EN4cute5tupleIJNS5_1CILi64EEENS7_ILi96EEENS7_ILi128EEEEEENS_6half_tEfNS_4arch4Sm80ELb0ELb1ELb1ELb1ELb0ELb0ELb0ELb0ELi2ELi2ELi2ELi2ELb1EEENS1_21CollectiveEpilogueBwdISB_SC_SE_Li256ELb1ELb0ELi4EEENS1_19SingleTileSchedulerILb1ELb0ELb0ELi96EEEEEEEEEvNT_6ParamsE,"",@"SHT_CUDA_INFO"
	.sectionflags	@""
	.align	4


	//----- nvinfo : EIATTR_CUDA_API_VERSION
	.align		4
        /*0000*/ 	.byte	0x04, 0x37
        /*0002*/ 	.short	(.L_474 - .L_473)
.L_473:
        /*0004*/ 	.word	0x00000082


	//----- nvinfo : EIATTR_KPARAM_INFO
	.align		4
.L_474:
        /*0008*/ 	.byte	0x04, 0x17
        /*000a*/ 	.short	(.L_476 - .L_475)
.L_475:
        /*000c*/ 	.word	0x00000000
        /*0010*/ 	.short	0x0000
        /*0012*/ 	.short	0x0000
        /*0014*/ 	.byte	0x00, 0xf0, 0xc1, 0x09


	//----- nvinfo : EIATTR_SPARSE_MMA_MASK
	.align		4
.L_476:
        /*0018*/ 	.byte	0x03, 0x50
        /*001a*/ 	.short	0x0000


	//----- nvinfo : EIATTR_MAXREG_COUNT
	.align		4
        /*001c*/ 	.byte	0x03, 0x1b
        /*001e*/ 	.short	0x00ff


	//----- nvinfo : EIATTR_MERCURY_ISA_VERSION
	.align		4
        /*0020*/ 	.byte	0x03, 0x5f
        /*0022*/ 	.short	0x0101


	//----- nvinfo : EIATTR_EXIT_INSTR_OFFSETS
	.align		4
        /*0024*/ 	.byte	0x04, 0x1c
        /*0026*/ 	.short	(.L_478 - .L_477)


	//   ....[0]....
.L_477:
        /*0028*/ 	.word	0x00000010


	//----- nvinfo : EIATTR_MAX_THREADS
	.align		4
.L_478:
        /*002c*/ 	.byte	0x04, 0x05
        /*002e*/ 	.short	(.L_480 - .L_479)
.L_479:
        /*0030*/ 	.word	0x00000100
        /*0034*/ 	.word	0x00000001
        /*0038*/ 	.word	0x00000001


	//----- nvinfo : EIATTR_CBANK_PARAM_SIZE
	.align		4
.L_480:
        /*003c*/ 	.byte	0x03, 0x19
        /*003e*/ 	.short	0x0270


	//----- nvinfo : EIATTR_PARAM_CBANK
	.align		4
        /*0040*/ 	.byte	0x04, 0x0a
        /*0042*/ 	.short	(.L_482 - .L_481)
	.align		4
.L_481:
        /*0044*/ 	.word	index@(.nv.constant0._ZN7cutlass13device_kernelIN5flash19enable_sm80_to_sm89INS1_16FlashAttnBwdSm80INS1_25CollectiveMainloopBwdSm80ILi2ELi1EN4cute5tupleIJNS5_1CILi64EEENS7_ILi96EEENS7_ILi128EEEEEENS_6half_tEfNS_4arch4Sm80ELb0ELb1ELb1ELb1ELb0ELb0ELb0ELb0ELi2ELi2ELi2ELi2ELb1EEENS1_21CollectiveEpilogueBwdISB_SC_SE_Li256ELb1ELb0ELi4EEENS1_19SingleTileSchedulerILb1ELb0ELb0ELi96EEEEEEEEEvNT_6ParamsE)
        /*0048*/ 	.short	0x0210
        /*004a*/ 	.short	0x0270


	//----- nvinfo : EIATTR_SW_WAR
	.align		4
.L_482:
        /*004c*/ 	.byte	0x04, 0x36
        /*004e*/ 	.short	(.L_484 - .L_483)
.L_483:
        /*0050*/ 	.word	0x00000008
.L_484:


//--------------------- .nv.info._ZN7cutlass13device_kernelIN5flash19enable_sm80_to_sm89INS1_16FlashAttnBwdSm80INS1_25CollectiveMainloopBwdSm80ILi2ELi1EN4cute5tupleIJNS5_1CILi64EEENS7_ILi96EEENS7_ILi128EEEEEENS_6half_tEfNS_4arch4Sm80ELb0ELb1ELb1ELb1ELb1ELb0ELb0ELb0ELi2ELi2ELi2ELi2ELb1EEENS1_21CollectiveEpilogueBwdISB_SC_SE_Li256ELb1ELb0ELi4EEENS1_19SingleTileSchedulerILb1ELb0ELb0ELi96EEEEEEEEEvNT_6ParamsE --------------------------
	.section	.nv.info._ZN7cutlass13device_kernelIN5flash19enable_sm80_to_sm89INS1_16FlashAttnBwdSm80INS1_25CollectiveMainloopBwdSm80ILi2ELi1EN4cute5tupleIJNS5_1CILi64EEENS7_ILi96EEENS7_ILi128EEEEEENS_6half_tEfNS_4arch4Sm80ELb0ELb1ELb1ELb1ELb1ELb0ELb0ELb0ELi2ELi2ELi2ELi2ELb1EEENS1_21CollectiveEpilogueBwdISB_SC_SE_Li256ELb1ELb0ELi4EEENS1_19SingleTileSchedulerILb1ELb0ELb0ELi96EEEEEEEEEvNT_6ParamsE,"",@"SHT_CUDA_INFO"
	.sectionflags	@""
	.align	4


	//----- nvinfo : EIATTR_CUDA_API_VERSION
	.align		4
        /*0000*/ 	.byte	0x04, 0x37
        /*0002*/ 	.short	(.L_486 - .L_485)
.L_485:
        /*0004*/ 	.word	0x00000082


	//----- nvinfo : EIATTR_KPARAM_INFO
	.align		4
.L_486:
        /*0008*/ 	.byte	0x04, 0x17
        /*000a*/ 	.short	(.L_488 - .L_487)
.L_487:
        /*000c*/ 	.word	0x00000000
        /*0010*/ 	.short	0x0000
        /*0012*/ 	.short	0x0000
        /*0014*/ 	.byte	0x00, 0xf0, 0xc1, 0x09


	//----- nvinfo : EIATTR_SPARSE_MMA_MASK
	.align		4
.L_488:
        /*0018*/ 	.byte	0x03, 0x50
        /*001a*/ 	.short	0x0000


	//----- nvinfo : EIATTR_MAXREG_COUNT
	.align		4
        /*001c*/ 	.byte	0x03, 0x1b
        /*001e*/ 	.short	0x00ff


	//----- nvinfo : EIATTR_MERCURY_ISA_VERSION
	.align		4
        /*0020*/ 	.byte	0x03, 0x5f
        /*0022*/ 	.short	0x0101


	//----- nvinfo : EIATTR_EXIT_INSTR_OFFSETS
	.align		4
        /*0024*/ 	.byte	0x04, 0x1c
        /*0026*/ 	.short	(.L_490 - .L_489)


	//   ....[0]....
.L_489:
        /*0028*/ 	.word	0x00000010


	//----- nvinfo : EIATTR_MAX_THREADS
	.align		4
.L_490:
        /*002c*/ 	.byte	0x04, 0x05
        /*002e*/ 	.short	(.L_492 - .L_491)
.L_491:
        /*0030*/ 	.word	0x00000100
        /*0034*/ 	.word	0x00000001
        /*0038*/ 	.word	0x00000001


	//----- nvinfo : EIATTR_CBANK_PARAM_SIZE
	.align		4
.L_492:
        /*003c*/ 	.byte	0x03, 0x19
        /*003e*/ 	.short	0x0270


	//----- nvinfo : EIATTR_PARAM_CBANK
	.align		4
        /*0040*/ 	.byte	0x04, 0x0a
        /*0042*/ 	.short	(.L_494 - .L_493)
	.align		4
.L_493:
        /*0044*/ 	.word	index@(.nv.constant0._ZN7cutlass13device_kernelIN5flash19enable_sm80_to_sm89INS1_16FlashAttnBwdSm80INS1_25CollectiveMainloopBwdSm80ILi2ELi1EN4cute5tupleIJNS5_1CILi64EEENS7_ILi96EEENS7_ILi128EEEEEENS_6half_tEfNS_4arch4Sm80ELb0ELb1ELb1ELb1ELb1ELb0ELb0ELb0ELi2ELi2ELi2ELi2ELb1EEENS1_21CollectiveEpilogueBwdISB_SC_SE_Li256ELb1ELb0ELi4EEENS1_19SingleTileSchedulerILb1ELb0ELb0ELi96EEEEEEEEEvNT_6ParamsE)
        /*0048*/ 	.short	0x0210
        /*004a*/ 	.short	0x0270


	//----- nvinfo : EIATTR_SW_WAR
	.align		4
.L_494:
        /*004c*/ 	.byte	0x04, 0x36
        /*004e*/ 	.short	(.L_496 - .L_495)
.L_495:
        /*0050*/ 	.word	0x00000008
.L_496:


//--------------------- .nv.info._ZN7cutlass13device_kernelIN5flash19enable_sm80_to_sm89INS1_16FlashAttnBwdSm80INS1_25CollectiveMainloopBwdSm80ILi2ELi1EN4cute5tupleIJNS5_1CILi64EEENS7_ILi96EEENS7_ILi128EEEEEENS_6half_tEfNS_4arch4Sm80ELb0ELb1ELb1ELb1ELb0ELb0ELb0ELb0ELi2ELi2ELi2ELi2ELb1EEENS1_24CollectiveEpilogueBwdGQAISB_fSE_Li256ELb1ELb0EEENS1_19SingleTileSchedulerILb1ELb0ELb0ELi96EEEEEEEEEvNT_6ParamsE --------------------------
	.section	.nv.info._ZN7cutlass13device_kernelIN5flash19enable_sm80_to_sm89INS1_16FlashAttnBwdSm80INS1_25CollectiveMainloopBwdSm80ILi2ELi1EN4cute5tupleIJNS5_1CILi64EEENS7_ILi96EEENS7_ILi128EEEEEENS_6half_tEfNS_4arch4Sm80ELb0ELb1ELb1ELb1ELb0ELb0ELb0ELb0ELi2ELi2ELi2ELi2ELb1EEENS1_24CollectiveEpilogueBwdGQAISB_fSE_Li256ELb1ELb0EEENS1_19SingleTileSchedulerILb1ELb0ELb0ELi96EEEEEEEEEvNT_6ParamsE,"",@"SHT_CUDA_INFO"
	.sectionflags	@""
	.align	4


	//----- nvinfo : EIATTR_CUDA_API_VERSION
	.align		4
        /*0000*/ 	.byte	0x04, 0x37
        /*0002*/ 	.short	(.L_498 - .L_497)
.L_497:
        /*0004*/ 	.word	0x00000082


	//----- nvinfo : EIATTR_KPARAM_INFO
	.align		4
.L_498:
        /*0008*/ 	.byte	0x04, 0x17
        /*000a*/ 	.short	(.L_500 - .L_499)
.L_499:
        /*000c*/ 	.word	0x00000000
        /*0010*/ 	.short	0x0000
        /*0012*/ 	.short	0x0000
        /*0014*/ 	.byte	0x00, 0xf0, 0xe1, 0x09


	//----- nvinfo : EIATTR_SPARSE_MMA_MASK
	.align		4
.L_500:
        /*0018*/ 	.byte	0x03, 0x50
        /*001a*/ 	.short	0x0000


	//----- nvinfo : EIATTR_MAXREG_COUNT
	.align		4
        /*001c*/ 	.byte	0x03, 0x1b
        /*001e*/ 	.short	0x00ff


	//----- nvinfo : EIATTR_MERCURY_ISA_VERSION
	.align		4
        /*0020*/ 	.byte	0x03, 0x5f
        /*0022*/ 	.short	0x0101


	//----- nvinfo : EIATTR_EXIT_INSTR_OFFSETS
	.align		4
        /*0024*/ 	.byte	0x04, 0x1c
        /*0026*/ 	.short	(.L_502 - .L_501)


	//   ....[0]....
.L_501:
        /*0028*/ 	.word	0x00000010


	//----- nvinfo : EIATTR_MAX_THREADS
	.align		4
.L_502:
        /*002c*/ 	.byte	0x04, 0x05
        /*002e*/ 	.short	(.L_504 - .L_503)
.L_503:
        /*0030*/ 	.word	0x00000100
        /*0034*/ 	.word	0x00000001
        /*0038*/ 	.word	0x00000001


	//----- nvinfo : EIATTR_CBANK_PARAM_SIZE
	.align		4
.L_504:
        /*003c*/ 	.byte	0x03, 0x19
        /*003e*/ 	.short	0x0278


	//----- nvinfo : EIATTR_PARAM_CBANK
	.align		4
        /*0040*/ 	.byte	0x04, 0x0a
        /*0042*/ 	.short	(.L_506 - .L_505)
	.align		4
.L_505:
        /*0044*/ 	.word	index@(.nv.constant0._ZN7cutlass13device_kernelIN5flash19enable_sm80_to_sm89INS1_16FlashAttnBwdSm80INS1_25CollectiveMainloopBwdSm80ILi2ELi1EN4cute5tupleIJNS5_1CILi64EEENS7_ILi96EEENS7_ILi128EEEEEENS_6half_tEfNS_4arch4Sm80ELb0ELb1ELb1ELb1ELb0ELb0ELb0ELb0ELi2ELi2ELi2ELi2ELb1EEENS1_24CollectiveEpilogueBwdGQAISB_fSE_Li256ELb1ELb0EEENS1_19SingleTileSchedulerILb1ELb0ELb0ELi96EEEEEEEEEvNT_6ParamsE)
        /*0048*/ 	.short	0x0210
        /*004a*/ 	.short	0x0278


	//----- nvinfo : EIATTR_SW_WAR
	.align		4
.L_506:
        /*004c*/ 	.byte	0x04, 0x36
        /*004e*/ 	.short	(.L_508 - .L_507)
.L_507:
        /*0050*/ 	.word	0x00000008
.L_508:


//--------------------- .nv.info._ZN7cutlass13device_kernelIN5flash19enable_sm80_to_sm89INS1_16FlashAttnBwdSm80INS1_25CollectiveMainloopBwdSm80ILi2ELi1EN4cute5tupleIJNS5_1CILi64EEENS7_ILi96EEENS7_ILi128EEEEEENS_6half_tEfNS_4arch4Sm80ELb0ELb1ELb1ELb1ELb1ELb0ELb0ELb0ELi2ELi2ELi2ELi2ELb1EEENS1_24CollectiveEpilogueBwdGQAISB_fSE_Li256ELb1ELb1EEENS1_19SingleTileSchedulerILb1ELb0ELb0ELi96EEEEEEEEEvNT_6ParamsE --------------------------
	.section	.nv.info._ZN7cutlass13device_kernelIN5flash19enable_sm80_to_sm89INS1_16FlashAttnBwdSm80INS1_25CollectiveMainloopBwdSm80ILi2ELi1EN4cute5tupleIJNS5_1CILi64EEENS7_ILi96EEENS7_ILi128EEEEEENS_6half_tEfNS_4arch4Sm80ELb0ELb1ELb1ELb1ELb1ELb0ELb0ELb0ELi2ELi2ELi2ELi2ELb1EEENS1_24CollectiveEpilogueBwdGQAISB_fSE_Li256ELb1ELb1EEENS1_19SingleTileSchedulerILb1ELb0ELb0ELi96EEEEEEEEEvNT_6ParamsE,"",@"SHT_CUDA_INFO"
	.sectionflags	@""
	.align	4


	//----- nvinfo : EIATTR_CUDA_API_VERSION
	.align		4
        /*0000*/ 	.byte	0x04, 0x37
        /*0002*/ 	.short	(.L_510 - .L_509)
.L_509:
        /*0004*/ 	.word	0x00000082


	//----- nvinfo : EIATTR_KPARAM_INFO
	.align		4
.L_510:
        /*0008*/ 	.byte	0x04, 0x17
        /*000a*/ 	.short	(.L_512 - .L_511)
.L_511:
        /*000c*/ 	.word	0x00000000
        /*0010*/ 	.short	0x0000
        /*0012*/ 	.short	0x0000
        /*0014*/ 	.byte	0x00, 0xf0, 0xe1, 0x09


	//----- nvinfo : EIATTR_SPARSE_MMA_MASK
	.align		4
.L_512:
        /*0018*/ 	.byte	0x03, 0x50
        /*001a*/ 	.short	0x0000


	//----- nvinfo : EIATTR_MAXREG_COUNT
	.align		4
        /*001c*/ 	.byte	0x03, 0x1b
        /*001e*/ 	.short	0x00ff


	//----- nvinfo : EIATTR_MERCURY_ISA_VERSION
	.align		4
        /*0020*/ 	.byte	0x03, 0x5f
        /*0022*/ 	.short	0x0101


	//----- nvinfo : EIATTR_EXIT_INSTR_OFFSETS
	.align		4
        /*0024*/ 	.byte	0x04, 0x1c
        /*0026*/ 	.short	(.L_514 - .L_513)


	//   ....[0]....
.L_513:
        /*0028*/ 	.word	0x00000010


	//----- nvinfo : EIATTR_MAX_THREADS
	.align		4
.L_514:
        /*002c*/ 	.byte	0x04, 0x05
        /*002e*/ 	.short	(.L_516 - .L_515)
.L_515:
        /*0030*/ 	.word	0x00000100
        /*0034*/ 	.word	0x00000001
        /*0038*/ 	.word	0x00000001


	//----- nvinfo : EIATTR_CBANK_PARAM_SIZE
	.align		4
.L_516:
        /*003c*/ 	.byte	0x03, 0x19
        /*003e*/ 	.short	0x0278


	//----- nvinfo : EIATTR_PARAM_CBANK
	.align		4
        /*0040*/ 	.byte	0x04, 0x0a
        /*0042*/ 	.short	(.L_518 - .L_517)
	.align		4
.L_517:
        /*0044*/ 	.word	index@(.nv.constant0._ZN7cutlass13device_kernelIN5flash19enable_sm80_to_sm89INS1_16FlashAttnBwdSm80INS1_25CollectiveMainloopBwdSm80ILi2ELi1EN4cute5tupleIJNS5_1CILi64EEENS7_ILi96EEENS7_ILi128EEEEEENS_6half_tEfNS_4arch4Sm80ELb0ELb1ELb1ELb1ELb1ELb0ELb0ELb0ELi2ELi2ELi2ELi2ELb1EEENS1_24CollectiveEpilogueBwdGQAISB_fSE_Li256ELb1ELb1EEENS1_19SingleTileSchedulerILb1ELb0ELb0ELi96EEEEEEEEEvNT_6ParamsE)
        /*0048*/ 	.short	0x0210
        /*004a*/ 	.short	0x0278


	//----- nvinfo : EIATTR_SW_WAR
	.align		4
.L_518:
        /*004c*/ 	.byte	0x04, 0x36
        /*004e*/ 	.short	(.L_520 - .L_519)
.L_519:
        /*0050*/ 	.word	0x00000008
.L_520:


//--------------------- .nv.info._ZN7cutlass13device_kernelIN5flash19enable_sm80_to_sm89INS1_16FlashAttnBwdSm80INS1_25CollectiveMainloopBwdSm80ILi2ELi1EN4cute5tupleIJNS5_1CILi64EEENS7_ILi96EEENS7_ILi128EEEEEENS_6half_tEfNS_4arch4Sm80ELb1ELb0ELb1ELb0ELb0ELb0ELb0ELb0ELi2ELi2ELi2ELi2ELb1EEENS1_21CollectiveEpilogueBwdISB_SC_SE_Li256ELb0ELb0ELi4EEENS1_25SingleTileBwdLPTSchedulerILb0ELi96ELb0EEEEEEEEEvNT_6ParamsE --------------------------
	.section	.nv.info._ZN7cutlass13device_kernelIN5flash19enable_sm80_to_sm89INS1_16FlashAttnBwdSm80INS1_25CollectiveMainloopBwdSm80ILi2ELi1EN4cute5tupleIJNS5_1CILi64EEENS7_ILi96EEENS7_ILi128EEEEEENS_6half_tEfNS_4arch4Sm80ELb1ELb0ELb1ELb0ELb0ELb0ELb0ELb0ELi2ELi2ELi2ELi2ELb1EEENS1_21CollectiveEpilogueBwdISB_SC_SE_Li256ELb0ELb0ELi4EEENS1_25SingleTileBwdLPTSchedulerILb0ELi96ELb0EEEEEEEEEvNT_6ParamsE,"",@"SHT_CUDA_INFO"
	.sectionflags	@""
	.align	4


	//----- nvinfo : EIATTR_CUDA_API_VERSION
	.align		4
        /*0000*/ 	.byte	0x04, 0x37
        /*0002*/ 	.short	(.L_522 - .L_521)
.L_521:
        /*0004*/ 	.word	0x00000082


	//----- nvinfo : EIATTR_KPARAM_INFO
	.align		4
.L_522:
        /*0008*/ 	.byte	0x04, 0x17
        /*000a*/ 	.short	(.L_524 - .L_523)
.L_523:
        /*000c*/ 	.word	0x00000000
        /*0010*/ 	.short	0x0000
        /*0012*/ 	.short	0x0000
        /*0014*/ 	.byte	0x00, 0xf0, 0x21, 0x0a


	//----- nvinfo : EIATTR_SPARSE_MMA_MASK
	.align		4
.L_524:
        /*0018*/ 	.byte	0x03, 0x50
        /*001a*/ 	.short	0x0000


	//----- nvinfo : EIATTR_MAXREG_COUNT
	.align		4
        /*001c*/ 	.byte	0x03, 0x1b
        /*001e*/ 	.short	0x00ff


	//----- nvinfo : EIATTR_MERCURY_ISA_VERSION
	.align		4
        /*0020*/ 	.byte	0x03, 0x5f
        /*0022*/ 	.short	0x0101


	//----- nvinfo : EIATTR_EXIT_INSTR_OFFSETS
	.align		4
        /*0024*/ 	.byte	0x04, 0x1c
        /*0026*/ 	.short	(.L_526 - .L_525)


	//   ....[0]....
.L_525:
        /*0028*/ 	.word	0x00000010


	//----- nvinfo : EIATTR_MAX_THREADS
	.align		4
.L_526:
        /*002c*/ 	.byte	0x04, 0x05
        /*002e*/ 	.short	(.L_528 - .L_527)
.L_527:
        /*0030*/ 	.word	0x00000100
        /*0034*/ 	.word	0x00000001
        /*0038*/ 	.word	0x00000001


	//----- nvinfo : EIATTR_CBANK_PARAM_SIZE
	.align		4
.L_528:
        /*003c*/ 	.byte	0x03, 0x19
        /*003e*/ 	.short	0x0288


	//----- nvinfo : EIATTR_PARAM_CBANK
	.align		4
        /*0040*/ 	.byte	0x04, 0x0a
        /*0042*/ 	.short	(.L_530 - .L_529)
	.align		4
.L_529:
        /*0044*/ 	.word	index@(.nv.constant0._ZN7cutlass13device_kernelIN5flash19enable_sm80_to_sm89INS1_16FlashAttnBwdSm80INS1_25CollectiveMainloopBwdSm80ILi2ELi1EN4cute5tupleIJNS5_1CILi64EEENS7_ILi96EEENS7_ILi128EEEEEENS_6half_tEfNS_4arch4Sm80ELb1ELb0ELb1ELb0ELb0ELb0ELb0ELb0ELi2ELi2ELi2ELi2ELb1EEENS1_21CollectiveEpilogueBwdISB_SC_SE_Li256ELb0ELb0ELi4EEENS1_25SingleTileBwdLPTSchedulerILb0ELi96ELb0EEEEEEEEEvNT_6ParamsE)
        /*0048*/ 	.short	0x0210
        /*004a*/ 	.short	0x0288


	//----- nvinfo : EIATTR_SW_WAR
	.align		4
.L_530:
        /*004c*/ 	.byte	0x04, 0x36
        /*004e*/ 	.short	(.L_532 - .L_531)
.L_531:
        /*0050*/ 	.word	0x00000008
.L_532:


//--------------------- .nv.info._ZN7cutlass13device_kernelIN5flash19enable_sm80_to_sm89INS1_16FlashAttnBwdSm80INS1_25CollectiveMainloopBwdSm80ILi2ELi1EN4cute5tupleIJNS5_1CILi64EEENS7_ILi96EEENS7_ILi128EEEEEENS_6half_tEfNS_4arch4Sm80ELb1ELb0ELb1ELb0ELb1ELb0ELb0ELb0ELi2ELi2ELi2ELi2ELb1EEENS1_21CollectiveEpilogueBwdISB_SC_SE_Li256ELb0ELb0ELi4EEENS1_25SingleTileBwdLPTSchedulerILb0ELi96ELb1EEEEEEEEEvNT_6ParamsE --------------------------
	.section	.nv.info._ZN7cutlass13device_kernelIN5flash19enable_sm80_to_sm89INS1_16FlashAttnBwdSm80INS1_25CollectiveMainloopBwdSm80ILi2ELi1EN4cute5tupleIJNS5_1CILi64EEENS7_ILi96EEENS7_ILi128EEEEEENS_6half_tEfNS_4arch4Sm80ELb1ELb0ELb1ELb0ELb1ELb0ELb0ELb0ELi2ELi2ELi2ELi2ELb1EEENS1_21CollectiveEpilogueBwdISB_SC_SE_Li256ELb0ELb0ELi4EEENS1_25SingleTileBwdLPTSchedulerILb0ELi96ELb1EEEEEEEEEvNT_6ParamsE,"",@"SHT_CUDA_INFO"
	.sectionflags	@""
	.align	4


	//----- nvinfo : EIATTR_CUDA_API_VERSION
	.align		4
        /*0000*/ 	.byte	0x04, 0x37
        /*0002*/ 	.short	(.L_534 - .L_533)
.L_533:
        /*0004*/ 	.word	0x00000082


	//----- nvinfo : EIATTR_KPARAM_INFO
	.align		4
.L_534:
        /*0008*/ 	.byte	0x04, 0x17
        /*000a*/ 	.short	(.L_536 - .L_535)
.L_535:
        /*000c*/ 	.word	0x00000000
        /*0010*/ 	.short	0x0000
        /*0012*/ 	.short	0x0000
        /*0014*/ 	.byte	0x00, 0xf0, 0x21, 0x0a


	//----- nvinfo : EIATTR_SPARSE_MMA_MASK
	.align		4
.L_536:
        /*0018*/ 	.byte	0x03, 0x50
        /*001a*/ 	.short	0x0000


	//----- nvinfo : EIATTR_MAXREG_COUNT
	.align		4
        /*001c*/ 	.byte	0x03, 0x1b
        /*001e*/ 	.short	0x00ff


	//----- nvinfo : EIATTR_MERCURY_ISA_VERSION
	.align		4
        /*0020*/ 	.byte	0x03, 0x5f
        /*0022*/ 	.short	0x0101


	//----- nvinfo : EIATTR_EXIT_INSTR_OFFSETS
	.align		4
        /*0024*/ 	.byte	0x04, 0x1c
        /*0026*/ 	.short	(.L_538 - .L_537)


	//   ....[0]....
.L_537:
        /*0028*/ 	.word	0x00000010


	//----- nvinfo : EIATTR_MAX_THREADS
	.align		4
.L_538:
        /*002c*/ 	.byte	0x04, 0x05
        /*002e*/ 	.short	(.L_540 - .L_539)
.L_539:
        /*0030*/ 	.word	0x00000100
        /*0034*/ 	.word	0x00000001
        /*0038*/ 	.word	0x00000001


	//----- nvinfo : EIATTR_CBANK_PARAM_SIZE
	.align		4
.L_540:
        /*003c*/ 	.byte	0x03, 0x19
        /*003e*/ 	.short	0x0288


	//----- nvinfo : EIATTR_PARAM_CBANK
	.align		4
        /*0040*/ 	.byte	0x04, 0x0a
        /*0042*/ 	.short	(.L_542 - .L_541)
	.align		4
.L_541:
        /*0044*/ 	.word	index@(.nv.constant0._ZN7cutlass13device_kernelIN5flash19enable_sm80_to_sm89INS1_16FlashAttnBwdSm80INS1_25CollectiveMainloopBwdSm80ILi2ELi1EN4cute5tupleIJNS5_1CILi64EEENS7_ILi96EEENS7_ILi128EEEEEENS_6half_tEfNS_4arch4Sm80ELb1ELb0ELb1ELb0ELb1ELb0ELb0ELb0ELi2ELi2ELi2ELi2ELb1EEENS1_21CollectiveEpilogueBwdISB_SC_SE_Li256ELb0ELb0ELi4EEENS1_25SingleTileBwdLPTSchedulerILb0ELi96ELb1EEEEEEEEEvNT_6ParamsE)
        /*0048*/ 	.short	0x0210
        /*004a*/ 	.short	0x0288


	//----- nvinfo : EIATTR_SW_WAR
	.align		4
.L_542:
        /*004c*/ 	.byte	0x04, 0x36
        /*004e*/ 	.short	(.L_544 - .L_543)
.L_543:
        /*0050*/ 	.word	0x00000008
.L_544:


//--------------------- .nv.info._ZN7cutlass13device_kernelIN5flash19enable_sm80_to_sm89INS1_16FlashAttnBwdSm80INS1_25CollectiveMainloopBwdSm80ILi2ELi1EN4cute5tupleIJNS5_1CILi64EEENS7_ILi96EEENS7_ILi128EEEEEENS_6half_tEfNS_4arch4Sm80ELb1ELb0ELb1ELb0ELb0ELb0ELb0ELb0ELi2ELi2ELi2ELi2ELb1EEENS1_24CollectiveEpilogueBwdGQAISB_fSE_Li256ELb0ELb0EEENS1_25SingleTileBwdLPTSchedulerILb0ELi96ELb0EEEEEEEEEvNT_6ParamsE --------------------------
	.section	.nv.info._ZN7cutlass13device_kernelIN5flash19enable_sm80_to_sm89INS1_16FlashAttnBwdSm80INS1_25CollectiveMainloopBwdSm80ILi2ELi1EN4cute5tupleIJNS5_1CILi64EEENS7_ILi96EEENS7_ILi128EEEEEENS_6half_tEfNS_4arch4Sm80ELb1ELb0ELb1ELb0ELb0ELb0ELb0ELb0ELi2ELi2ELi2ELi2ELb1EEENS1_24CollectiveEpilogueBwdGQAISB_fSE_Li256ELb0ELb0EEENS1_25SingleTileBwdLPTSchedulerILb0ELi96ELb0EEEEEEEEEvNT_6ParamsE,"",@"SHT_CUDA_INFO"
	.sectionflags	@""
	.align	4


	//----- nvinfo : EIATTR_CUDA_API_VERSION
	.align		4
        /*0000*/ 	.byte	0x04, 0x37
        /*0002*/ 	.short	(.L_546 - .L_545)
.L_545:
        /*0004*/ 	.word	0x00000082


	//----- nvinfo : EIATTR_KPARAM_INFO
	.align		4
.L_546:
        /*0008*/ 	.byte	0x04, 0x17
        /*000a*/ 	.short	(.L_548 - .L_547)
.L_547:
        /*000c*/ 	.word	0x00000000
        /*0010*/ 	.short	0x0000
        /*0012*/ 	.short	0x0000
        /*0014*/ 	.byte	0x00, 0xf0, 0x41, 0x0a


	//----- nvinfo : EIATTR_SPARSE_MMA_MASK
	.align		4
.L_548:
        /*0018*/ 	.byte	0x03, 0x50
        /*001a*/ 	.short	0x0000


	//----- nvinfo : EIATTR_MAXREG_COUNT
	.align		4
        /*001c*/ 	.byte	0x03, 0x1b
        /*001e*/ 	.short	0x00ff


	//----- nvinfo : EIATTR_MERCURY_ISA_VERSION
	.align		4
        /*0020*/ 	.byte	0x03, 0x5f
        /*0022*/ 	.short	0x0101


	//----- nvinfo : EIATTR_EXIT_INSTR_OFFSETS
	.align		4
        /*0024*/ 	.byte	0x04, 0x1c
        /*0026*/ 	.short	(.L_550 - .L_549)


	//   ....[0]....
.L_549:
        /*0028*/ 	.word	0x00000010


	//----- nvinfo : EIATTR_MAX_THREADS
	.align		4
.L_550:
        /*002c*/ 	.byte	0x04, 0x05
        /*002e*/ 	.short	(.L_552 - .L_551)
.L_551:
        /*0030*/ 	.word	0x00000100
        /*0034*/ 	.word	0x00000001
        /*0038*/ 	.word	0x00000001


	//----- nvinfo : EIATTR_CBANK_PARAM_SIZE
	.align		4
.L_552:
        /*003c*/ 	.byte	0x03, 0x19
        /*003e*/ 	.short	0x0290


	//----- nvinfo : EIATTR_PARAM_CBANK
	.align		4
        /*0040*/ 	.byte	0x04, 0x0a
        /*0042*/ 	.short	(.L_554 - .L_553)
	.align		4
.L_553:
        /*0044*/ 	.word	index@(.nv.constant0._ZN7cutlass13device_kernelIN5flash19enable_sm80_to_sm89INS1_16FlashAttnBwdSm80INS1_25CollectiveMainloopBwdSm80ILi2ELi1EN4cute5tupleIJNS5_1CILi64EEENS7_ILi96EEENS7_ILi128EEEEEENS_6half_tEfNS_4arch4Sm80ELb1ELb0ELb1ELb0ELb0ELb0ELb0ELb0ELi2ELi2ELi2ELi2ELb1EEENS1_24CollectiveEpilogueBwdGQAISB_fSE_Li256ELb0ELb0EEENS1_25SingleTileBwdLPTSchedulerILb0ELi96ELb0EEEEEEEEEvNT_6ParamsE)
        /*0048*/ 	.short	0x0210
        /*004a*/ 	.short	0x0290


	//----- nvinfo : EIATTR_SW_WAR
	.align		4
.L_554:
        /*004c*/ 	.byte	0x04, 0x36
        /*004e*/ 	.short	(.L_556 - .L_555)
.L_555:
        /*0050*/ 	.word	0x00000008
.L_556:


//--------------------- .nv.info._ZN7cutlass13device_kernelIN5flash19enable_sm80_to_sm89INS1_16FlashAttnBwdSm80INS1_25CollectiveMainloopBwdSm80ILi2ELi1EN4cute5tupleIJNS5_1CILi64EEENS7_ILi96EEENS7_ILi128EEEEEENS_6half_tEfNS_4arch4Sm80ELb1ELb0ELb1ELb0ELb1ELb0ELb0ELb0ELi2ELi2ELi2ELi2ELb1EEENS1_24CollectiveEpilogueBwdGQAISB_fSE_Li256ELb0ELb1EEENS1_25SingleTileBwdLPTSchedulerILb0ELi96ELb1EEEEEEEEEvNT_6ParamsE --------------------------
	.section	.nv.info._ZN7cutlass13device_kernelIN5flash19enable_sm80_to_sm89INS1_16FlashAttnBwdSm80INS1_25CollectiveMainloopBwdSm80ILi2ELi1EN4cute5tupleIJNS5_1CILi64EEENS7_ILi96EEENS7_ILi128EEEEEENS_6half_tEfNS_4arch4Sm80ELb1ELb0ELb1ELb0ELb1ELb0ELb0ELb0ELi2ELi2ELi2ELi2ELb1EEENS1_24CollectiveEpilogueBwdGQAISB_fSE_Li256ELb0ELb1EEENS1_25SingleTileBwdLPTSchedulerILb0ELi96ELb1EEEEEEEEEvNT_6ParamsE,"",@"SHT_CUDA_INFO"
	.sectionflags	@""
	.align	4


	//----- nvinfo : EIATTR_CUDA_API_VERSION
	.align		4
        /*0000*/ 	.byte	0x04, 0x37
        /*0002*/ 	.short	(.L_558 - .L_557)
.L_557:
        /*0004*/ 	.word	0x00000082


	//----- nvinfo : EIATTR_KPARAM_INFO
	.align		4
.L_558:
        /*0008*/ 	.byte	0x04, 0x17
        /*000a*/ 	.short	(.L_560 - .L_559)
.L_559:
        /*000c*/ 	.word	0x00000000
        /*0010*/ 	.short	0x0000
        /*0012*/ 	.short	0x0000
        /*0014*/ 	.byte	0x00, 0xf0, 0x41, 0x0a


	//----- nvinfo : EIATTR_SPARSE_MMA_MASK
	.align		4
.L_560:
        /*0018*/ 	.byte	0x03, 0x50
        /*001a*/ 	.short	0x0000


	//----- nvinfo : EIATTR_MAXREG_COUNT
	.align		4
        /*001c*/ 	.byte	0x03, 0x1b
        /*001e*/ 	.short	0x00ff


	//----- nvinfo : EIATTR_MERCURY_ISA_VERSION
	.align		4
        /*0020*/ 	.byte	0x03, 0x5f
        /*0022*/ 	.short	0x0101


	//----- nvinfo : EIATTR_EXIT_INSTR_OFFSETS
	.align		4
        /*0024*/ 	.byte	0x04, 0x1c
        /*0026*/ 	.short	(.L_562 - .L_561)


	//   ....[0]....
.L_561:
        /*0028*/ 	.word	0x00000010


	//----- nvinfo : EIATTR_MAX_THREADS
	.align		4
.L_562:
        /*002c*/ 	.byte	0x04, 0x05
        /*002e*/ 	.short	(.L_564 - .L_563)
.L_563:
        /*0030*/ 	.word	0x00000100
        /*0034*/ 	.word	0x00000001
        /*0038*/ 	.word	0x00000001


	//----- nvinfo : EIATTR_CBANK_PARAM_SIZE
	.align		4
.L_564:
        /*003c*/ 	.byte	0x03, 0x19
        /*003e*/ 	.short	0x0290


	//----- nvinfo : EIATTR_PARAM_CBANK
	.align		4
        /*0040*/ 	.byte	0x04, 0x0a
        /*0042*/ 	.short	(.L_566 - .L_565)
	.align		4
.L_565:
        /*0044*/ 	.word	index@(.nv.constant0._ZN7cutlass13device_kernelIN5flash19enable_sm80_to_sm89INS1_16FlashAttnBwdSm80INS1_25CollectiveMainloopBwdSm80ILi2ELi1EN4cute5tupleIJNS5_1CILi64EEENS7_ILi96EEENS7_ILi128EEEEEENS_6half_tEfNS_4arch4Sm80ELb1ELb0ELb1ELb0ELb1ELb0ELb0ELb0ELi2ELi2ELi2ELi2ELb1EEENS1_24CollectiveEpilogueBwdGQAISB_fSE_Li256ELb0ELb1EEENS1_25SingleTileBwdLPTSchedulerILb0ELi96ELb1EEEEEEEEEvNT_6ParamsE)
        /*0048*/ 	.short	0x0210
        /*004a*/ 	.short	0x0290


	//----- nvinfo : EIATTR_SW_WAR
	.align		4
.L_566:
        /*004c*/ 	.byte	0x04, 0x36
        /*004e*/ 	.short	(.L_568 - .L_567)
.L_567:
        /*0050*/ 	.word	0x00000008
.L_568:


//--------------------- .nv.info._ZN7cutlass13device_kernelIN5flash19enable_sm80_to_sm89INS1_16FlashAttnBwdSm80INS1_25CollectiveMainloopBwdSm80ILi2ELi1EN4cute5tupleIJNS5_1CILi64EEENS7_ILi96EEENS7_ILi128EEEEEENS_6half_tEfNS_4arch4Sm80ELb1ELb0ELb1ELb1ELb0ELb0ELb0ELb0ELi2ELi2ELi2ELi2ELb1EEENS1_21CollectiveEpilogueBwdISB_SC_SE_Li256ELb1ELb0ELi4EEENS1_25SingleTileBwdLPTSchedulerILb1ELi96ELb0EEEEEEEEEvNT_6ParamsE --------------------------
	.section	.nv.info._ZN7cutlass13device_kernelIN5flash19enable_sm80_to_sm89INS1_16FlashAttnBwdSm80INS1_25CollectiveMainloopBwdSm80ILi2ELi1EN4cute5tupleIJNS5_1CILi64EEENS7_ILi96EEENS7_ILi128EEEEEENS_6half_tEfNS_4arch4Sm80ELb1ELb0ELb1ELb1ELb0ELb0ELb0ELb0ELi2ELi2ELi2ELi2ELb1EEENS1_21CollectiveEpilogueBwdISB_SC_SE_Li256ELb1ELb0ELi4EEENS1_25SingleTileBwdLPTSchedulerILb1ELi96ELb0EEEEEEEEEvNT_6ParamsE,"",@"SHT_CUDA_INFO"
	.sectionflags	@""
	.align	4


	//----- nvinfo : EIATTR_CUDA_API_VERSION
	.align		4
        /*0000*/ 	.byte	0x04, 0x37
        /*0002*/ 	.short	(.L_570 - .L_569)
.L_569:
        /*0004*/ 	.word	0x00000082


	//----- nvinfo : EIATTR_KPARAM_INFO
	.align		4
.L_570:
        /*0008*/ 	.byte	0x04, 0x17
        /*000a*/ 	.short	(.L_572 - .L_571)
.L_571:
        /*000c*/ 	.word	0x00000000
        /*0010*/ 	.short	0x0000
        /*0012*/ 	.short	0x0000
        /*0014*/ 	.byte	0x00, 0xf0, 0x21, 0x0a


	//----- nvinfo : EIATTR_SPARSE_MMA_MASK
	.align		4
.L_572:
        /*0018*/ 	.byte	0x03, 0x50
        /*001a*/ 	.short	0x0000


	//----- nvinfo : EIATTR_MAXREG_COUNT
	.align		4
        /*001c*/ 	.byte	0x03, 0x1b
        /*001e*/ 	.short	0x00ff


	//----- nvinfo : EIATTR_MERCURY_ISA_VERSION
	.align		4
        /*0020*/ 	.byte	0x03, 0x5f
        /*0022*/ 	.short	0x0101


	//----- nvinfo : EIATTR_EXIT_INSTR_OFFSETS
	.align		4
        /*0024*/ 	.byte	0x04, 0x1c
        /*0026*/ 	.short	(.L_574 - .L_573)


	//   ....[0]....
.L_573:
        /*0028*/ 	.word	0x00000010


	//----- nvinfo : EIATTR_MAX_THREADS
	.align		4
.L_574:
        /*002c*/ 	.byte	0x04, 0x05
        /*002e*/ 	.short	(.L_576 - .L_575)
.L_575:
        /*0030*/ 	.word	0x00000100
        /*0034*/ 	.word	0x00000001
        /*0038*/ 	.word	0x00000001


	//----- nvinfo : EIATTR_CBANK_PARAM_SIZE
	.align		4
.L_576:
        /*003c*/ 	.byte	0x03, 0x19
        /*003e*/ 	.short	0x0288


	//----- nvinfo : EIATTR_PARAM_CBANK
	.align		4
        /*0040*/ 	.byte	0x04, 0x0a
        /*0042*/ 	.short	(.L_578 - .L_577)
	.align		4
.L_577:
        /*0044*/ 	.word	index@(.nv.constant0._ZN7cutlass13device_kernelIN5flash19enable_sm80_to_sm89INS1_16FlashAttnBwdSm80INS1_25CollectiveMainloopBwdSm80ILi2ELi1EN4cute5tupleIJNS5_1CILi64EEENS7_ILi96EEENS7_ILi128EEEEEENS_6half_tEfNS_4arch4Sm80ELb1ELb0ELb1ELb1ELb0ELb0ELb0ELb0ELi2ELi2ELi2ELi2ELb1EEENS1_21CollectiveEpilogueBwdISB_SC_SE_Li256ELb1ELb0ELi4EEENS1_25SingleTileBwdLPTSchedulerILb1ELi96ELb0EEEEEEEEEvNT_6ParamsE)
        /*0048*/ 	.short	0x0210
        /*004a*/ 	.short	0x0288


	//----- nvinfo : EIATTR_SW_WAR
	.align		4
.L_578:
        /*004c*/ 	.byte	0x04, 0x36
        /*004e*/ 	.short	(.L_580 - .L_579)
.L_579:
        /*0050*/ 	.word	0x00000008
.L_580:


//--------------------- .nv.info._ZN7cutlass13device_kernelIN5flash19enable_sm80_to_sm89INS1_16FlashAttnBwdSm80INS1_25CollectiveMainloopBwdSm80ILi2ELi1EN4cute5tupleIJNS5_1CILi64EEENS7_ILi96EEENS7_ILi128EEEEEENS_6half_tEfNS_4arch4Sm80ELb1ELb0ELb1ELb1ELb1ELb0ELb0ELb0ELi2ELi2ELi2ELi2ELb1EEENS1_21CollectiveEpilogueBwdISB_SC_SE_Li256ELb1ELb0ELi4EEENS1_25SingleTileBwdLPTSchedulerILb1ELi96ELb1EEEEEEEEEvNT_6ParamsE --------------------------
	.section	.nv.info._ZN7cutlass13device_kernelIN5flash19enable_sm80_to_sm89INS1_16FlashAttnBwdSm80INS1_25CollectiveMainloopBwdSm80ILi2ELi1EN4cute5tupleIJNS5_1CILi64EEENS7_ILi96EEENS7_ILi128EEEEEENS_6half_tEfNS_4arch4Sm80ELb1ELb0ELb1ELb1ELb1ELb0ELb0ELb0ELi2ELi2ELi2ELi2ELb1EEENS1_21CollectiveEpilogueBwdISB_SC_SE_Li256ELb1ELb0ELi4EEENS1_25SingleTileBwdLPTSchedulerILb1ELi96ELb1EEEEEEEEEvNT_6ParamsE,"",@"SHT_CUDA_INFO"
	.sectionflags	@""
	.align	4


	//----- nvinfo : EIATTR_CUDA_API_VERSION
	.align		4
        /*0000*/ 	.byte	0x04, 0x37
        /*0002*/ 	.short	(.L_582 - .L_581)
.L_581:
        /*0004*/ 	.word	0x00000082


	//----- nvinfo : EIATTR_KPARAM_INFO
	.align		4
.L_582:
        /*0008*/ 	.byte	0x04, 0x17
        /*000a*/ 	.short	(.L_584 - .L_583)
.L_583:
        /*000c*/ 	.word	0x00000000
        /*0010*/ 	.short	0x0000
        /*0012*/ 	.short	0x0000
        /*0014*/ 	.byte	0x00, 0xf0, 0x21, 0x0a


	//----- nvinfo : EIATTR_SPARSE_MMA_MASK
	.align		4
.L_584:
        /*0018*/ 	.byte	0x03, 0x50
        /*001a*/ 	.short	0x0000


	//----- nvinfo : EIATTR_MAXREG_COUNT
	.align		4
        /*001c*/ 	.byte	0x03, 0x1b
        /*001e*/ 	.short	0x00ff


	//----- nvinfo : EIATTR_MERCURY_ISA_VERSION
	.align		4
        /*0020*/ 	.byte	0x03, 0x5f
        /*0022*/ 	.short	0x0101


	//----- nvinfo : EIATTR_EXIT_INSTR_OFFSETS
	.align		4
        /*0024*/ 	.byte	0x04, 0x1c
        /*0026*/ 	.short	(.L_586 - .L_585)


	//   ....[0]....
.L_585:
        /*0028*/ 	.word	0x00000010


	//----- nvinfo : EIATTR_MAX_THREADS
	.align		4
.L_586:
        /*002c*/ 	.byte	0x04, 0x05
        /*002e*/ 	.short	(.L_588 - .L_587)
.L_587:
        /*0030*/ 	.word	0x00000100
        /*0034*/ 	.word	0x00000001
        /*0038*/ 	.word	0x00000001


	//----- nvinfo : EIATTR_CBANK_PARAM_SIZE
	.align		4
.L_588:
        /*003c*/ 	.byte	0x03, 0x19
        /*003e*/ 	.short	0x0288


	//----- nvinfo : EIATTR_PARAM_CBANK
	.align		4
        /*0040*/ 	.byte	0x04, 0x0a
        /*0042*/ 	.short	(.L_590 - .L_589)
	.align		4
.L_589:
        /*0044*/ 	.word	index@(.nv.constant0._ZN7cutlass13device_kernelIN5flash19enable_sm80_to_sm89INS1_16FlashAttnBwdSm80INS1_25CollectiveMainloopBwdSm80ILi2ELi1EN4cute5tupleIJNS5_1CILi64EEENS7_ILi96EEENS7_ILi128EEEEEENS_6half_tEfNS_4arch4Sm80ELb1ELb0ELb1ELb1ELb1ELb0ELb0ELb0ELi2ELi2ELi2ELi2ELb1EEENS1_21CollectiveEpilogueBwdISB_SC_SE_Li256ELb1ELb0ELi4EEENS1_25SingleTileBwdLPTSchedulerILb1ELi96ELb1EEEEEEEEEvNT_6ParamsE)
        /*0048*/ 	.short	0x0210
        /*004a*/ 	.short	0x0288


	//----- nvinfo : EIATTR_SW_WAR
	.align		4
.L_590:
        /*004c*/ 	.byte	0x04, 0x36
        /*004e*/ 	.short	(.L_592 - .L_591)
.L_591:
        /*0050*/ 	.word	0x00000008
.L_592:


//--------------------- .nv.info._ZN7cutlass13device_kernelIN5flash19enable_sm80_to_sm89INS1_16FlashAttnBwdSm80INS1_25CollectiveMainloopBwdSm80ILi2ELi1EN4cute5tupleIJNS5_1CILi64EEENS7_ILi96EEENS7_ILi128EEEEEENS_6half_tEfNS_4arch4Sm80ELb1ELb0ELb1ELb1ELb0ELb0ELb0ELb0ELi2ELi2ELi2ELi2ELb1EEENS1_24CollectiveEpilogueBwdGQAISB_fSE_Li256ELb1ELb0EEENS1_25SingleTileBwdLPTSchedulerILb1ELi96ELb0EEEEEEEEEvNT_6ParamsE --------------------------
	.section	.nv.info._ZN7cutlass13device_kernelIN5flash19enable_sm80_to_sm89INS1_16FlashAttnBwdSm80INS1_25CollectiveMainloopBwdSm80ILi2ELi1EN4cute5tupleIJNS5_1CILi64EEENS7_ILi96EEENS7_ILi128EEEEEENS_6half_tEfNS_4arch4Sm80ELb1ELb0ELb1ELb1ELb0ELb0ELb0ELb0ELi2ELi2ELi2ELi2ELb1EEENS1_24CollectiveEpilogueBwdGQAISB_fSE_Li256ELb1ELb0EEENS1_25SingleTileBwdLPTSchedulerILb1ELi96ELb0EEEEEEEEEvNT_6ParamsE,"",@"SHT_CUDA_INFO"
	.sectionflags	@""
	.align	4


	//----- nvinfo : EIATTR_CUDA_API_VERSION
	.align		4
        /*0000*/ 	.byte	0x04, 0x37
        /*0002*/ 	.short	(.L_594 - .L_593)
.L_593:
        /*0004*/ 	.word	0x00000082


	//----- nvinfo : EIATTR_KPARAM_INFO
	.align		4
.L_594:
        /*0008*/ 	.byte	0x04, 0x17
        /*000a*/ 	.short	(.L_596 - .L_595)
.L_595:
        /*000c*/ 	.word	0x00000000
        /*0010*/ 	.short	0x0000
        /*0012*/ 	.short	0x0000
        /*0014*/ 	.byte	0x00, 0xf0, 0x41, 0x0a


	//----- nvinfo : EIATTR_SPARSE_MMA_MASK
	.align		4
.L_596:
        /*0018*/ 	.byte	0x03, 0x50
        /*001a*/ 	.short	0x0000


	//----- nvinfo : EIATTR_MAXREG_COUNT
	.align		4
        /*001c*/ 	.byte	0x03, 0x1b
        /*001e*/ 	.short	0x00ff


	//----- nvinfo : EIATTR_MERCURY_ISA_VERSION
	.align		4
        /*0020*/ 	.byte	0x03, 0x5f
        /*0022*/ 	.short	0x0101


	//----- nvinfo : EIATTR_EXIT_INSTR_OFFSETS
	.align		4
        /*0024*/ 	.byte	0x04, 0x1c
        /*0026*/ 	.short	(.L_598 - .L_597)


	//   ....[0]....
.L_597:
        /*0028*/ 	.word	0x00000010


	//----- nvinfo : EIATTR_MAX_THREADS
	.align		4
.L_598:
        /*002c*/ 	.byte	0x04, 0x05
        /*002e*/ 	.short	(.L_600 - .L_599)
.L_599:
        /*0030*/ 	.word	0x00000100
        /*0034*/ 	.word	0x00000001
        /*0038*/ 	.word	0x00000001


	//----- nvinfo : EIATTR_CBANK_PARAM_SIZE
	.align		4
.L_600:
        /*003c*/ 	.byte	0x03, 0x19
        /*003e*/ 	.short	0x0290


	//----- nvinfo : EIATTR_PARAM_CBANK
	.align		4
        /*0040*/ 	.byte	0x04, 0x0a
        /*0042*/ 	.short	(.L_602 - .L_601)
	.align		4
.L_601:
        /*0044*/ 	.word	index@(.nv.constant0._ZN7cutlass13device_kernelIN5flash19enable_sm80_to_sm89INS1_16FlashAttnBwdSm80INS1_25CollectiveMainloopBwdSm80ILi2ELi1EN4cute5tupleIJNS5_1CILi64EEENS7_ILi96EEENS7_ILi128EEEEEENS_6half_tEfNS_4arch4Sm80ELb1ELb0ELb1ELb1ELb0ELb0ELb0ELb0ELi2ELi2ELi2ELi2ELb1EEENS1_24CollectiveEpilogueBwdGQAISB_fSE_Li256ELb1ELb0EEENS1_25SingleTileBwdLPTSchedulerILb1ELi96ELb0EEEEEEEEEvNT_6ParamsE)
        /*0048*/ 	.short	0x0210
        /*004a*/ 	.short	0x0290


	//----- nvinfo : EIATTR_SW_WAR
	.align		4
.L_602:
        /*004c*/ 	.byte	0x04, 0x36
        /*004e*/ 	.short	(.L_604 - .L_603)
.L_603:
        /*0050*/ 	.word	0x00000008
.L_604:


//--------------------- .nv.info._ZN7cutlass13device_kernelIN5flash32FlashAttnBwdPostprocessConvertdQIN4cute5tupleIJNS3_1CILi96EEENS5_ILi128EEEEEENS_6half_tEfNS_4arch4Sm80ELi256ENS3_8TiledMMAINS3_8MMA_AtomIJNS3_28SM80_16x8x16_F32F16F16F32_TNEEEENS3_6LayoutINS4_IJNS5_ILi2EEENS5_ILi4EEENS5_ILi1EEEEEENS4_IJSJ_SH_NS5_ILi0EEEEEEEENS4_IJNS5_ILi32EEENS5_ILi64EEENS5_ILi16EEEEEEEELb0EEEEEvNT_6ParamsE --------------------------
	.section	.nv.info._ZN7cutlass13device_kernelIN5flash32FlashAttnBwdPostprocessConvertdQIN4cute5tupleIJNS3_1CILi96EEENS5_ILi128EEEEEENS_6half_tEfNS_4arch4Sm80ELi256ENS3_8TiledMMAINS3_8MMA_AtomIJNS3_28SM80_16x8x16_F32F16F16F32_TNEEEENS3_6LayoutINS4_IJNS5_ILi2EEENS5_ILi4EEENS5_ILi1EEEEEENS4_IJSJ_SH_NS5_ILi0EEEEEEEENS4_IJNS5_ILi32EEENS5_ILi64EEENS5_ILi16EEEEEEEELb0EEEEEvNT_6ParamsE,"",@"SHT_CUDA_INFO"
	.sectionflags	@""
	.align	4


	//----- nvinfo : EIATTR_CUDA_API_VERSION
	.align		4
        /*0000*/ 	.byte	0x04, 0x37
        /*0002*/ 	.short	(.L_606 - .L_605)
.L_605:
        /*0004*/ 	.word	0x00000082


	//----- nvinfo : EIATTR_KPARAM_INFO
	.align		4
.L_606:
        /*0008*/ 	.byte	0x04, 0x17
        /*000a*/ 	.short	(.L_608 - .L_607)
.L_607:
        /*000c*/ 	.word	0x00000000
        /*0010*/ 	.short	0x0000
        /*0012*/ 	.short	0x0000
        /*0014*/ 	.byte	0x00, 0xf0, 0xc1, 0x01


	//----- nvinfo : EIATTR_SPARSE_MMA_MASK
	.align		4
.L_608:
        /*0018*/ 	.byte	0x03, 0x50
        /*001a*/ 	.short	0x0000


	//----- nvinfo : EIATTR_MAXREG_COUNT
	.align		4
        /*001c*/ 	.byte	0x03, 0x1b
        /*001e*/ 	.short	0x0080


	//----- nvinfo : EIATTR_NUM_BARRIERS
	.align		4
        /*0020*/ 	.byte	0x02, 0x4c
        /*0022*/ 	.byte	0x01
	.zero		1


	//----- nvinfo : EIATTR_MERCURY_ISA_VERSION
	.align		4
        /*0024*/ 	.byte	0x03, 0x5f
        /*0026*/ 	.short	0x0101


	//----- nvinfo : EIATTR_EXIT_INSTR_OFFSETS
	.align		4
        /*0028*/ 	.byte	0x04, 0x1c
        /*002a*/ 	.short	(.L_610 - .L_609)


	//   ....[0]....
.L_609:
        /*002c*/ 	.word	0x000001a0


	//   ....[1]....
        /*0030*/ 	.word	0x00001990


	//   ....[2]....
        /*0034*/ 	.word	0x00001a60


	//----- nvinfo : EIATTR_MAX_THREADS
	.align		4
.L_610:
        /*0038*/ 	.byte	0x04, 0x05
        /*003a*/ 	.short	(.L_612 - .L_611)
.L_611:
        /*003c*/ 	.word	0x00000100
        /*0040*/ 	.word	0x00000001
        /*0044*/ 	.word	0x00000001


	//----- nvinfo : EIATTR_CRS_STACK_SIZE
	.align		4
.L_612:
        /*0048*/ 	.byte	0x04, 0x1e
        /*004a*/ 	.short	(.L_614 - .L_613)
.L_613:
        /*004c*/ 	.word	0x00000000


	//----- nvinfo : EIATTR_CBANK_PARAM_SIZE
	.align		4
.L_614:
        /*0050*/ 	.byte	0x03, 0x19
        /*0052*/ 	.short	0x0070


	//----- nvinfo : EIATTR_PARAM_CBANK
	.align		4
        /*0054*/ 	.byte	0x04, 0x0a
        /*0056*/ 	.short	(.L_616 - .L_615)
	.align		4
.L_615:
        /*0058*/ 	.word	index@(.nv.constant0._ZN7cutlass13device_kernelIN5flash32FlashAttnBwdPostprocessConvertdQIN4cute5tupleIJNS3_1CILi96EEENS5_ILi128EEEEEENS_6half_tEfNS_4arch4Sm80ELi256ENS3_8TiledMMAINS3_8MMA_AtomIJNS3_28SM80_16x8x16_F32F16F16F32_TNEEEENS3_6LayoutINS4_IJNS5_ILi2EEENS5_ILi4EEENS5_ILi1EEEEEENS4_IJSJ_SH_NS5_ILi0EEEEEEEENS4_IJNS5_ILi32EEENS5_ILi64EEENS5_ILi16EEEEEEEELb0EEEEEvNT_6ParamsE)
        /*005c*/ 	.short	0x0210
        /*005e*/ 	.short	0x0070


	//----- nvinfo : EIATTR_SW_WAR
	.align		4
.L_616:
        /*0060*/ 	.byte	0x04, 0x36
        /*0062*/ 	.short	(.L_618 - .L_617)
.L_617:
        /*0064*/ 	.word	0x00000008
.L_618:


//--------------------- .nv.info._ZN7cutlass13device_kernelIN5flash19enable_sm80_to_sm89INS1_16FlashAttnBwdSm80INS1_25CollectiveMainloopBwdSm80ILi2ELi1EN4cute5tupleIJNS5_1CILi64EEENS7_ILi96EEENS7_ILi128EEEEEENS_6half_tEfNS_4arch4Sm80ELb1ELb0ELb1ELb1ELb1ELb0ELb0ELb0ELi2ELi2ELi2ELi2ELb1EEENS1_24CollectiveEpilogueBwdGQAISB_fSE_Li256ELb1ELb1EEENS1_25SingleTileBwdLPTSchedulerILb1ELi96ELb1EEEEEEEEEvNT_6ParamsE --------------------------
	.section	.nv.info._ZN7cutlass13device_kernelIN5flash19enable_sm80_to_sm89INS1_16FlashAttnBwdSm80INS1_25CollectiveMainloopBwdSm80ILi2ELi1EN4cute5tupleIJNS5_1CILi64EEENS7_ILi96EEENS7_ILi128EEEEEENS_6half_tEfNS_4arch4Sm80ELb1ELb0ELb1ELb1ELb1ELb0ELb0ELb0ELi2ELi2ELi2ELi2ELb1EEENS1_24CollectiveEpilogueBwdGQAISB_fSE_Li256ELb1ELb1EEENS1_25SingleTileBwdLPTSchedulerILb1ELi96ELb1EEEEEEEEEvNT_6ParamsE,"",@"SHT_CUDA_INFO"
	.sectionflags	@""
	.align	4


	//----- nvinfo : EIATTR_CUDA_API_VERSION
	.align		4
        /*0000*/ 	.byte	0x04, 0x37
        /*0002*/ 	.short	(.L_620 - .L_619)
.L_619:
        /*0004*/ 	.word	0x00000082


	//----- nvinfo : EIATTR_KPARAM_INFO
	.align		4
.L_620:
        /*0008*/ 	.byte	0x04, 0x17
        /*000a*/ 	.short	(.L_622 - .L_621)
.L_621:
        /*000c*/ 	.word	0x00000000
        /*0010*/ 	.short	0x0000
        /*0012*/ 	.short	0x0000
        /*0014*/ 	.byte	0x00, 0xf0, 0x41, 0x0a


	//----- nvinfo : EIATTR_SPARSE_MMA_MASK
	.align		4
.L_622:
        /*0018*/ 	.byte	0x03, 0x50
        /*001a*/ 	.short	0x0000


	//----- nvinfo : EIATTR_MAXREG_COUNT
	.align		4
        /*001c*/ 	.byte	0x03, 0x1b
        /*001e*/ 	.short	0x00ff


	//----- nvinfo : EIATTR_MERCURY_ISA_VERSION
	.align		4
        /*0020*/ 	.byte	0x03, 0x5f
        /*0022*/ 	.short	0x0101


	//----- nvinfo : EIATTR_EXIT_INSTR_OFFSETS
	.align		4
        /*0024*/ 	.byte	0x04, 0x1c
        /*0026*/ 	.short	(.L_624 - .L_623)


	//   ....[0]....
.L_623:
        /*0028*/ 	.word	0x00000010


	//----- nvinfo : EIATTR_MAX_THREADS
	.align		4
.L_624:
        /*002c*/ 	.byte	0x04, 0x05
        /*002e*/ 	.short	(.L_626 - .L_625)
.L_625:
        /*0030*/ 	.word	0x00000100
        /*0034*/ 	.word	0x00000001
        /*0038*/ 	.word	0x00000001


	//----- nvinfo : EIATTR_CBANK_PARAM_SIZE
	.align		4
.L_626:
        /*003c*/ 	.byte	0x03, 0x19
        /*003e*/ 	.short	0x0290


	//----- nvinfo : EIATTR_PARAM_CBANK
	.align		4
        /*0040*/ 	.byte	0x04, 0x0a
        /*0042*/ 	.short	(.L_628 - .L_627)
	.align		4
.L_627:
        /*0044*/ 	.word	index@(.nv.constant0._ZN7cutlass13device_kernelIN5flash19enable_sm80_to_sm89INS1_16FlashAttnBwdSm80INS1_25CollectiveMainloopBwdSm80ILi2ELi1EN4cute5tupleIJNS5_1CILi64EEENS7_ILi96EEENS7_ILi128EEEEEENS_6half_tEfNS_4arch4Sm80ELb1ELb0ELb1ELb1ELb1ELb0ELb0ELb0ELi2ELi2ELi2ELi2ELb1EEENS1_24CollectiveEpilogueBwdGQAISB_fSE_Li256ELb1ELb1EEENS1_25SingleTileBwdLPTSchedulerILb1ELi96ELb1EEEEEEEEEvNT_6ParamsE)
        /*0048*/ 	.short	0x0210
        /*004a*/ 	.short	0x0290


	//----- nvinfo : EIATTR_SW_WAR
	.align		4
.L_628:
        /*004c*/ 	.byte	0x04, 0x36
        /*004e*/ 	.short	(.L_630 - .L_629)
.L_629:
        /*0050*/ 	.word	0x00000008
.L_630:


//--------------------- .nv.info._ZN7cutlass13device_kernelIN5flash19enable_sm80_to_sm89INS1_16FlashAttnBwdSm80INS1_25CollectiveMainloopBwdSm80ILi2ELi2EN4cute5tupleIJNS5_1CILi64EEENS7_ILi128EEES9_EEENS_6half_tEfNS_4arch4Sm80ELb0ELb0ELb1ELb0ELb0ELb0ELb0ELb0ELi2ELi2ELi2ELi2ELb0EEENS1_21CollectiveEpilogueBwdISA_SB_SD_Li256ELb0ELb0ELi4EEENS1_19SingleTileSchedulerILb0ELb0ELb0ELi128EEEEEEEEEvNT_6ParamsE --------------------------
	.section	.nv.info._ZN7cutlass13device_kernelIN5flash19enable_sm80_to_sm89INS1_16FlashAttnBwdSm80INS1_25CollectiveMainloopBwdSm80ILi2ELi2EN4cute5tupleIJNS5_1CILi64EEENS7_ILi128EEES9_EEENS_6half_tEfNS_4arch4Sm80ELb0ELb0ELb1ELb0ELb0ELb0ELb0ELb0ELi2ELi2ELi2ELi2ELb0EEENS1_21CollectiveEpilogueBwdISA_SB_SD_Li256ELb0ELb0ELi4EEENS1_19SingleTileSchedulerILb0ELb0ELb0ELi128EEEEEEEEEvNT_6ParamsE,"",@"SHT_CUDA_INFO"
	.sectionflags	@""
	.align	4


	//----- nvinfo : EIATTR_CUDA_API_VERSION
	.align		4
        /*0000*/ 	.byte	0x04, 0x37
        /*0002*/ 	.short	(.L_632 - .L_631)
.L_631:
        /*0004*/ 	.word	0x00000082


	//----- nvinfo : EIATTR_KPARAM_INFO
	.align		4
.L_632:
        /*0008*/ 	.byte	0x04, 0x17
        /*000a*/ 	.short	(.L_634 - .L_633)
.L_633:
        /*000c*/ 	.word	0x00000000
        /*0010*/ 	.short	0x0000
        /*0012*/ 	.short	0x0000
        /*0014*/ 	.byte	0x00, 0xf0, 0xc1, 0x09


	//----- nvinfo : EIATTR_SPARSE_MMA_MASK
	.align		4
.L_634:
        /*0018*/ 	.byte	0x03, 0x50
        /*001a*/ 	.short	0x0000


	//----- nvinfo : EIATTR_MAXREG_COUNT
	.align		4
        /*001c*/ 	.byte	0x03, 0x1b
        /*001e*/ 	.short	0x00ff


	//----- nvinfo : EIATTR_MERCURY_ISA_VERSION
	.align		4
        /*0020*/ 	.byte	0x03, 0x5f
        /*0022*/ 	.short	0x0101


	//----- nvinfo : EIATTR_EXIT_INSTR_OFFSETS
	.align		4
        /*0024*/ 	.byte	0x04, 0x1c
        /*0026*/ 	.short	(.L_636 - .L_635)


	//   ....[0]....
.L_635:
        /*0028*/ 	.word	0x00000010


	//----- nvinfo : EIATTR_MAX_THREADS
	.align		4
.L_636:
        /*002c*/ 	.byte	0x04, 0x05
        /*002e*/ 	.short	(.L_638 - .L_637)
.L_637:
        /*0030*/ 	.word	0x00000100
        /*0034*/ 	.word	0x00000001
        /*0038*/ 	.word	0x00000001


	//----- nvinfo : EIATTR_CBANK_PARAM_SIZE
	.align		4
.L_638:
        /*003c*/ 	.byte	0x03, 0x19
        /*003e*/ 	.short	0x0270


	//----- nvinfo : EIATTR_PARAM_CBANK
	.align		4
        /*0040*/ 	.byte	0x04, 0x0a
        /*0042*/ 	.short	(.L_640 - .L_639)
	.align		4
.L_639:
        /*0044*/ 	.word	index@(.nv.constant0._ZN7cutlass13device_kernelIN5flash19enable_sm80_to_sm89INS1_16FlashAttnBwdSm80INS1_25CollectiveMainloopBwdSm80ILi2ELi2EN4cute5tupleIJNS5_1CILi64EEENS7_ILi128EEES9_EEENS_6half_tEfNS_4arch4Sm80ELb0ELb0ELb1ELb0ELb0ELb0ELb0ELb0ELi2ELi2ELi2ELi2ELb0EEENS1_21CollectiveEpilogueBwdISA_SB_SD_Li256ELb0ELb0ELi4EEENS1_19SingleTileSchedulerILb0ELb0ELb0ELi128EEEEEEEEEvNT_6ParamsE)
        /*0048*/ 	.short	0x0210
        /*004a*/ 	.short	0x0270


	//----- nvinfo : EIATTR_SW_WAR
	.align		4
.L_640:
        /*004c*/ 	.byte	0x04, 0x36
        /*004e*/ 	.short	(.L_642 - .L_641)
.L_641:
        /*0050*/ 	.word	0x00000008
.L_642:


//--------------------- .nv.info._ZN7cutlass13device_kernelIN5flash19enable_sm80_to_sm89INS1_16FlashAttnBwdSm80INS1_25CollectiveMainloopBwdSm80ILi2ELi2EN4cute5tupleIJNS5_1CILi64EEENS7_ILi128EEES9_EEENS_6half_tEfNS_4arch4Sm80ELb0ELb0ELb1ELb0ELb1ELb0ELb0ELb0ELi2ELi2ELi2ELi2ELb0EEENS1_21CollectiveEpilogueBwdISA_SB_SD_Li256ELb0ELb0ELi4EEENS1_19SingleTileSchedulerILb0ELb0ELb0ELi128EEEEEEEEEvNT_6ParamsE --------------------------
	.section	.nv.info._ZN7cutlass13device_kernelIN5flash19enable_sm80_to_sm89INS1_16FlashAttnBwdSm80INS1_25CollectiveMainloopBwdSm80ILi2ELi2EN4cute5tupleIJNS5_1CILi64EEENS7_ILi128EEES9_EEENS_6half_tEfNS_4arch4Sm80ELb0ELb0ELb1ELb0ELb1ELb0ELb0ELb0ELi2ELi2ELi2ELi2ELb0EEENS1_21CollectiveEpilogueBwdISA_SB_SD_Li256ELb0ELb0ELi4EEENS1_19SingleTileSchedulerILb0ELb0ELb0ELi128EEEEEEEEEvNT_6ParamsE,"",@"SHT_CUDA_INFO"
	.sectionflags	@""
	.align	4


	//----- nvinfo : EIATTR_CUDA_API_VERSION
	.align		4
        /*0000*/ 	.byte	0x04, 0x37
        /*0002*/ 	.short	(.L_644 - .L_643)
.L_643:
        /*0004*/ 	.word	0x00000082


	//----- nvinfo : EIATTR_KPARAM_INFO
	.align		4
.L_644:
        /*0008*/ 	.byte	0x04, 0x17
        /*000a*/ 	.short	(.L_646 - .L_645)
.L_645:
        /*000c*/ 	.word	0x00000000
        /*0010*/ 	.short	0x0000
        /*0012*/ 	.short	0x0000
        /*0014*/ 	.byte	0x00, 0xf0, 0xc1, 0x09


	//----- nvinfo : EIATTR_SPARSE_MMA_MASK
	.align		4
.L_646:
        /*0018*/ 	.byte	0x03, 0x50
        /*001a*/ 	.short	0x0000


	//----- nvinfo : EIATTR_MAXREG_COUNT
	.align		4
        /*001c*/ 	.byte	0x03, 0x1b
        /*001e*/ 	.short	0x00ff


	//----- nvinfo : EIATTR_MERCURY_ISA_VERSION
	.align		4
        /*0020*/ 	.byte	0x03, 0x5f
        /*0022*/ 	.short	0x0101


	//----- nvinfo : EIATTR_EXIT_INSTR_OFFSETS
	.align		4
        /*0024*/ 	.byte	0x04, 0x1c
        /*0026*/ 	.short	(.L_648 - .L_647)


	//   ....[0]....
.L_647:
        /*0028*/ 	.word	0x00000010


	//----- nvinfo : EIATTR_MAX_THREADS
	.align		4
.L_648:
        /*002c*/ 	.byte	0x04, 0x05
        /*002e*/ 	.short	(.L_650 - .L_649)
.L_649:
        /*0030*/ 	.word	0x00000100
        /*0034*/ 	.word	0x00000001
        /*0038*/ 	.word	0x00000001


	//----- nvinfo : EIATTR_CBANK_PARAM_SIZE
	.align		4
.L_650:
        /*003c*/ 	.byte	0x03, 0x19
        /*003e*/ 	.short	0x0270


	//----- nvinfo : EIATTR_PARAM_CBANK
	.align		4
        /*0040*/ 	.byte	0x04, 0x0a
        /*0042*/ 	.short	(.L_652 - .L_651)
	.align		4
.L_651:
        /*0044*/ 	.word	index@(.nv.constant0._ZN7cutlass13device_kernelIN5flash19enable_sm80_to_sm89INS1_16FlashAttnBwdSm80INS1_25CollectiveMainloopBwdSm80ILi2ELi2EN4cute5tupleIJNS5_1CILi64EEENS7_ILi128EEES9_EEENS_6half_tEfNS_4arch4Sm80ELb0ELb0ELb1ELb0ELb1ELb0ELb0ELb0ELi2ELi2ELi2ELi2ELb0EEENS1_21CollectiveEpilogueBwdISA_SB_SD_Li256ELb0ELb0ELi4EEENS1_19SingleTileSchedulerILb0ELb0ELb0ELi128EEEEEEEEEvNT_6ParamsE)
        /*0048*/ 	.short	0x0210
        /*004a*/ 	.short	0x0270


	//----- nvinfo : EIATTR_SW_WAR
	.align		4
.L_652:
        /*004c*/ 	.byte	0x04, 0x36
        /*004e*/ 	.short	(.L_654 - .L_653)
.L_653:
        /*0050*/ 	.word	0x00000008
.L_654:


//--------------------- .nv.info._ZN7cutlass13device_kernelIN5flash19enable_sm80_to_sm89INS1_16FlashAttnBwdSm80INS1_25CollectiveMainloopBwdSm80ILi2ELi2EN4cute5tupleIJNS5_1CILi64EEENS7_ILi128EEES9_EEENS_6half_tEfNS_4arch4Sm80ELb0ELb0ELb1ELb0ELb0ELb0ELb0ELb0ELi2ELi2ELi2ELi2ELb0EEENS1_24CollectiveEpilogueBwdGQAISA_fSD_Li256ELb0ELb0EEENS1_19SingleTileSchedulerILb0ELb0ELb0ELi128EEEEEEEEEvNT_6ParamsE --------------------------
	.section	.nv.info._ZN7cutlass13device_kernelIN5flash19enable_sm80_to_sm89INS1_16FlashAttnBwdSm80INS1_25CollectiveMainloopBwdSm80ILi2ELi2EN4cute5tupleIJNS5_1CILi64EEENS7_ILi128EEES9_EEENS_6half_tEfNS_4arch4Sm80ELb0ELb0ELb1ELb0ELb0ELb0ELb0ELb0ELi2ELi2ELi2ELi2ELb0EEENS1_24CollectiveEpilogueBwdGQAISA_fSD_Li256ELb0ELb0EEENS1_19SingleTileSchedulerILb0ELb0ELb0ELi128EEEEEEEEEvNT_6ParamsE,"",@"SHT_CUDA_INFO"
	.sectionflags	@""
	.align	4


	//----- nvinfo : EIATTR_CUDA_API_VERSION
	.align		4
        /*0000*/ 	.byte	0x04, 0x37
        /*0002*/ 	.short	(.L_656 - .L_655)
.L_655:
        /*0004*/ 	.word	0x00000082


	//----- nvinfo : EIATTR_KPARAM_INFO
	.align		4
.L_656:
        /*0008*/ 	.byte	0x04, 0x17
        /*000a*/ 	.short	(.L_658 - .L_657)
.L_657:
        /*000c*/ 	.word	0x00000000
        /*0010*/ 	.short	0x0000
        /*0012*/ 	.short	0x0000
        /*0014*/ 	.byte	0x00, 0xf0, 0xe1, 0x09


	//----- nvinfo : EIATTR_SPARSE_MMA_MASK
	.align		4
.L_658:
        /*0018*/ 	.byte	0x03, 0x50
        /*001a*/ 	.short	0x0000


	//----- nvinfo : EIATTR_MAXREG_COUNT
	.align		4
        /*001c*/ 	.byte	0x03, 0x1b
        /*001e*/ 	.short	0x00ff


	//----- nvinfo : EIATTR_MERCURY_ISA_VERSION
	.align		4
        /*0020*/ 	.byte	0x03, 0x5f
        /*0022*/ 	.short	0x0101


	//----- nvinfo : EIATTR_EXIT_INSTR_OFFSETS
	.align		4
        /*0024*/ 	.byte	0x04, 0x1c
        /*0026*/ 	.short	(.L_660 - .L_659)


	//   ....[0]....
.L_659:
        /*0028*/ 	.word	0x00000010


	//----- nvinfo : EIATTR_MAX_THREADS
	.align		4
.L_660:
        /*002c*/ 	.byte	0x04, 0x05
        /*002e*/ 	.short	(.L_662 - .L_661)
.L_661:
        /*0030*/ 	.word	0x00000100
        /*0034*/ 	.word	0x00000001
        /*0038*/ 	.word	0x00000001


	//----- nvinfo : EIATTR_CBANK_PARAM_SIZE
	.align		4
.L_662:
        /*003c*/ 	.byte	0x03, 0x19
        /*003e*/ 	.short	0x0278


	//----- nvinfo : EIATTR_PARAM_CBANK
	.align		4
        /*0040*/ 	.byte	0x04, 0x0a
        /*0042*/ 	.short	(.L_664 - .L_663)
	.align		4
.L_663:
        /*0044*/ 	.word	index@(.nv.constant0._ZN7cutlass13device_kernelIN5flash19enable_sm80_to_sm89INS1_16FlashAttnBwdSm80INS1_25CollectiveMainloopBwdSm80ILi2ELi2EN4cute5tupleIJNS5_1CILi64EEENS7_ILi128EEES9_EEENS_6half_tEfNS_4arch4Sm80ELb0ELb0ELb1ELb0ELb0ELb0ELb0ELb0ELi2ELi2ELi2ELi2ELb0EEENS1_24CollectiveEpilogueBwdGQAISA_fSD_Li256ELb0ELb0EEENS1_19SingleTileSchedulerILb0ELb0ELb0ELi128EEEEEEEEEvNT_6ParamsE)
        /*0048*/ 	.short	0x0210
        /*004a*/ 	.short	0x0278


	//----- nvinfo : EIATTR_SW_WAR
	.align		4
.L_664:
        /*004c*/ 	.byte	0x04, 0x36
        /*004e*/ 	.short	(.L_666 - .L_665)
.L_665:
        /*0050*/ 	.word	0x00000008
.L_666:


//--------------------- .nv.info._ZN7cutlass13device_kernelIN5flash19enable_sm80_to_sm89INS1_16FlashAttnBwdSm80INS1_25CollectiveMainloopBwdSm80ILi2ELi2EN4cute5tupleIJNS5_1CILi64EEENS7_ILi128EEES9_EEENS_6half_tEfNS_4arch4Sm80ELb0ELb0ELb1ELb0ELb1ELb0ELb0ELb0ELi2ELi2ELi2ELi2ELb0EEENS1_24CollectiveEpilogueBwdGQAISA_fSD_Li256ELb0ELb1EEENS1_19SingleTileSchedulerILb0ELb0ELb0ELi128EEEEEEEEEvNT_6ParamsE --------------------------
	.section	.nv.info._ZN7cutlass13device_kernelIN5flash19enable_sm80_to_sm89INS1_16FlashAttnBwdSm80INS1_25CollectiveMainloopBwdSm80ILi2ELi2EN4cute5tupleIJNS5_1CILi64EEENS7_ILi128EEES9_EEENS_6half_tEfNS_4arch4Sm80ELb0ELb0ELb1ELb0ELb1ELb0ELb0ELb0ELi2ELi2ELi2ELi2ELb0EEENS1_24CollectiveEpilogueBwdGQAISA_fSD_Li256ELb0ELb1EEENS1_19SingleTileSchedulerILb0ELb0ELb0ELi128EEEEEEEEEvNT_6ParamsE,"",@"SHT_CUDA_INFO"
	.sectionflags	@""
	.align	4


	//----- nvinfo : EIATTR_CUDA_API_VERSION
	.align		4
        /*0000*/ 	.byte	0x04, 0x37
        /*0002*/ 	.short	(.L_668 - .L_667)
.L_667:
        /*0004*/ 	.word	0x00000082


	//----- nvinfo : EIATTR_KPARAM_INFO
	.align		4
.L_668:
        /*0008*/ 	.byte	0x04, 0x17
        /*000a*/ 	.short	(.L_670 - .L_669)
.L_669:
        /*000c*/ 	.word	0x00000000
        /*0010*/ 	.short	0x0000
        /*0012*/ 	.short	0x0000
        /*0014*/ 	.byte	0x00, 0xf0, 0xe1, 0x09


	//----- nvinfo : EIATTR_SPARSE_MMA_MASK
	.align		4
.L_670:
        /*0018*/ 	.byte	0x03, 0x50
        /*001a*/ 	.short	0x0000


	//----- nvinfo : EIATTR_MAXREG_COUNT
	.align		4
        /*001c*/ 	.byte	0x03, 0x1b
        /*001e*/ 	.short	0x00ff


	//----- nvinfo : EIATTR_MERCURY_ISA_VERSION
	.align		4
        /*0020*/ 	.byte	0x03, 0x5f
        /*0022*/ 	.short	0x0101


	//----- nvinfo : EIATTR_EXIT_INSTR_OFFSETS
	.align		4
        /*0024*/ 	.byte	0x04, 0x1c
        /*0026*/ 	.short	(.L_672 - .L_671)


	//   ....[0]....
.L_671:
        /*0028*/ 	.word	0x00000010


	//----- nvinfo : EIATTR_MAX_THREADS
	.align		4
.L_672:
        /*002c*/ 	.byte	0x04, 0x05
        /*002e*/ 	.short	(.L_674 - .L_673)
.L_673:
        /*0030*/ 	.word	0x00000100
        /*0034*/ 	.word	0x00000001
        /*0038*/ 	.word	0x00000001


	//----- nvinfo : EIATTR_CBANK_PARAM_SIZE
	.align		4
.L_674:
        /*003c*/ 	.byte	0x03, 0x19
        /*003e*/ 	.short	0x0278


	//----- nvinfo : EIATTR_PARAM_CBANK
	.align		4
        /*0040*/ 	.byte	0x04, 0x0a
        /*0042*/ 	.short	(.L_676 - .L_675)
	.align		4
.L_675:
        /*0044*/ 	.word	index@(.nv.constant0._ZN7cutlass13device_kernelIN5flash19enable_sm80_to_sm89INS1_16FlashAttnBwdSm80INS1_25CollectiveMainloopBwdSm80ILi2ELi2EN4cute5tupleIJNS5_1CILi64EEENS7_ILi128EEES9_EEENS_6half_tEfNS_4arch4Sm80ELb0ELb0ELb1ELb0ELb1ELb0ELb0ELb0ELi2ELi2ELi2ELi2ELb0EEENS1_24CollectiveEpilogueBwdGQAISA_fSD_Li256ELb0ELb1EEENS1_19SingleTileSchedulerILb0ELb0ELb0ELi128EEEEEEEEEvNT_6ParamsE)
        /*0048*/ 	.short	0x0210
        /*004a*/ 	.short	0x0278


	//----- nvinfo : EIATTR_SW_WAR
	.align		4
.L_676:
        /*004c*/ 	.byte	0x04, 0x36
        /*004e*/ 	.short	(.L_678 - .L_677)
.L_677:
        /*0050*/ 	.word	0x00000008
.L_678:


//--------------------- .nv.info._ZN7cutlass13device_kernelIN5flash19enable_sm80_to_sm89INS1_16FlashAttnBwdSm80INS1_25CollectiveMainloopBwdSm80ILi2ELi2EN4cute5tupleIJNS5_1CILi64EEENS7_ILi128EEES9_EEENS_6half_tEfNS_4arch4Sm80ELb0ELb0ELb1ELb1ELb0ELb0ELb0ELb0ELi2ELi2ELi2ELi2ELb0EEENS1_21CollectiveEpilogueBwdISA_SB_SD_Li256ELb1ELb0ELi4EEENS1_19SingleTileSchedulerILb1ELb0ELb0ELi128EEEEEEEEEvNT_6ParamsE --------------------------
	.section	.nv.info._ZN7cutlass13device_kernelIN5flash19enable_sm80_to_sm89INS1_16FlashAttnBwdSm80INS1_25CollectiveMainloopBwdSm80ILi2ELi2EN4cute5tupleIJNS5_1CILi64EEENS7_ILi128EEES9_EEENS_6half_tEfNS_4arch4Sm80ELb0ELb0ELb1ELb1ELb0ELb0ELb0ELb0ELi2ELi2ELi2ELi2ELb0EEENS1_21CollectiveEpilogueBwdISA_SB_SD_Li256ELb1ELb0ELi4EEENS1_19SingleTileSchedulerILb1ELb0ELb0ELi128EEEEEEEEEvNT_6ParamsE,"",@"SHT_CUDA_INFO"
	.sectionflags	@""
	.align	4


	//----- nvinfo : EIATTR_CUDA_API_VERSION
	.align		4
        /*0000*/ 	.byte	0x04, 0x37
        /*0002*/ 	.short	(.L_680 - .L_679)
.L_679:
        /*0004*/ 	.word	0x00000082


	//----- nvinfo : EIATTR_KPARAM_INFO
	.align		4
.L_680:
        /*0008*/ 	.byte	0x04, 0x17
        /*000a*/ 	.short	(.L_682 - .L_681)
.L_681:
        /*000c*/ 	.word	0x00000000
        /*0010*/ 	.short	0x0000
        /*0012*/ 	.short	0x0000
        /*0014*/ 	.byte	0x00, 0xf0, 0xc1, 0x09


	//----- nvinfo : EIATTR_SPARSE_MMA_MASK
	.align		4
.L_682:
        /*0018*/ 	.byte	0x03, 0x50
        /*001a*/ 	.short	0x0000


	//----- nvinfo : EIATTR_MAXREG_COUNT
	.align		4
        /*001c*/ 	.byte	0x03, 0x1b
        /*001e*/ 	.short	0x00ff


	//----- nvinfo : EIATTR_MERCURY_ISA_VERSION
	.align		4
        /*0020*/ 	.byte	0x03, 0x5f
        /*0022*/ 	.short	0x0101


	//----- nvinfo : EIATTR_EXIT_INSTR_OFFSETS
	.align		4
        /*0024*/ 	.byte	0x04, 0x1c
        /*0026*/ 	.short	(.L_684 - .L_683)


	//   ....[0]....
.L_683:
        /*0028*/ 	.word	0x00000010


	//----- nvinfo : EIATTR_MAX_THREADS
	.align		4
.L_684:
        /*002c*/ 	.byte	0x04, 0x05
        /*002e*/ 	.short	(.L_686 - .L_685)
.L_685:
        /*0030*/ 	.word	0x00000100
        /*0034*/ 	.word	0x00000001
        /*0038*/ 	.word	0x00000001


	//----- nvinfo : EIATTR_CBANK_PARAM_SIZE
	.align		4
.L_686:
        /*003c*/ 	.byte	0x03, 0x19
        /*003e*/ 	.short	0x0270


	//----- nvinfo : EIATTR_PARAM_CBANK
	.align		4
        /*0040*/ 	.byte	0x04, 0x0a
        /*0042*/ 	.short	(.L_688 - .L_687)
	.align		4
.L_687:
        /*0044*/ 	.word	index@(.nv.constant0._ZN7cutlass13device_kernelIN5flash19enable_sm80_to_sm89INS1_16FlashAttnBwdSm80INS1_25CollectiveMainloopBwdSm80ILi2ELi2EN4cute5tupleIJNS5_1CILi64EEENS7_ILi128EEES9_EEENS_6half_tEfNS_4arch4Sm80ELb0ELb0ELb1ELb1ELb0ELb0ELb0ELb0ELi2ELi2ELi2ELi2ELb0EEENS1_21CollectiveEpilogueBwdISA_SB_SD_Li256ELb1ELb0ELi4EEENS1_19SingleTileSchedulerILb1ELb0ELb0ELi128EEEEEEEEEvNT_6ParamsE)
        /*0048*/ 	.short	0x0210
        /*004a*/ 	.short	0x0270


	//----- nvinfo : EIATTR_SW_WAR
	.align		4
.L_688:
        /*004c*/ 	.byte	0x04, 0x36
        /*004e*/ 	.short	(.L_690 - .L_689)
.L_689:
        /*0050*/ 	.word	0x00000008
.L_690:


//--------------------- .nv.info._ZN7cutlass13device_kernelIN5flash19enable_sm80_to_sm89INS1_16FlashAttnBwdSm80INS1_25CollectiveMainloopBwdSm80ILi2ELi2EN4cute5tupleIJNS5_1CILi64EEENS7_ILi128EEES9_EEENS_6half_tEfNS_4arch4Sm80ELb0ELb0ELb1ELb1ELb1ELb0ELb0ELb0ELi2ELi2ELi2ELi2ELb0EEENS1_21CollectiveEpilogueBwdISA_SB_SD_Li256ELb1ELb0ELi4EEENS1_19SingleTileSchedulerILb1ELb0ELb0ELi128EEEEEEEEEvNT_6ParamsE --------------------------
	.section	.nv.info._ZN7cutlass13device_kernelIN5flash19enable_sm80_to_sm89INS1_16FlashAttnBwdSm80INS1_25CollectiveMainloopBwdSm80ILi2ELi2EN4cute5tupleIJNS5_1CILi64EEENS7_ILi128EEES9_EEENS_6half_tEfNS_4arch4Sm80ELb0ELb0ELb1ELb1ELb1ELb0ELb0ELb0ELi2ELi2ELi2ELi2ELb0EEENS1_21CollectiveEpilogueBwdISA_SB_SD_Li256ELb1ELb0ELi4EEENS1_19SingleTileSchedulerILb1ELb0ELb0ELi128EEEEEEEEEvNT_6ParamsE,"",@"SHT_CUDA_INFO"
	.sectionflags	@""
	.align	4


	//----- nvinfo : EIATTR_CUDA_API_VERSION
	.align		4
        /*0000*/ 	.byte	0x04, 0x37
        /*0002*/ 	.short	(.L_692 - .L_691)
.L_691:
        /*0004*/ 	.word	0x00000082


	//----- nvinfo : EIATTR_KPARAM_INFO
	.align		4
.L_692:
        /*0008*/ 	.byte	0x04, 0x17
        /*000a*/ 	.short	(.L_694 - .L_693)
.L_693:
        /*000c*/ 	.word	0x00000000
        /*0010*/ 	.short	0x0000
        /*0012*/ 	.short	0x0000
        /*0014*/ 	.byte	0x00, 0xf0, 0xc1, 0x09


	//----- nvinfo : EIATTR_SPARSE_MMA_MASK
	.align		4
.L_694:
        /*0018*/ 	.byte	0x03, 0x50
        /*001a*/ 	.short	0x0000


	//----- nvinfo : EIATTR_MAXREG_COUNT
	.align		4
        /*001c*/ 	.byte	0x03, 0x1b
        /*001e*/ 	.short	0x00ff


	//----- nvinfo : EIATTR_MERCURY_ISA_VERSION
	.align		4
        /*0020*/ 	.byte	0x03, 0x5f
        /*0022*/ 	.short	0x0101


	//----- nvinfo : EIATTR_EXIT_INSTR_OFFSETS
	.align		4
        /*0024*/ 	.byte	0x04, 0x1c
        /*0026*/ 	.short	(.L_696 - .L_695)


	//   ....[0]....
.L_695:
        /*0028*/ 	.word	0x00000010


	//----- nvinfo : EIATTR_MAX_THREADS
	.align		4
.L_696:
        /*002c*/ 	.byte	0x04, 0x05
        /*002e*/ 	.short	(.L_698 - .L_697)
.L_697:
        /*0030*/ 	.word	0x00000100
        /*0034*/ 	.word	0x00000001
        /*0038*/ 	.word	0x00000001


	//----- nvinfo : EIATTR_CBANK_PARAM_SIZE
	.align		4
.L_698:
        /*003c*/ 	.byte	0x03, 0x19
        /*003e*/ 	.short	0x0270


	//----- nvinfo : EIATTR_PARAM_CBANK
	.align		4
        /*0040*/ 	.byte	0x04, 0x0a
        /*0042*/ 	.short	(.L_700 - .L_699)
	.align		4
.L_699:
        /*0044*/ 	.word	index@(.nv.constant0._ZN7cutlass13device_kernelIN5flash19enable_sm80_to_sm89INS1_16FlashAttnBwdSm80INS1_25CollectiveMainloopBwdSm80ILi2ELi2EN4cute5tupleIJNS5_1CILi64EEENS7_ILi128EEES9_EEENS_6half_tEfNS_4arch4Sm80ELb0ELb0ELb1ELb1ELb1ELb0ELb0ELb0ELi2ELi2ELi2ELi2ELb0EEENS1_21CollectiveEpilogueBwdISA_SB_SD_Li256ELb1ELb0ELi4EEENS1_19SingleTileSchedulerILb1ELb0ELb0ELi128EEEEEEEEEvNT_6ParamsE)
        /*0048*/ 	.short	0x0210
        /*004a*/ 	.short	0x0270


	//----- nvinfo : EIATTR_SW_WAR
	.align		4
.L_700:
        /*004c*/ 	.byte	0x04, 0x36
        /*004e*/ 	.short	(.L_702 - .L_701)
.L_701:
        /*0050*/ 	.word	0x00000008
.L_702:


//--------------------- .nv.info._ZN7cutlass13device_kernelIN5flash19enable_sm80_to_sm89INS1_16FlashAttnBwdSm80INS1_25CollectiveMainloopBwdSm80ILi2ELi2EN4cute5tupleIJNS5_1CILi64EEENS7_ILi128EEES9_EEENS_6half_tEfNS_4arch4Sm80ELb0ELb0ELb1ELb1ELb0ELb0ELb0ELb0ELi2ELi2ELi2ELi2ELb0EEENS1_24CollectiveEpilogueBwdGQAISA_fSD_Li256ELb1ELb0EEENS1_19SingleTileSchedulerILb1ELb0ELb0ELi128EEEEEEEEEvNT_6ParamsE --------------------------
	.section	.nv.info._ZN7cutlass13device_kernelIN5flash19enable_sm80_to_sm89INS1_16FlashAttnBwdSm80INS1_25CollectiveMainloopBwdSm80ILi2ELi2EN4cute5tupleIJNS5_1CILi64EEENS7_ILi128EEES9_EEENS_6half_tEfNS_4arch4Sm80ELb0ELb0ELb1ELb1ELb0ELb0ELb0ELb0ELi2ELi2ELi2ELi2ELb0EEENS1_24CollectiveEpilogueBwdGQAISA_fSD_Li256ELb1ELb0EEENS1_19SingleTileSchedulerILb1ELb0ELb0ELi128EEEEEEEEEvNT_6ParamsE,"",@"SHT_CUDA_INFO"
	.sectionflags	@""
	.align	4


	//----- nvinfo : EIATTR_CUDA_API_VERSION
	.align		4
        /*0000*/ 	.byte	0x04, 0x37
        /*0002*/ 	.short	(.L_704 - .L_703)
.L_703:
        /*0004*/ 	.word	0x00000082


	//----- nvinfo : EIATTR_KPARAM_INFO
	.align		4
.L_704:
        /*0008*/ 	.byte	0x04, 0x17
        /*000a*/ 	.short	(.L_706 - .L_705)
.L_705:
        /*000c*/ 	.word	0x00000000
        /*0010*/ 	.short	0x0000
        /*0012*/ 	.short	0x0000
        /*0014*/ 	.byte	0x00, 0xf0, 0xe1, 0x09


	//----- nvinfo : EIATTR_SPARSE_MMA_MASK
	.align		4
.L_706:
        /*0018*/ 	.byte	0x03, 0x50
        /*001a*/ 	.short	0x0000


	//----- nvinfo : EIATTR_MAXREG_COUNT
	.align		4
        /*001c*/ 	.byte	0x03, 0x1b
        /*001e*/ 	.short	0x00ff


	//----- nvinfo : EIATTR_MERCURY_ISA_VERSION
	.align		4
        /*0020*/ 	.byte	0x03, 0x5f
        /*0022*/ 	.short	0x0101


	//----- nvinfo : EIATTR_EXIT_INSTR_OFFSETS
	.align		4
        /*0024*/ 	.byte	0x04, 0x1c
        /*0026*/ 	.short	(.L_708 - .L_707)


	//   ....[0]....
.L_707:
        /*0028*/ 	.word	0x00000010


	//----- nvinfo : EIATTR_MAX_THREADS
	.align		4
.L_708:
        /*002c*/ 	.byte	0x04, 0x05
        /*002e*/ 	.short	(.L_710 - .L_709)
.L_709:
        /*0030*/ 	.word	0x00000100
        /*0034*/ 	.word	0x00000001
        /*0038*/ 	.word	0x00000001


	//----- nvinfo : EIATTR_CBANK_PARAM_SIZE
	.align		4
.L_710:
        /*003c*/ 	.byte	0x03, 0x19
        /*003e*/ 	.short	0x0278


	//----- nvinfo : EIATTR_PARAM_CBANK
	.align		4
        /*0040*/ 	.byte	0x04, 0x0a
        /*0042*/ 	.short	(.L_712 - .L_711)
	.align		4
.L_711:
        /*0044*/ 	.word	index@(.nv.constant0._ZN7cutlass13device_kernelIN5flash19enable_sm80_to_sm89INS1_16FlashAttnBwdSm80INS1_25CollectiveMainloopBwdSm80ILi2ELi2EN4cute5tupleIJNS5_1CILi64EEENS7_ILi128EEES9_EEENS_6half_tEfNS_4arch4Sm80ELb0ELb0ELb1ELb1ELb0ELb0ELb0ELb0ELi2ELi2ELi2ELi2ELb0EEENS1_24CollectiveEpilogueBwdGQAISA_fSD_Li256ELb1ELb0EEENS1_19SingleTileSchedulerILb1ELb0ELb0ELi128EEEEEEEEEvNT_6ParamsE)
        /*0048*/ 	.short	0x0210
        /*004a*/ 	.short	0x0278


	//----- nvinfo : EIATTR_SW_WAR
	.align		4
.L_712:
        /*004c*/ 	.byte	0x04, 0x36
        /*004e*/ 	.short	(.L_714 - .L_713)
.L_713:
        /*0050*/ 	.word	0x00000008
.L_714:


//--------------------- .nv.info._ZN7cutlass13device_kernelIN5flash19enable_sm80_to_sm89INS1_16FlashAttnBwdSm80INS1_25CollectiveMainloopBwdSm80ILi2ELi2EN4cute5tupleIJNS5_1CILi64EEENS7_ILi128EEES9_EEENS_6half_tEfNS_4arch4Sm80ELb0ELb0ELb1ELb1ELb1ELb0ELb0ELb0ELi2ELi2ELi2ELi2ELb0EEENS1_24CollectiveEpilogueBwdGQAISA_fSD_Li256ELb1ELb1EEENS1_19SingleTileSchedulerILb1ELb0ELb0ELi128EEEEEEEEEvNT_6ParamsE --------------------------
	.section	.nv.info._ZN7cutlass13device_kernelIN5flash19enable_sm80_to_sm89INS1_16FlashAttnBwdSm80INS1_25CollectiveMainloopBwdSm80ILi2ELi2EN4cute5tupleIJNS5_1CILi64EEENS7_ILi128EEES9_EEENS_6half_tEfNS_4arch4Sm80ELb0ELb0ELb1ELb1ELb1ELb0ELb0ELb0ELi2ELi2ELi2ELi2ELb0EEENS1_24CollectiveEpilogueBwdGQAISA_fSD_Li256ELb1ELb1EEENS1_19SingleTileSchedulerILb1ELb0ELb0ELi128EEEEEEEEEvNT_6ParamsE,"",@"SHT_CUDA_INFO"
	.sectionflags	@""
	.align	4


	//----- nvinfo : EIATTR_CUDA_API_VERSION
	.align		4
        /*0000*/ 	.byte	0x04, 0x37
        /*0002*/ 	.short	(.L_716 - .L_715)
.L_715:
        /*0004*/ 	.word	0x00000082


	//----- nvinfo : EIATTR_KPARAM_INFO
	.align		4
.L_716:
        /*0008*/ 	.byte	0x04, 0x17
        /*000a*/ 	.short	(.L_718 - .L_717)
.L_717:
        /*000c*/ 	.word	0x00000000
        /*0010*/ 	.short	0x0000
        /*0012*/ 	.short	0x0000
        /*0014*/ 	.byte	0x00, 0xf0, 0xe1, 0x09


	//----- nvinfo : EIATTR_SPARSE_MMA_MASK
	.align		4
.L_718:
        /*0018*/ 	.byte	0x03, 0x50
        /*001a*/ 	.short	0x0000


	//----- nvinfo : EIATTR_MAXREG_COUNT
	.align		4
        /*001c*/ 	.byte	0x03, 0x1b
        /*001e*/ 	.short	0x00ff


	//----- nvinfo : EIATTR_MERCURY_ISA_VERSION
	.align		4
        /*0020*/ 	.byte	0x03, 0x5f
        /*0022*/ 	.short	0x0101


	//----- nvinfo : EIATTR_EXIT_INSTR_OFFSETS
	.align		4
        /*0024*/ 	.byte	0x04, 0x1c
        /*0026*/ 	.short	(.L_720 - .L_719)


	//   ....[0]....
.L_719:
        /*0028*/ 	.word	0x00000010


	//----- nvinfo : EIATTR_MAX_THREADS
	.align		4
.L_720:
        /*002c*/ 	.byte	0x04, 0x05
        /*002e*/ 	.short	(.L_722 - .L_721)
.L_721:
        /*0030*/ 	.word	0x00000100
        /*0034*/ 	.word	0x00000001
        /*0038*/ 	.word	0x00000001


	//----- nvinfo : EIATTR_CBANK_PARAM_SIZE
	.align		4
.L_722:
        /*003c*/ 	.byte	0x03, 0x19
        /*003e*/ 	.short	0x0278


	//----- nvinfo : EIATTR_PARAM_CBANK
	.align		4
        /*0040*/ 	.byte	0x04, 0x0a
        /*0042*/ 	.short	(.L_724 - .L_723)
	.align		4
.L_723:
        /*0044*/ 	.word	index@(.nv.constant0._ZN7cutlass13device_kernelIN5flash19enable_sm80_to_sm89INS1_16FlashAttnBwdSm80INS1_25CollectiveMainloopBwdSm80ILi2ELi2EN4cute5tupleIJNS5_1CILi64EEENS7_ILi128EEES9_EEENS_6half_tEfNS_4arch4Sm80ELb0ELb0ELb1ELb1ELb1ELb0ELb0ELb0ELi2ELi2ELi2ELi2ELb0EEENS1_24CollectiveEpilogueBwdGQAISA_fSD_Li256ELb1ELb1EEENS1_19SingleTileSchedulerILb1ELb0ELb0ELi128EEEEEEEEEvNT_6ParamsE)
        /*0048*/ 	.short	0x0210
        /*004a*/ 	.short	0x0278


	//----- nvinfo : EIATTR_SW_WAR
	.align		4
.L_724:
        /*004c*/ 	.byte	0x04, 0x36
        /*004e*/ 	.short	(.L_726 - .L_725)
.L_725:
        /*0050*/ 	.word	0x00000008
.L_726:


//--------------------- .nv.info._ZN7cutlass13device_kernelIN5flash19enable_sm80_to_sm89INS1_16FlashAttnBwdSm80INS1_25CollectiveMainloopBwdSm80ILi2ELi2EN4cute5tupleIJNS5_1CILi64EEENS7_ILi128EEES9_EEENS_6half_tEfNS_4arch4Sm80ELb0ELb1ELb1ELb0ELb0ELb0ELb0ELb0ELi2ELi2ELi2ELi2ELb0EEENS1_21CollectiveEpilogueBwdISA_SB_SD_Li256ELb0ELb0ELi4EEENS1_19SingleTileSchedulerILb0ELb0ELb0ELi128EEEEEEEEEvNT_6ParamsE --------------------------
	.section	.nv.info._ZN7cutlass13device_kernelIN5flash19enable_sm80_to_sm89INS1_16FlashAttnBwdSm80INS1_25CollectiveMainloopBwdSm80ILi2ELi2EN4cute5tupleIJNS5_1CILi64EEENS7_ILi128EEES9_EEENS_6half_tEfNS_4arch4Sm80ELb0ELb1ELb1ELb0ELb0ELb0ELb0ELb0ELi2ELi2ELi2ELi2ELb0EEENS1_21CollectiveEpilogueBwdISA_SB_SD_Li256ELb0ELb0ELi4EEENS1_19SingleTileSchedulerILb0ELb0ELb0ELi128EEEEEEEEEvNT_6ParamsE,"",@"SHT_CUDA_INFO"
	.sectionflags	@""
	.align	4


	//----- nvinfo : EIATTR_CUDA_API_VERSION
	.align		4
        /*0000*/ 	.byte	0x04, 0x37
        /*0002*/ 	.short	(.L_728 - .L_727)
.L_727:
        /*0004*/ 	.word	0x00000082


	//----- nvinfo : EIATTR_KPARAM_INFO
	.align		4
.L_728:
        /*0008*/ 	.byte	0x04, 0x17
        /*000a*/ 	.short	(.L_730 - .L_729)
.L_729:
        /*000c*/ 	.word	0x00000000
        /*0010*/ 	.short	0x0000
        /*0012*/ 	.short	0x0000
        /*0014*/ 	.byte	0x00, 0xf0, 0xc1, 0x09


	//----- nvinfo : EIATTR_SPARSE_MMA_MASK
	.align		4
.L_730:
        /*0018*/ 	.byte	0x03, 0x50
        /*001a*/ 	.short	0x0000


	//----- nvinfo : EIATTR_MAXREG_COUNT
	.align		4
        /*001c*/ 	.byte	0x03, 0x1b
        /*001e*/ 	.short	0x00ff


	//----- nvinfo : EIATTR_MERCURY_ISA_VERSION
	.align		4
        /*0020*/ 	.byte	0x03, 0x5f
        /*0022*/ 	.short	0x0101


	//----- nvinfo : EIATTR_EXIT_INSTR_OFFSETS
	.align		4
        /*0024*/ 	.byte	0x04, 0x1c
        /*0026*/ 	.short	(.L_732 - .L_731)


	//   ....[0]....
.L_731:
        /*0028*/ 	.word	0x00000010


	//----- nvinfo : EIATTR_MAX_THREADS
	.align		4
.L_732:
        /*002c*/ 	.byte	0x04, 0x05
        /*002e*/ 	.short	(.L_734 - .L_733)
.L_733:
        /*0030*/ 	.word	0x00000100
        /*0034*/ 	.word	0x00000001
        /*0038*/ 	.word	0x00000001


	//----- nvinfo : EIATTR_CBANK_PARAM_SIZE
	.align		4
.L_734:
        /*003c*/ 	.byte	0x03, 0x19
        /*003e*/ 	.short	0x0270


	//----- nvinfo : EIATTR_PARAM_CBANK
	.align		4
        /*0040*/ 	.byte	0x04, 0x0a
        /*0042*/ 	.short	(.L_736 - .L_735)
	.align		4
.L_735:
        /*0044*/ 	.word	index@(.nv.constant0._ZN7cutlass13device_kernelIN5flash19enable_sm80_to_sm89INS1_16FlashAttnBwdSm80INS1_25CollectiveMainloopBwdSm80ILi2ELi2EN4cute5tupleIJNS5_1CILi64EEENS7_ILi128EEES9_EEENS_6half_tEfNS_4arch4Sm80ELb0ELb1ELb1ELb0ELb0ELb0ELb0ELb0ELi2ELi2ELi2ELi2ELb0EEENS1_21CollectiveEpilogueBwdISA_SB_SD_Li256ELb0ELb0ELi4EEENS1_19SingleTileSchedulerILb0ELb0ELb0ELi128EEEEEEEEEvNT_6ParamsE)
        /*0048*/ 	.short	0x0210
        /*004a*/ 	.short	0x0270


	//----- nvinfo : EIATTR_SW_WAR
	.align		4
.L_736:
        /*004c*/ 	.byte	0x04, 0x36
        /*004e*/ 	.short	(.L_738 - .L_737)
.L_737:
        /*0050*/ 	.word	0x00000008
.L_738:


//--------------------- .nv.info._ZN7cutlass13device_kernelIN5flash19enable_sm80_to_sm89INS1_16FlashAttnBwdSm80INS1_25CollectiveMainloopBwdSm80ILi2ELi2EN4cute5tupleIJNS5_1CILi64EEENS7_ILi128EEES9_EEENS_6half_tEfNS_4arch4Sm80ELb0ELb1ELb1ELb0ELb1ELb0ELb0ELb0ELi2ELi2ELi2ELi2ELb0EEENS1_21CollectiveEpilogueBwdISA_SB_SD_Li256ELb0ELb0ELi4EEENS1_19SingleTileSchedulerILb0ELb0ELb0ELi128EEEEEEEEEvNT_6ParamsE --------------------------
	.section	.nv.info._ZN7cutlass13device_kernelIN5flash19enable_sm80_to_sm89INS1_16FlashAttnBwdSm80INS1_25CollectiveMainloopBwdSm80ILi2ELi2EN4cute5tupleIJNS5_1CILi64EEENS7_ILi128EEES9_EEENS_6half_tEfNS_4arch4Sm80ELb0ELb1ELb1ELb0ELb1ELb0ELb0ELb0ELi2ELi2ELi2ELi2ELb0EEENS1_21CollectiveEpilogueBwdISA_SB_SD_Li256ELb0ELb0ELi4EEENS1_19SingleTileSchedulerILb0ELb0ELb0ELi128EEEEEEEEEvNT_6ParamsE,"",@"SHT_CUDA_INFO"
	.sectionflags	@""
	.align	4


	//----- nvinfo : EIATTR_CUDA_API_VERSION
	.align		4
        /*0000*/ 	.byte	0x04, 0x37
        /*0002*/ 	.short	(.L_740 - .L_739)
.L_739:
        /*0004*/ 	.word	0x00000082


	//----- nvinfo : EIATTR_KPARAM_INFO
	.align		4
.L_740:
        /*0008*/ 	.byte	0x04, 0x17
        /*000a*/ 	.short	(.L_742 - .L_741)
.L_741:
        /*000c*/ 	.word	0x00000000
        /*0010*/ 	.short	0x0000
        /*0012*/ 	.short	0x0000
        /*0014*/ 	.byte	0x00, 0xf0, 0xc1, 0x09


	//----- nvinfo : EIATTR_SPARSE_MMA_MASK
	.align		4
.L_742:
        /*0018*/ 	.byte	0x03, 0x50
        /*001a*/ 	.short	0x0000


	//----- nvinfo : EIATTR_MAXREG_COUNT
	.align		4
        /*001c*/ 	.byte	0x03, 0x1b
        /*001e*/ 	.short	0x00ff


	//----- nvinfo : EIATTR_MERCURY_ISA_VERSION
	.align		4
        /*0020*/ 	.byte	0x03, 0x5f
        /*0022*/ 	.short	0x0101


	//----- nvinfo : EIATTR_EXIT_INSTR_OFFSETS
	.align		4
        /*0024*/ 	.byte	0x04, 0x1c
        /*0026*/ 	.short	(.L_744 - .L_743)


	//   ....[0]....
.L_743:
        /*0028*/ 	.word	0x00000010


	//----- nvinfo : EIATTR_MAX_THREADS
	.align		4
.L_744:
        /*002c*/ 	.byte	0x04, 0x05
        /*002e*/ 	.short	(.L_746 - .L_745)
.L_745:
        /*0030*/ 	.word	0x00000100
        /*0034*/ 	.word	0x00000001
        /*0038*/ 	.word	0x00000001


	//----- nvinfo : EIATTR_CBANK_PARAM_SIZE
	.align		4
.L_746:
        /*003c*/ 	.byte	0x03, 0x19
        /*003e*/ 	.short	0x0270


	//----- nvinfo : EIATTR_PARAM_CBANK
	.align		4
        /*0040*/ 	.byte	0x04, 0x0a
        /*0042*/ 	.short	(.L_748 - .L_747)
	.align		4
.L_747:
        /*0044*/ 	.word	index@(.nv.constant0._ZN7cutlass13device_kernelIN5flash19enable_sm80_to_sm89INS1_16FlashAttnBwdSm80INS1_25CollectiveMainloopBwdSm80ILi2ELi2EN4cute5tupleIJNS5_1CILi64EEENS7_ILi128EEES9_EEENS_6half_tEfNS_4arch4Sm80ELb0ELb1ELb1ELb0ELb1ELb0ELb0ELb0ELi2ELi2ELi2ELi2ELb0EEENS1_21CollectiveEpilogueBwdISA_SB_SD_Li256ELb0ELb0ELi4EEENS1_19SingleTileSchedulerILb0ELb0ELb0ELi128EEEEEEEEEvNT_6ParamsE)
        /*0048*/ 	.short	0x0210
        /*004a*/ 	.short	0x0270


	//----- nvinfo : EIATTR_SW_WAR
	.align		4
.L_748:
        /*004c*/ 	.byte	0x04, 0x36
        /*004e*/ 	.short	(.L_750 - .L_749)
.L_749:
        /*0050*/ 	.word	0x00000008
.L_750:


//--------------------- .nv.info._ZN7cutlass13device_kernelIN5flash19enable_sm80_to_sm89INS1_16FlashAttnBwdSm80INS1_25CollectiveMainloopBwdSm80ILi2ELi2EN4cute5tupleIJNS5_1CILi64EEENS7_ILi128EEES9_EEENS_6half_tEfNS_4arch4Sm80ELb0ELb1ELb1ELb0ELb0ELb0ELb0ELb0ELi2ELi2ELi2ELi2ELb0EEENS1_24CollectiveEpilogueBwdGQAISA_fSD_Li256ELb0ELb0EEENS1_19SingleTileSchedulerILb0ELb0ELb0ELi128EEEEEEEEEvNT_6ParamsE --------------------------
	.section	.nv.info._ZN7cutlass13device_kernelIN5flash19enable_sm80_to_sm89INS1_16FlashAttnBwdSm80INS1_25CollectiveMainloopBwdSm80ILi2ELi2EN4cute5tupleIJNS5_1CILi64EEENS7_ILi128EEES9_EEENS_6half_tEfNS_4arch4Sm80ELb0ELb1ELb1ELb0ELb0ELb0ELb0ELb0ELi2ELi2ELi2ELi2ELb0EEENS1_24CollectiveEpilogueBwdGQAISA_fSD_Li256ELb0ELb0EEENS1_19SingleTileSchedulerILb0ELb0ELb0ELi128EEEEEEEEEvNT_6ParamsE,"",@"SHT_CUDA_INFO"
	.sectionflags	@""
	.align	4


	//----- nvinfo : EIATTR_CUDA_API_VERSION
	.align		4
        /*0000*/ 	.byte	0x04, 0x37
        /*0002*/ 	.short	(.L_752 - .L_751)
.L_751:
        /*0004*/ 	.word	0x00000082


	//----- nvinfo : EIATTR_KPARAM_INFO
	.align		4
.L_752:
        /*0008*/ 	.byte	0x04, 0x17
        /*000a*/ 	.short	(.L_754 - .L_753)
.L_753:
        /*000c*/ 	.word	0x00000000
        /*0010*/ 	.short	0x0000
        /*0012*/ 	.short	0x0000
        /*0014*/ 	.byte	0x00, 0xf0, 0xe1, 0x09


	//----- nvinfo : EIATTR_SPARSE_MMA_MASK
	.align		4
.L_754:
        /*0018*/ 	.byte	0x03, 0x50
        /*001a*/ 	.short	0x0000


	//----- nvinfo : EIATTR_MAXREG_COUNT
	.align		4
        /*001c*/ 	.byte	0x03, 0x1b
        /*001e*/ 	.short	0x00ff


	//----- nvinfo : EIATTR_MERCURY_ISA_VERSION
	.align		4
        /*0020*/ 	.byte	0x03, 0x5f
        /*0022*/ 	.short	0x0101


	//----- nvinfo : EIATTR_EXIT_INSTR_OFFSETS
	.align		4
        /*0024*/ 	.byte	0x04, 0x1c
        /*0026*/ 	.short	(.L_756 - .L_755)


	//   ....[0]....
.L_755:
        /*0028*/ 	.word	0x00000010


	//----- nvinfo : EIATTR_MAX_THREADS
	.align		4
.L_756:
        /*002c*/ 	.byte	0x04, 0x05
        /*002e*/ 	.short	(.L_758 - .L_757)
.L_757:
        /*0030*/ 	.word	0x00000100
        /*0034*/ 	.word	0x00000001
        /*0038*/ 	.word	0x00000001


	//----- nvinfo : EIATTR_CBANK_PARAM_SIZE
	.align		4
.L_758:
        /*003c*/ 	.byte	0x03, 0x19
        /*003e*/ 	.short	0x0278


	//----- nvinfo : EIATTR_PARAM_CBANK
	.align		4
        /*0040*/ 	.byte	0x04, 0x0a
        /*0042*/ 	.short	(.L_760 - .L_759)
	.align		4
.L_759:
        /*0044*/ 	.word	index@(.nv.constant0._ZN7cutlass13device_kernelIN5flash19enable_sm80_to_sm89INS1_16FlashAttnBwdSm80INS1_25CollectiveMainloopBwdSm80ILi2ELi2EN4cute5tupleIJNS5_1CILi64EEENS7_ILi128EEES9_EEENS_6half_tEfNS_4arch4Sm80ELb0ELb1ELb1ELb0ELb0ELb0ELb0ELb0ELi2ELi2ELi2ELi2ELb0EEENS1_24CollectiveEpilogueBwdGQAISA_fSD_Li256ELb0ELb0EEENS1_19SingleTileSchedulerILb0ELb0ELb0ELi128EEEEEEEEEvNT_6ParamsE)
        /*0048*/ 	.short	0x0210
        /*004a*/ 	.short	0x0278


	//----- nvinfo : EIATTR_SW_WAR
	.align		4
.L_760:
        /*004c*/ 	.byte	0x04, 0x36
        /*004e*/ 	.short	(.L_762 - .L_761)
.L_761:
        /*0050*/ 	.word	0x00000008
.L_762:


//--------------------- .nv.info._ZN7cutlass13device_kernelIN5flash19enable_sm80_to_sm89INS1_16FlashAttnBwdSm80INS1_25CollectiveMainloopBwdSm80ILi2ELi2EN4cute5tupleIJNS5_1CILi64EEENS7_ILi128EEES9_EEENS_6half_tEfNS_4arch4Sm80ELb0ELb1ELb1ELb0ELb1ELb0ELb0ELb0ELi2ELi2ELi2ELi2ELb0EEENS1_24CollectiveEpilogueBwdGQAISA_fSD_Li256ELb0ELb1EEENS1_19SingleTileSchedulerILb0ELb0ELb0ELi128EEEEEEEEEvNT_6ParamsE --------------------------
	.section	.nv.info._ZN7cutlass13device_kernelIN5flash19enable_sm80_to_sm89INS1_16FlashAttnBwdSm80INS1_25CollectiveMainloopBwdSm80ILi2ELi2EN4cute5tupleIJNS5_1CILi64EEENS7_ILi128EEES9_EEENS_6half_tEfNS_4arch4Sm80ELb0ELb1ELb1ELb0ELb1ELb0ELb0ELb0ELi2ELi2ELi2ELi2ELb0EEENS1_24CollectiveEpilogueBwdGQAISA_fSD_Li256ELb0ELb1EEENS1_19SingleTileSchedulerILb0ELb0ELb0ELi128EEEEEEEEEvNT_6ParamsE,"",@"SHT_CUDA_INFO"
	.sectionflags	@""
	.align	4


	//----- nvinfo : EIATTR_CUDA_API_VERSION
	.align		4
        /*0000*/ 	.byte	0x04, 0x37
        /*0002*/ 	.short	(.L_764 - .L_763)
.L_763:
        /*0004*/ 	.word	0x00000082


	//----- nvinfo : EIATTR_KPARAM_INFO
	.align		4
.L_764:
        /*0008*/ 	.byte	0x04, 0x17
        /*000a*/ 	.short	(.L_766 - .L_765)
.L_765:
        /*000c*/ 	.word	0x00000000
        /*0010*/ 	.short	0x0000
        /*0012*/ 	.short	0x0000
        /*0014*/ 	.byte	0x00, 0xf0, 0xe1, 0x09


	//----- nvinfo : EIATTR_SPARSE_MMA_MASK
	.align		4
.L_766:
        /*0018*/ 	.byte	0x03, 0x50
        /*001a*/ 	.short	0x0000


	//----- nvinfo : EIATTR_MAXREG_COUNT
	.align		4
        /*001c*/ 	.byte	0x03, 0x1b
        /*001e*/ 	.short	0x00ff


	//----- nvinfo : EIATTR_MERCURY_ISA_VERSION
	.align		4
        /*0020*/ 	.byte	0x03, 0x5f
        /*0022*/ 	.short	0x0101


	//----- nvinfo : EIATTR_EXIT_INSTR_OFFSETS
	.align		4
        /*0024*/ 	.byte	0x04, 0x1c
        /*0026*/ 	.short	(.L_768 - .L_767)


	//   ....[0]....
.L_767:
        /*0028*/ 	.word	0x00000010


	//----- nvinfo : EIATTR_MAX_THREADS
	.align		4
.L_768:
        /*002c*/ 	.byte	0x04, 0x05
        /*002e*/ 	.short	(.L_770 - .L_769)
.L_769:
        /*0030*/ 	.word	0x00000100
        /*0034*/ 	.word	0x00000001
        /*0038*/ 	.word	0x00000001


	//----- nvinfo : EIATTR_CBANK_PARAM_SIZE
	.align		4
.L_770:
        /*003c*/ 	.byte	0x03, 0x19
        /*003e*/ 	.short	0x0278


	//----- nvinfo : EIATTR_PARAM_CBANK
	.align		4
        /*0040*/ 	.byte	0x04, 0x0a
        /*0042*/ 	.short	(.L_772 - .L_771)
	.align		4
.L_771:
        /*0044*/ 	.word	index@(.nv.constant0._ZN7cutlass13device_kernelIN5flash19enable_sm80_to_sm89INS1_16FlashAttnBwdSm80INS1_25CollectiveMainloopBwdSm80ILi2ELi2EN4cute5tupleIJNS5_1CILi64EEENS7_ILi128EEES9_EEENS_6half_tEfNS_4arch4Sm80ELb0ELb1ELb1ELb0ELb1ELb0ELb0ELb0ELi2ELi2ELi2ELi2ELb0EEENS1_24CollectiveEpilogueBwdGQAISA_fSD_Li256ELb0ELb1EEENS1_19SingleTileSchedulerILb0ELb0ELb0ELi128EEEEEEEEEvNT_6ParamsE)
        /*0048*/ 	.short	0x0210
        /*004a*/ 	.short	0x0278


	//----- nvinfo : EIATTR_SW_WAR
	.align		4
.L_772:
        /*004c*/ 	.byte	0x04, 0x36
        /*004e*/ 	.short	(.L_774 - .L_773)
.L_773:
        /*0050*/ 	.word	0x00000008
.L_774:


//--------------------- .nv.info._ZN7cutlass13device_kernelIN5flash19enable_sm80_to_sm89INS1_16FlashAttnBwdSm80INS1_25CollectiveMainloopBwdSm80ILi2ELi2EN4cute5tupleIJNS5_1CILi64EEENS7_ILi128EEES9_EEENS_6half_tEfNS_4arch4Sm80ELb0ELb1ELb1ELb1ELb0ELb0ELb0ELb0ELi2ELi2ELi2ELi2ELb0EEENS1_21CollectiveEpilogueBwdISA_SB_SD_Li256ELb1ELb0ELi4EEENS1_19SingleTileSchedulerILb1ELb0ELb0ELi128EEEEEEEEEvNT_6ParamsE --------------------------
	.section	.nv.info._ZN7cutlass13device_kernelIN5flash19enable_sm80_to_sm89INS1_16FlashAttnBwdSm80INS1_25CollectiveMainloopBwdSm80ILi2ELi2EN4cute5tupleIJNS5_1CILi64EEENS7_ILi128EEES9_EEENS_6half_tEfNS_4arch4Sm80ELb0ELb1ELb1ELb1ELb0ELb0ELb0ELb0ELi2ELi2ELi2ELi2ELb0EEENS1_21CollectiveEpilogueBwdISA_SB_SD_Li256ELb1ELb0ELi4EEENS1_19SingleTileSchedulerILb1ELb0ELb0ELi128EEEEEEEEEvNT_6ParamsE,"",@"SHT_CUDA_INFO"
	.sectionflags	@""
	.align	4


	//----- nvinfo : EIATTR_CUDA_API_VERSION
	.align		4
        /*0000*/ 	.byte	0x04, 0x37
        /*0002*/ 	.short	(.L_776 - .L_775)
.L_775:
        /*0004*/ 	.word	0x00000082


	//----- nvinfo : EIATTR_KPARAM_INFO
	.align		4
.L_776:
        /*0008*/ 	.byte	0x04, 0x17
        /*000a*/ 	.short	(.L_778 - .L_777)
.L_777:
        /*000c*/ 	.word	0x00000000
        /*0010*/ 	.short	0x0000
        /*0012*/ 	.short	0x0000
        /*0014*/ 	.byte	0x00, 0xf0, 0xc1, 0x09


	//----- nvinfo : EIATTR_SPARSE_MMA_MASK
	.align		4
.L_778:
        /*0018*/ 	.byte	0x03, 0x50
        /*001a*/ 	.short	0x0000


	//----- nvinfo : EIATTR_MAXREG_COUNT
	.align		4
        /*001c*/ 	.byte	0x03, 0x1b
        /*001e*/ 	.short	0x00ff


	//----- nvinfo : EIATTR_MERCURY_ISA_VERSION
	.align		4
        /*0020*/ 	.byte	0x03, 0x5f
        /*0022*/ 	.short	0x0101


	//----- nvinfo : EIATTR_EXIT_INSTR_OFFSETS
	.align		4
        /*0024*/ 	.byte	0x04, 0x1c
        /*0026*/ 	.short	(.L_780 - .L_779)


	//   ....[0]....
.L_779:
        /*0028*/ 	.word	0x00000010


	//----- nvinfo : EIATTR_MAX_THREADS
	.align		4
.L_780:
        /*002c*/ 	.byte	0x04, 0x05
        /*002e*/ 	.short	(.L_782 - .L_781)
.L_781:
        /*0030*/ 	.word	0x00000100
        /*0034*/ 	.word	0x00000001
        /*0038*/ 	.word	0x00000001


	//----- nvinfo : EIATTR_CBANK_PARAM_SIZE
	.align		4
.L_782:
        /*003c*/ 	.byte	0x03, 0x19
        /*003e*/ 	.short	0x0270


	//----- nvinfo : EIATTR_PARAM_CBANK
	.align		4
        /*0040*/ 	.byte	0x04, 0x0a
        /*0042*/ 	.short	(.L_784 - .L_783)
	.align		4
.L_783:
        /*0044*/ 	.word	index@(.nv.constant0._ZN7cutlass13device_kernelIN5flash19enable_sm80_to_sm89INS1_16FlashAttnBwdSm80INS1_25CollectiveMainloopBwdSm80ILi2ELi2EN4cute5tupleIJNS5_1CILi64EEENS7_ILi128EEES9_EEENS_6half_tEfNS_4arch4Sm80ELb0ELb1ELb1ELb1ELb0ELb0ELb0ELb0ELi2ELi2ELi2ELi2ELb0EEENS1_21CollectiveEpilogueBwdISA_SB_SD_Li256ELb1ELb0ELi4EEENS1_19SingleTileSchedulerILb1ELb0ELb0ELi128EEEEEEEEEvNT_6ParamsE)
        /*0048*/ 	.short	0x0210
        /*004a*/ 	.short	0x0270


	//----- nvinfo : EIATTR_SW_WAR
	.align		4
.L_784:
        /*004c*/ 	.byte	0x04, 0x36
        /*004e*/ 	.short	(.L_786 - .L_785)
.L_785:
        /*0050*/ 	.word	0x00000008
.L_786:


//--------------------- .nv.info._ZN7cutlass13device_kernelIN5flash19enable_sm80_to_sm89INS1_16FlashAttnBwdSm80INS1_25CollectiveMainloopBwdSm80ILi2ELi2EN4cute5tupleIJNS5_1CILi64EEENS7_ILi128EEES9_EEENS_6half_tEfNS_4arch4Sm80ELb0ELb1ELb1ELb1ELb1ELb0ELb0ELb0ELi2ELi2ELi2ELi2ELb0EEENS1_21CollectiveEpilogueBwdISA_SB_SD_Li256ELb1ELb0ELi4EEENS1_19SingleTileSchedulerILb1ELb0ELb0ELi128EEEEEEEEEvNT_6ParamsE --------------------------
	.section	.nv.info._ZN7cutlass13device_kernelIN5flash19enable_sm80_to_sm89INS1_16FlashAttnBwdSm80INS1_25CollectiveMainloopBwdSm80ILi2ELi2EN4cute5tupleIJNS5_1CILi64EEENS7_ILi128EEES9_EEENS_6half_tEfNS_4arch4Sm80ELb0ELb1ELb1ELb1ELb1ELb0ELb0ELb0ELi2ELi2ELi2ELi2ELb0EEENS1_21CollectiveEpilogueBwdISA_SB_SD_Li256ELb1ELb0ELi4EEENS1_19SingleTileSchedulerILb1ELb0ELb0ELi128EEEEEEEEEvNT_6ParamsE,"",@"SHT_CUDA_INFO"
	.sectionflags	@""
	.align	4


	//----- nvinfo : EIATTR_CUDA_API_VERSION
	.align		4
        /*0000*/ 	.byte	0x04, 0x37
        /*0002*/ 	.short	(.L_788 - .L_787)
.L_787:
        /*0004*/ 	.word	0x00000082


	//----- nvinfo : EIATTR_KPARAM_INFO
	.align		4
.L_788:
        /*0008*/ 	.byte	0x04, 0x17
        /*000a*/ 	.short	(.L_790 - .L_789)
.L_789:
        /*000c*/ 	.word	0x00000000
        /*0010*/ 	.short	0x0000
        /*0012*/ 	.short	0x0000
        /*0014*/ 	.byte	0x00, 0xf0, 0xc1, 0x09


	//----- nvinfo : EIATTR_SPARSE_MMA_MASK
	.align		4
.L_790:
        /*0018*/ 	.byte	0x03, 0x50
        /*001a*/ 	.short	0x0000


	//----- nvinfo : EIATTR_MAXREG_COUNT
	.align		4
        /*001c*/ 	.byte	0x03, 0x1b
        /*001e*/ 	.short	0x00ff


	//----- nvinfo : EIATTR_MERCURY_ISA_VERSION
	.align		4
        /*0020*/ 	.byte	0x03, 0x5f
        /*0022*/ 	.short	0x0101


	//----- nvinfo : EIATTR_EXIT_INSTR_OFFSETS
	.align		4
        /*0024*/ 	.byte	0x04, 0x1c
        /*0026*/ 	.short	(.L_792 - .L_791)


	//   ....[0]....
.L_791:
        /*0028*/ 	.word	0x00000010


	//----- nvinfo : EIATTR_MAX_THREADS
	.align		4
.L_792:
        /*002c*/ 	.byte	0x04, 0x05
        /*002e*/ 	.short	(.L_794 - .L_793)
.L_793:
        /*0030*/ 	.word	0x00000100
        /*0034*/ 	.word	0x00000001
        /*0038*/ 	.word	0x00000001


	//----- nvinfo : EIATTR_CBANK_PARAM_SIZE
	.align		4
.L_794:
        /*003c*/ 	.byte	0x03, 0x19
        /*003e*/ 	.short	0x0270


	//----- nvinfo : EIATTR_PARAM_CBANK
	.align		4
        /*0040*/ 	.byte	0x04, 0x0a
        /*0042*/ 	.short	(.L_796 - .L_795)
	.align		4
.L_795:
        /*0044*/ 	.word	index@(.nv.constant0._ZN7cutlass13device_kernelIN5flash19enable_sm80_to_sm89INS1_16FlashAttnBwdSm80INS1_25CollectiveMainloopBwdSm80ILi2ELi2EN4cute5tupleIJNS5_1CILi64EEENS7_ILi128EEES9_EEENS_6half_tEfNS_4arch4Sm80ELb0ELb1ELb1ELb1ELb1ELb0ELb0ELb0ELi2ELi2ELi2ELi2ELb0EEENS1_21CollectiveEpilogueBwdISA_SB_SD_Li256ELb1ELb0ELi4EEENS1_19SingleTileSchedulerILb1ELb0ELb0ELi128EEEEEEEEEvNT_6ParamsE)
        /*0048*/ 	.short	0x0210
        /*004a*/ 	.short	0x0270


	//----- nvinfo : EIATTR_SW_WAR
	.align		4
.L_796:
        /*004c*/ 	.byte	0x04, 0x36
        /*004e*/ 	.short	(.L_798 - .L_797)
.L_797:
        /*0050*/ 	.word	0x00000008
.L_798:


//--------------------- .nv.info._ZN7cutlass13device_kernelIN5flash19enable_sm80_to_sm89INS1_16FlashAttnBwdSm80INS1_25CollectiveMainloopBwdSm80ILi2ELi2EN4cute5tupleIJNS5_1CILi64EEENS7_ILi128EEES9_EEENS_6half_tEfNS_4arch4Sm80ELb0ELb1ELb1ELb1ELb0ELb0ELb0ELb0ELi2ELi2ELi2ELi2ELb0EEENS1_24CollectiveEpilogueBwdGQAISA_fSD_Li256ELb1ELb0EEENS1_19SingleTileSchedulerILb1ELb0ELb0ELi128EEEEEEEEEvNT_6ParamsE --------------------------
	.section	.nv.info._ZN7cutlass13device_kernelIN5flash19enable_sm80_to_sm89INS1_16FlashAttnBwdSm80INS1_25CollectiveMainloopBwdSm80ILi2ELi2EN4cute5tupleIJNS5_1CILi64EEENS7_ILi128EEES9_EEENS_6half_tEfNS_4arch4Sm80ELb0ELb1ELb1ELb1ELb0ELb0ELb0ELb0ELi2ELi2ELi2ELi2ELb0EEENS1_24CollectiveEpilogueBwdGQAISA_fSD_Li256ELb1ELb0EEENS1_19SingleTileSchedulerILb1ELb0ELb0ELi128EEEEEEEEEvNT_6ParamsE,"",@"SHT_CUDA_INFO"
	.sectionflags	@""
	.align	4


	//----- nvinfo : EIATTR_CUDA_API_VERSION
	.align		4
        /*0000*/ 	.byte	0x04, 0x37
        /*0002*/ 	.short	(.L_800 - .L_799)
.L_799:
        /*0004*/ 	.word	0x00000082


	//----- nvinfo : EIATTR_KPARAM_INFO
	.align		4
.L_800:
        /*0008*/ 	.byte	0x04, 0x17
        /*000a*/ 	.short	(.L_802 - .L_801)
.L_801:
        /*000c*/ 	.word	0x00000000
        /*0010*/ 	.short	0x0000
        /*0012*/ 	.short	0x0000
        /*0014*/ 	.byte	0x00, 0xf0, 0xe1, 0x09


	//----- nvinfo : EIATTR_SPARSE_MMA_MASK
	.align		4
.L_802:
        /*0018*/ 	.byte	0x03, 0x50
        /*001a*/ 	.short	0x0000


	//----- nvinfo : EIATTR_MAXREG_COUNT
	.align		4
        /*001c*/ 	.byte	0x03, 0x1b
        /*001e*/ 	.short	0x00ff


	//----- nvinfo : EIATTR_MERCURY_ISA_VERSION
	.align		4
        /*0020*/ 	.byte	0x03, 0x5f
        /*0022*/ 	.short	0x0101


	//----- nvinfo : EIATTR_EXIT_INSTR_OFFSETS
	.align		4
        /*0024*/ 	.byte	0x04, 0x1c
        /*0026*/ 	.short	(.L_804 - .L_803)


	//   ....[0]....
.L_803:
        /*0028*/ 	.word	0x00000010


	//----- nvinfo : EIATTR_MAX_THREADS
	.align		4
.L_804:
        /*002c*/ 	.byte	0x04, 0x05
        /*002e*/ 	.short	(.L_806 - .L_805)
.L_805:
        /*0030*/ 	.word	0x00000100
        /*0034*/ 	.word	0x00000001
        /*0038*/ 	.word	0x00000001


	//----- nvinfo : EIATTR_CBANK_PARAM_SIZE
	.align		4
.L_806:
        /*003c*/ 	.byte	0x03, 0x19
        /*003e*/ 	.short	0x0278


	//----- nvinfo : EIATTR_PARAM_CBANK
	.align		4
        /*0040*/ 	.byte	0x04, 0x0a
        /*0042*/ 	.short	(.L_808 - .L_807)
	.align		4
.L_807:
        /*0044*/ 	.word	index@(.nv.constant0._ZN7cutlass13device_kernelIN5flash19enable_sm80_to_sm89INS1_16FlashAttnBwdSm80INS1_25CollectiveMainloopBwdSm80ILi2ELi2EN4cute5tupleIJNS5_1CILi64EEENS7_ILi128EEES9_EEENS_6half_tEfNS_4arch4Sm80ELb0ELb1ELb1ELb1ELb0ELb0ELb0ELb0ELi2ELi2ELi2ELi2ELb0EEENS1_24CollectiveEpilogueBwdGQAISA_fSD_Li256ELb1ELb0EEENS1_19SingleTileSchedulerILb1ELb0ELb0ELi128EEEEEEEEEvNT_6ParamsE)
        /*0048*/ 	.short	0x0210
        /*004a*/ 	.short	0x0278


	//----- nvinfo : EIATTR_SW_WAR
	.align		4
.L_808:
        /*004c*/ 	.byte	0x04, 0x36
        /*004e*/ 	.short	(.L_810 - .L_809)
.L_809:
        /*0050*/ 	.word	0x00000008
.L_810:


//--------------------- .nv.info._ZN7cutlass13device_kernelIN5flash19enable_sm80_to_sm89INS1_16FlashAttnBwdSm80INS1_25CollectiveMainloopBwdSm80ILi2ELi2EN4cute5tupleIJNS5_1CILi64EEENS7_ILi128EEES9_EEENS_6half_tEfNS_4arch4Sm80ELb0ELb1ELb1ELb1ELb1ELb0ELb0ELb0ELi2ELi2ELi2ELi2ELb0EEENS1_24CollectiveEpilogueBwdGQAISA_fSD_Li256ELb1ELb1EEENS1_19SingleTileSchedulerILb1ELb0ELb0ELi128EEEEEEEEEvNT_6ParamsE --------------------------
	.section	.nv.info._ZN7cutlass13device_kernelIN5flash19enable_sm80_to_sm89INS1_16FlashAttnBwdSm80INS1_25CollectiveMainloopBwdSm80ILi2ELi2EN4cute5tupleIJNS5_1CILi64EEENS7_ILi128EEES9_EEENS_6half_tEfNS_4arch4Sm80ELb0ELb1ELb1ELb1ELb1ELb0ELb0ELb0ELi2ELi2ELi2ELi2ELb0EEENS1_24CollectiveEpilogueBwdGQAISA_fSD_Li256ELb1ELb1EEENS1_19SingleTileSchedulerILb1ELb0ELb0ELi128EEEEEEEEEvNT_6ParamsE,"",@"SHT_CUDA_INFO"
	.sectionflags	@""
	.align	4


	//----- nvinfo : EIATTR_CUDA_API_VERSION
	.align		4
        /*0000*/ 	.byte	0x04, 0x37
        /*0002*/ 	.short	(.L_812 - .L_811)
.L_811:
        /*0004*/ 	.word	0x00000082


	//----- nvinfo : EIATTR_KPARAM_INFO
	.align		4
.L_812:
        /*0008*/ 	.byte	0x04, 0x17
        /*000a*/ 	.short	(.L_814 - .L_813)
.L_813:
        /*000c*/ 	.word	0x00000000
        /*0010*/ 	.short	0x0000
        /*0012*/ 	.short	0x0000
        /*0014*/ 	.byte	0x00, 0xf0, 0xe1, 0x09


	//----- nvinfo : EIATTR_SPARSE_MMA_MASK
	.align		4
.L_814:
        /*0018*/ 	.byte	0x03, 0x50
        /*001a*/ 	.short	0x0000


	//----- nvinfo : EIATTR_MAXREG_COUNT
	.align		4
        /*001c*/ 	.byte	0x03, 0x1b
        /*001e*/ 	.short	0x00ff


	//----- nvinfo : EIATTR_MERCURY_ISA_VERSION
	.align		4
        /*0020*/ 	.byte	0x03, 0x5f
        /*0022*/ 	.short	0x0101


	//----- nvinfo : EIATTR_EXIT_INSTR_OFFSETS
	.align		4
        /*0024*/ 	.byte	0x04, 0x1c
        /*0026*/ 	.short	(.L_816 - .L_815)


	//   ....[0]....
.L_815:
        /*0028*/ 	.word	0x00000010


	//----- nvinfo : EIATTR_MAX_THREADS
	.align		4
.L_816:
        /*002c*/ 	.byte	0x04, 0x05
        /*002e*/ 	.short	(.L_818 - .L_817)
.L_817:
        /*0030*/ 	.word	0x00000100
        /*0034*/ 	.word	0x00000001
        /*0038*/ 	.word	0x00000001


	//----- nvinfo : EIATTR_CBANK_PARAM_SIZE
	.align		4
.L_818:
        /*003c*/ 	.byte	0x03, 0x19
        /*003e*/ 	.short	0x0278


	//----- nvinfo : EIATTR_PARAM_CBANK
	.align		4
        /*0040*/ 	.byte	0x04, 0x0a
        /*0042*/ 	.short	(.L_820 - .L_819)
	.align		4
.L_819:
        /*0044*/ 	.word	index@(.nv.constant0._ZN7cutlass13device_kernelIN5flash19enable_sm80_to_sm89INS1_16FlashAttnBwdSm80INS1_25CollectiveMainloopBwdSm80ILi2ELi2EN4cute5tupleIJNS5_1CILi64EEENS7_ILi128EEES9_EEENS_6half_tEfNS_4arch4Sm80ELb0ELb1ELb1ELb1ELb1ELb0ELb0ELb0ELi2ELi2ELi2ELi2ELb0EEENS1_24CollectiveEpilogueBwdGQAISA_fSD_Li256ELb1ELb1EEENS1_19SingleTileSchedulerILb1ELb0ELb0ELi128EEEEEEEEEvNT_6ParamsE)
        /*0048*/ 	.short	0x0210
        /*004a*/ 	.short	0x0278


	//----- nvinfo : EIATTR_SW_WAR
	.align		4
.L_820:
        /*004c*/ 	.byte	0x04, 0x36
        /*004e*/ 	.short	(.L_822 - .L_821)
.L_821:
        /*0050*/ 	.word	0x00000008
.L_822:


//--------------------- .nv.info._ZN7cutlass13device_kernelIN5flash19enable_sm80_to_sm89INS1_16FlashAttnBwdSm80INS1_25CollectiveMainloopBwdSm80ILi2ELi2EN4cute5tupleIJNS5_1CILi64EEENS7_ILi128EEES9_EEENS_6half_tEfNS_4arch4Sm80ELb1ELb0ELb1ELb0ELb0ELb0ELb0ELb0ELi2ELi2ELi2ELi2ELb0EEENS1_21CollectiveEpilogueBwdISA_SB_SD_Li256ELb0ELb0ELi4EEENS1_25SingleTileBwdLPTSchedulerILb0ELi128ELb0EEEEEEEEEvNT_6ParamsE --------------------------
	.section	.nv.info._ZN7cutlass13device_kernelIN5flash19enable_sm80_to_sm89INS1_16FlashAttnBwdSm80INS1_25CollectiveMainloopBwdSm80ILi2ELi2EN4cute5tupleIJNS5_1CILi64EEENS7_ILi128EEES9_EEENS_6half_tEfNS_4arch4Sm80ELb1ELb0ELb1ELb0ELb0ELb0ELb0ELb0ELi2ELi2ELi2ELi2ELb0EEENS1_21CollectiveEpilogueBwdISA_SB_SD_Li256ELb0ELb0ELi4EEENS1_25SingleTileBwdLPTSchedulerILb0ELi128ELb0EEEEEEEEEvNT_6ParamsE,"",@"SHT_CUDA_INFO"
	.sectionflags	@""
	.align	4


	//----- nvinfo : EIATTR_CUDA_API_VERSION
	.align		4
        /*0000*/ 	.byte	0x04, 0x37
        /*0002*/ 	.short	(.L_824 - .L_823)
.L_823:
        /*0004*/ 	.word	0x00000082


	//----- nvinfo : EIATTR_KPARAM_INFO
	.align		4
.L_824:
        /*0008*/ 	.byte	0x04, 0x17
        /*000a*/ 	.short	(.L_826 - .L_825)
.L_825:
        /*000c*/ 	.word	0x00000000
        /*0010*/ 	.short	0x0000
        /*0012*/ 	.short	0x0000
        /*0014*/ 	.byte	0x00, 0xf0, 0x21, 0x0a


	//----- nvinfo : EIATTR_SPARSE_MMA_MASK
	.align		4
.L_826:
        /*0018*/ 	.byte	0x03, 0x50
        /*001a*/ 	.short	0x0000


	//----- nvinfo : EIATTR_MAXREG_COUNT
	.align		4
        /*001c*/ 	.byte	0x03, 0x1b
        /*001e*/ 	.short	0x00ff


	//----- nvinfo : EIATTR_MERCURY_ISA_VERSION
	.align		4
        /*0020*/ 	.byte	0x03, 0x5f
        /*0022*/ 	.short	0x0101


	//----- nvinfo : EIATTR_EXIT_INSTR_OFFSETS
	.align		4
        /*0024*/ 	.byte	0x04, 0x1c
        /*0026*/ 	.short	(.L_828 - .L_827)


	//   ....[0]....
.L_827:
        /*0028*/ 	.word	0x00000010


	//----- nvinfo : EIATTR_MAX_THREADS
	.align		4
.L_828:
        /*002c*/ 	.byte	0x04, 0x05
        /*002e*/ 	.short	(.L_830 - .L_829)
.L_829:
        /*0030*/ 	.word	0x00000100
        /*0034*/ 	.word	0x00000001
        /*0038*/ 	.word	0x00000001


	//----- nvinfo : EIATTR_CBANK_PARAM_SIZE
	.align		4
.L_830:
        /*003c*/ 	.byte	0x03, 0x19
        /*003e*/ 	.short	0x0288


	//----- nvinfo : EIATTR_PARAM_CBANK
	.align		4
        /*0040*/ 	.byte	0x04, 0x0a
        /*0042*/ 	.short	(.L_832 - .L_831)
	.align		4
.L_831:
        /*0044*/ 	.word	index@(.nv.constant0._ZN7cutlass13device_kernelIN5flash19enable_sm80_to_sm89INS1_16FlashAttnBwdSm80INS1_25CollectiveMainloopBwdSm80ILi2ELi2EN4cute5tupleIJNS5_1CILi64EEENS7_ILi128EEES9_EEENS_6half_tEfNS_4arch4Sm80ELb1ELb0ELb1ELb0ELb0ELb0ELb0ELb0ELi2ELi2ELi2ELi2ELb0EEENS1_21CollectiveEpilogueBwdISA_SB_SD_Li256ELb0ELb0ELi4EEENS1_25SingleTileBwdLPTSchedulerILb0ELi128ELb0EEEEEEEEEvNT_6ParamsE)
        /*0048*/ 	.short	0x0210
        /*004a*/ 	.short	0x0288


	//----- nvinfo : EIATTR_SW_WAR
	.align		4
.L_832:
        /*004c*/ 	.byte	0x04, 0x36
        /*004e*/ 	.short	(.L_834 - .L_833)
.L_833:
        /*0050*/ 	.word	0x00000008
.L_834:


//--------------------- .nv.info._ZN7cutlass13device_kernelIN5flash19enable_sm80_to_sm89INS1_16FlashAttnBwdSm80INS1_25CollectiveMainloopBwdSm80ILi2ELi2EN4cute5tupleIJNS5_1CILi64EEENS7_ILi128EEES9_EEENS_6half_tEfNS_4arch4Sm80ELb1ELb0ELb1ELb0ELb1ELb0ELb0ELb0ELi2ELi2ELi2ELi2ELb0EEENS1_21CollectiveEpilogueBwdISA_SB_SD_Li256ELb0ELb0ELi4EEENS1_25SingleTileBwdLPTSchedulerILb0ELi128ELb1EEEEEEEEEvNT_6ParamsE --------------------------
	.section	.nv.info._ZN7cutlass13device_kernelIN5flash19enable_sm80_to_sm89INS1_16FlashAttnBwdSm80INS1_25CollectiveMainloopBwdSm80ILi2ELi2EN4cute5tupleIJNS5_1CILi64EEENS7_ILi128EEES9_EEENS_6half_tEfNS_4arch4Sm80ELb1ELb0ELb1ELb0ELb1ELb0ELb0ELb0ELi2ELi2ELi2ELi2ELb0EEENS1_21CollectiveEpilogueBwdISA_SB_SD_Li256ELb0ELb0ELi4EEENS1_25SingleTileBwdLPTSchedulerILb0ELi128ELb1EEEEEEEEEvNT_6ParamsE,"",@"SHT_CUDA_INFO"
	.sectionflags	@""
	.align	4


	//----- nvinfo : EIATTR_CUDA_API_VERSION
	.align		4
        /*0000*/ 	.byte	0x04, 0x37
        /*0002*/ 	.short	(.L_836 - .L_835)
.L_835:
        /*0004*/ 	.word	0x00000082


	//----- nvinfo : EIATTR_KPARAM_INFO
	.align		4
.L_836:
        /*0008*/ 	.byte	0x04, 0x17
        /*000a*/ 	.short	(.L_838 - .L_837)
.L_837:
        /*000c*/ 	.word	0x00000000
        /*0010*/ 	.short	0x0000
        /*0012*/ 	.short	0x0000
        /*0014*/ 	.byte	0x00, 0xf0, 0x21, 0x0a


	//----- nvinfo : EIATTR_SPARSE_MMA_MASK
	.align		4
.L_838:
        /*0018*/ 	.byte	0x03, 0x50
        /*001a*/ 	.short	0x0000


	//----- nvinfo : EIATTR_MAXREG_COUNT
	.align		4
        /*001c*/ 	.byte	0x03, 0x1b
        /*001e*/ 	.short	0x00ff


	//----- nvinfo : EIATTR_MERCURY_ISA_VERSION
	.align		4
        /*0020*/ 	.byte	0x03, 0x5f
        /*0022*/ 	.short	0x0101


	//----- nvinfo : EIATTR_EXIT_INSTR_OFFSETS
	.align		4
        /*0024*/ 	.byte	0x04, 0x1c
        /*0026*/ 	.short	(.L_840 - .L_839)


	//   ....[0]....
.L_839:
        /*0028*/ 	.word	0x00000010


	//----- nvinfo : EIATTR_MAX_THREADS
	.align		4
.L_840:
        /*002c*/ 	.byte	0x04, 0x05
        /*002e*/ 	.short	(.L_842 - .L_841)
.L_841:
        /*0030*/ 	.word	0x00000100
        /*0034*/ 	.word	0x00000001
        /*0038*/ 	.word	0x00000001


	//----- nvinfo : EIATTR_CBANK_PARAM_SIZE
	.align		4
.L_842:
        /*003c*/ 	.byte	0x03, 0x19
        /*003e*/ 	.short	0x0288


	//----- nvinfo : EIATTR_PARAM_CBANK
	.align		4
        /*0040*/ 	.byte	0x04, 0x0a
        /*0042*/ 	.short	(.L_844 - .L_843)
	.align		4
.L_843:
        /*0044*/ 	.word	index@(.nv.constant0._ZN7cutlass13device_kernelIN5flash19enable_sm80_to_sm89INS1_16FlashAttnBwdSm80INS1_25CollectiveMainloopBwdSm80ILi2ELi2EN4cute5tupleIJNS5_1CILi64EEENS7_ILi128EEES9_EEENS_6half_tEfNS_4arch4Sm80ELb1ELb0ELb1ELb0ELb1ELb0ELb0ELb0ELi2ELi2ELi2ELi2ELb0EEENS1_21CollectiveEpilogueBwdISA_SB_SD_Li256ELb0ELb0ELi4EEENS1_25SingleTileBwdLPTSchedulerILb0ELi128ELb1EEEEEEEEEvNT_6ParamsE)
        /*0048*/ 	.short	0x0210
        /*004a*/ 	.short	0x0288


	//----- nvinfo : EIATTR_SW_WAR
	.align		4
.L_844:
        /*004c*/ 	.byte	0x04, 0x36
        /*004e*/ 	.short	(.L_846 - .L_845)
.L_845:
        /*0050*/ 	.word	0x00000008
.L_846:


//--------------------- .nv.info._ZN7cutlass13device_kernelIN5flash19enable_sm80_to_sm89INS1_16FlashAttnBwdSm80INS1_25CollectiveMainloopBwdSm80ILi2ELi2EN4cute5tupleIJNS5_1CILi64EEENS7_ILi128EEES9_EEENS_6half_tEfNS_4arch4Sm80ELb1ELb0ELb1ELb0ELb0ELb0ELb0ELb0ELi2ELi2ELi2ELi2ELb0EEENS1_24CollectiveEpilogueBwdGQAISA_fSD_Li256ELb0ELb0EEENS1_25SingleTileBwdLPTSchedulerILb0ELi128ELb0EEEEEEEEEvNT_6ParamsE --------------------------
	.section	.nv.info._ZN7cutlass13device_kernelIN5flash19enable_sm80_to_sm89INS1_16FlashAttnBwdSm80INS1_25CollectiveMainloopBwdSm80ILi2ELi2EN4cute5tupleIJNS5_1CILi64EEENS7_ILi128EEES9_EEENS_6half_tEfNS_4arch4Sm80ELb1ELb0ELb1ELb0ELb0ELb0ELb0ELb0ELi2ELi2ELi2ELi2ELb0EEENS1_24CollectiveEpilogueBwdGQAISA_fSD_Li256ELb0ELb0EEENS1_25SingleTileBwdLPTSchedulerILb0ELi128ELb0EEEEEEEEEvNT_6ParamsE,"",@"SHT_CUDA_INFO"
	.sectionflags	@""
	.align	4


	//----- nvinfo : EIATTR_CUDA_API_VERSION
	.align		4
        /*0000*/ 	.byte	0x04, 0x37
        /*0002*/ 	.short	(.L_848 - .L_847)
.L_847:
        /*0004*/ 	.word	0x00000082


	//----- nvinfo : EIATTR_KPARAM_INFO
	.align		4
.L_848:
        /*0008*/ 	.byte	0x04, 0x17
        /*000a*/ 	.short	(.L_850 - .L_849)
.L_849:
        /*000c*/ 	.word	0x00000000
        /*0010*/ 	.short	0x0000
        /*0012*/ 	.short	0x0000
        /*0014*/ 	.byte	0x00, 0xf0, 0x41, 0x0a


	//----- nvinfo : EIATTR_SPARSE_MMA_MASK
	.align		4
.L_850:
        /*0018*/ 	.byte	0x03, 0x50
        /*001a*/ 	.short	0x0000


	//----- nvinfo : EIATTR_MAXREG_COUNT
	.align		4
        /*001c*/ 	.byte	0x03, 0x1b
        /*001e*/ 	.short	0x00ff


	//----- nvinfo : EIATTR_MERCURY_ISA_VERSION
	.align		4
        /*0020*/ 	.byte	0x03, 0x5f
        /*0022*/ 	.short	0x0101


	//----- nvinfo : EIATTR_EXIT_INSTR_OFFSETS
	.align		4
        /*0024*/ 	.byte	0x04, 0x1c
        /*0026*/ 	.short	(.L_852 - .L_851)


	//   ....[0]....
.L_851:
        /*0028*/ 	.word	0x00000010


	//----- nvinfo : EIATTR_MAX_THREADS
	.align		4
.L_852:
        /*002c*/ 	.byte	0x04, 0x05
        /*002e*/ 	.short	(.L_854 - .L_853)
.L_853:
        /*0030*/ 	.word	0x00000100
        /*0034*/ 	.word	0x00000001
        /*0038*/ 	.word	0x00000001


	//----- nvinfo : EIATTR_CBANK_PARAM_SIZE
	.align		4
.L_854:
        /*003c*/ 	.byte	0x03, 0x19
        /*003e*/ 	.short	0x0290


	//----- nvinfo : EIATTR_PARAM_CBANK
	.align		4
        /*0040*/ 	.byte	0x04, 0x0a
        /*0042*/ 	.short	(.L_856 - .L_855)
	.align		4
.L_855:
        /*0044*/ 	.word	index@(.nv.constant0._ZN7cutlass13device_kernelIN5flash19enable_sm80_to_sm89INS1_16FlashAttnBwdSm80INS1_25CollectiveMainloopBwdSm80ILi2ELi2EN4cute5tupleIJNS5_1CILi64EEENS7_ILi128EEES9_EEENS_6half_tEfNS_4arch4Sm80ELb1ELb0ELb1ELb0ELb0ELb0ELb0ELb0ELi2ELi2ELi2ELi2ELb0EEENS1_24CollectiveEpilogueBwdGQAISA_fSD_Li256ELb0ELb0EEENS1_25SingleTileBwdLPTSchedulerILb0ELi128ELb0EEEEEEEEEvNT_6ParamsE)
        /*0048*/ 	.short	0x0210
        /*004a*/ 	.short	0x0290


	//----- nvinfo : EIATTR_SW_WAR
	.align		4
.L_856:
        /*004c*/ 	.byte	0x04, 0x36
        /*004e*/ 	.short	(.L_858 - .L_857)
.L_857:
        /*0050*/ 	.word	0x00000008
.L_858:


//--------------------- .nv.info._ZN7cutlass13device_kernelIN5flash19enable_sm80_to_sm89INS1_16FlashAttnBwdSm80INS1_25CollectiveMainloopBwdSm80ILi2ELi2EN4cute5tupleIJNS5_1CILi64EEENS7_ILi128EEES9_EEENS_6half_tEfNS_4arch4Sm80ELb1ELb0ELb1ELb0ELb1ELb0ELb0ELb0ELi2ELi2ELi2ELi2ELb0EEENS1_24CollectiveEpilogueBwdGQAISA_fSD_Li256ELb0ELb1EEENS1_25SingleTileBwdLPTSchedulerILb0ELi128ELb1EEEEEEEEEvNT_6ParamsE --------------------------
	.section	.nv.info._ZN7cutlass13device_kernelIN5flash19enable_sm80_to_sm89INS1_16FlashAttnBwdSm80INS1_25CollectiveMainloopBwdSm80ILi2ELi2EN4cute5tupleIJNS5_1CILi64EEENS7_ILi128EEES9_EEENS_6half_tEfNS_4arch4Sm80ELb1ELb0ELb1ELb0ELb1ELb0ELb0ELb0ELi2ELi2ELi2ELi2ELb0EEENS1_24CollectiveEpilogueBwdGQAISA_fSD_Li256ELb0ELb1EEENS1_25SingleTileBwdLPTSchedulerILb0ELi128ELb1EEEEEEEEEvNT_6ParamsE,"",@"SHT_CUDA_INFO"
	.sectionflags	@""
	.align	4


	//----- nvinfo : EIATTR_CUDA_API_VERSION
	.align		4
        /*0000*/ 	.byte	0x04, 0x37
        /*0002*/ 	.short	(.L_860 - .L_859)
.L_859:
        /*0004*/ 	.word	0x00000082


	//----- nvinfo : EIATTR_KPARAM_INFO
	.align		4
.L_860:
        /*0008*/ 	.byte	0x04, 0x17
        /*000a*/ 	.short	(.L_862 - .L_861)
.L_861:
        /*000c*/ 	.word	0x00000000
        /*0010*/ 	.short	0x0000
        /*0012*/ 	.short	0x0000
        /*0014*/ 	.byte	0x00, 0xf0, 0x41, 0x0a


	//----- nvinfo : EIATTR_SPARSE_MMA_MASK
	.align		4
.L_862:
        /*0018*/ 	.byte	0x03, 0x50
        /*001a*/ 	.short	0x0000


	//----- nvinfo : EIATTR_MAXREG_COUNT
	.align		4
        /*001c*/ 	.byte	0x03, 0x1b
        /*001e*/ 	.short	0x00ff


	//----- nvinfo : EIATTR_MERCURY_ISA_VERSION
	.align		4
        /*0020*/ 	.byte	0x03, 0x5f
        /*0022*/ 	.short	0x0101


	//----- nvinfo : EIATTR_EXIT_INSTR_OFFSETS
	.align		4
        /*0024*/ 	.byte	0x04, 0x1c
        /*0026*/ 	.short	(.L_864 - .L_863)


	//   ....[0]....
.L_863:
        /*0028*/ 	.word	0x00000010


	//----- nvinfo : EIATTR_MAX_THREADS
	.align		4
.L_864:
        /*002c*/ 	.byte	0x04, 0x05
        /*002e*/ 	.short	(.L_866 - .L_865)
.L_865:
        /*0030*/ 	.word	0x00000100
        /*0034*/ 	.word	0x00000001
        /*0038*/ 	.word	0x00000001


	//----- nvinfo : EIATTR_CBANK_PARAM_SIZE
	.align		4
.L_866:
        /*003c*/ 	.byte	0x03, 0x19
        /*003e*/ 	.short	0x0290


	//----- nvinfo : EIATTR_PARAM_CBANK
	.align		4
        /*0040*/ 	.byte	0x04, 0x0a
        /*0042*/ 	.short	(.L_868 - .L_867)
	.align		4
.L_867:
        /*0044*/ 	.word	index@(.nv.constant0._ZN7cutlass13device_kernelIN5flash19enable_sm80_to_sm89INS1_16FlashAttnBwdSm80INS1_25CollectiveMainloopBwdSm80ILi2ELi2EN4cute5tupleIJNS5_1CILi64EEENS7_ILi128EEES9_EEENS_6half_tEfNS_4arch4Sm80ELb1ELb0ELb1ELb0ELb1ELb0ELb0ELb0ELi2ELi2ELi2ELi2ELb0EEENS1_24CollectiveEpilogueBwdGQAISA_fSD_Li256ELb0ELb1EEENS1_25SingleTileBwdLPTSchedulerILb0ELi128ELb1EEEEEEEEEvNT_6ParamsE)
        /*0048*/ 	.short	0x0210
        /*004a*/ 	.short	0x0290


	//----- nvinfo : EIATTR_SW_WAR
	.align		4
.L_868:
        /*004c*/ 	.byte	0x04, 0x36
        /*004e*/ 	.short	(.L_870 - .L_869)
.L_869:
        /*0050*/ 	.word	0x00000008
.L_870:


//--------------------- .nv.info._ZN7cutlass13device_kernelIN5flash22FlashAttnBwdPreprocessIN4cute5tupleIJNS3_1CILi64EEENS5_ILi128EEEEEENS_6half_tEfNS_4arch4Sm80ELb1ELb0EEEEEvNT_6ParamsE --------------------------
	.section	.nv.info._ZN7cutlass13device_kernelIN5flash22FlashAttnBwdPreprocessIN4cute5tupleIJNS3_1CILi64EEENS5_ILi128EEEEEENS_6half_tEfNS_4arch4Sm80ELb1ELb0EEEEEvNT_6ParamsE,"",@"SHT_CUDA_INFO"
	.sectionflags	@""
	.align	4


	//----- nvinfo : EIATTR_CUDA_API_VERSION
	.align		4
        /*0000*/ 	.byte	0x04, 0x37
        /*0002*/ 	.short	(.L_872 - .L_871)
.L_871:
        /*0004*/ 	.word	0x00000082


	//----- nvinfo : EIATTR_KPARAM_INFO
	.align		4
.L_872:
        /*0008*/ 	.byte	0x04, 0x17
        /*000a*/ 	.short	(.L_874 - .L_873)
.L_873:
        /*000c*/ 	.word	0x00000000
        /*0010*/ 	.short	0x0000
        /*0012*/ 	.short	0x0000
        /*0014*/ 	.byte	0x00, 0xf0, 0xc1, 0x03


	//----- nvinfo : EIATTR_SPARSE_MMA_MASK
	.align		4
.L_874:
        /*0018*/ 	.byte	0x03, 0x50
        /*001a*/ 	.short	0x0000


	//----- nvinfo : EIATTR_MAXREG_COUNT
	.align		4
        /*001c*/ 	.byte	0x03, 0x1b
        /*001e*/ 	.short	0x0080


	//----- nvinfo : EIATTR_MERCURY_ISA_VERSION
	.align		4
        /*0020*/ 	.byte	0x03, 0x5f
        /*0022*/ 	.short	0x0101


	//----- nvinfo : EIATTR_COOP_GROUP_MASK_REGIDS
	.align		4
        /*0024*/ 	.byte	0x04, 0x29
        /*0026*/ 	.short	(.L_876 - .L_875)


	//   ....[0]....
.L_875:
        /*0028*/ 	.word	0xffffffff


	//   ....[1]....
        /*002c*/ 	.word	0xffffffff


	//   ....[2]....
        /*0030*/ 	.word	0xffffffff


	//   ....[3]....
        /*0034*/ 	.word	0xffffffff


	//   ....[4]....
        /*0038*/ 	.word	0xffffffff


	//   ....[5]....
        /*003c*/ 	.word	0xffffffff


	//   ....[6]....
        /*0040*/ 	.word	0xffffffff


	//   ....[7]....
        /*0044*/ 	.word	0xffffffff


	//   ....[8]....
        /*0048*/ 	.word	0xffffffff


	//   ....[9]....
        /*004c*/ 	.word	0xffffffff


	//   ....[10]....
        /*0050*/ 	.word	0xffffffff


	//   ....[11]....
        /*0054*/ 	.word	0xffffffff


	//   ....[12]....
        /*0058*/ 	.word	0xffffffff


	//   ....[13]....
        /*005c*/ 	.word	0xffffffff


	//   ....[14]....
        /*0060*/ 	.word	0xffffffff


	//   ....[15]....
        /*0064*/ 	.word	0xffffffff


	//----- nvinfo : EIATTR_COOP_GROUP_INSTR_OFFSETS
	.align		4
.L_876:
        /*0068*/ 	.byte	0x04, 0x28
        /*006a*/ 	.short	(.L_878 - .L_877)


	//   ....[0]....
.L_877:
        /*006c*/ 	.word	0x00001120


	//   ....[1]....
        /*0070*/ 	.word	0x00001130


	//   ....[2]....
        /*0074*/ 	.word	0x00001140


	//   ....[3]....
        /*0078*/ 	.word	0x00001150


	//   ....[4]....
        /*007c*/ 	.word	0x000011a0


	//   ....[5]....
        /*0080*/ 	.word	0x000011b0


	//   ....[6]....
        /*0084*/ 	.word	0x000011c0


	//   ....[7]....
        /*0088*/ 	.word	0x000011d0


	//   ....[8]....
        /*008c*/ 	.word	0x00001220


	//   ....[9]....
        /*0090*/ 	.word	0x00001230


	//   ....[10]....
        /*0094*/ 	.word	0x00001240


	//   ....[11]....
        /*0098*/ 	.word	0x00001250


	//   ....[12]....
        /*009c*/ 	.word	0x000012a0


	//   ....[13]....
        /*00a0*/ 	.word	0x000012c0


	//   ....[14]....
        /*00a4*/ 	.word	0x000012d0


	//   ....[15]....
        /*00a8*/ 	.word	0x000012f0


	//----- nvinfo : EIATTR_EXIT_INSTR_OFFSETS
	.align		4
.L_878:
        /*00ac*/ 	.byte	0x04, 0x1c
        /*00ae*/ 	.short	(.L_880 - .L_879)


	//   ....[0]....
.L_879:
        /*00b0*/ 	.word	0x000018b0


	//   ....[1]....
        /*00b4*/ 	.word	0x00001930


	//----- nvinfo : EIATTR_MAX_THREADS
	.align		4
.L_880:
        /*00b8*/ 	.byte	0x04, 0x05
        /*00ba*/ 	.short	(.L_882 - .L_881)
.L_881:
        /*00bc*/ 	.word	0x00000100
        /*00c0*/ 	.word	0x00000001
        /*00c4*/ 	.word	0x00000001


	//----- nvinfo : EIATTR_CRS_STACK_SIZE
	.align		4
.L_882:
        /*00c8*/ 	.byte	0x04, 0x1e
        /*00ca*/ 	.short	(.L_884 - .L_883)
.L_883:
        /*00cc*/ 	.word	0x00000000


	//----- nvinfo : EIATTR_CBANK_PARAM_SIZE
	.align		4
.L_884:
        /*00d0*/ 	.byte	0x03, 0x19
        /*00d2*/ 	.short	0x00f0


	//----- nvinfo : EIATTR_PARAM_CBANK
	.align		4
        /*00d4*/ 	.byte	0x04, 0x0a
        /*00d6*/ 	.short	(.L_886 - .L_885)
	.align		4
.L_885:
        /*00d8*/ 	.word	index@(.nv.constant0._ZN7cutlass13device_kernelIN5flash22FlashAttnBwdPreprocessIN4cute5tupleIJNS3_1CILi64EEENS5_ILi128EEEEEENS_6half_tEfNS_4arch4Sm80ELb1ELb0EEEEEvNT_6ParamsE)
        /*00dc*/ 	.short	0x0210
        /*00de*/ 	.short	0x00f0


	//----- nvinfo : EIATTR_SW_WAR
	.align		4
.L_886:
        /*00e0*/ 	.byte	0x04, 0x36
        /*00e2*/ 	.short	(.L_888 - .L_887)
.L_887:
        /*00e4*/ 	.word	0x00000008
.L_888:


//--------------------- .nv.info._ZN7cutlass13device_kernelIN5flash19enable_sm80_to_sm89INS1_16FlashAttnBwdSm80INS1_25CollectiveMainloopBwdSm80ILi2ELi2EN4cute5tupleIJNS5_1CILi64EEENS7_ILi128EEES9_EEENS_6half_tEfNS_4arch4Sm80ELb1ELb0ELb1ELb1ELb0ELb0ELb0ELb0ELi2ELi2ELi2ELi2ELb0EEENS1_21CollectiveEpilogueBwdISA_SB_SD_Li256ELb1ELb0ELi4EEENS1_25SingleTileBwdLPTSchedulerILb1ELi128ELb0EEEEEEEEEvNT_6ParamsE --------------------------
	.section	.nv.info._ZN7cutlass13device_kernelIN5flash19enable_sm80_to_sm89INS1_16FlashAttnBwdSm80INS1_25CollectiveMainloopBwdSm80ILi2ELi2EN4cute5tupleIJNS5_1CILi64EEENS7_ILi128EEES9_EEENS_6half_tEfNS_4arch4Sm80ELb1ELb0ELb1ELb1ELb0ELb0ELb0ELb0ELi2ELi2ELi2ELi2ELb0EEENS1_21CollectiveEpilogueBwdISA_SB_SD_Li256ELb1ELb0ELi4EEENS1_25SingleTileBwdLPTSchedulerILb1ELi128ELb0EEEEEEEEEvNT_6ParamsE,"",@"SHT_CUDA_INFO"
	.sectionflags	@""
	.align	4


	//----- nvinfo : EIATTR_CUDA_API_VERSION
	.align		4
        /*0000*/ 	.byte	0x04, 0x37
        /*0002*/ 	.short	(.L_890 - .L_889)
.L_889:
        /*0004*/ 	.word	0x00000082


	//----- nvinfo : EIATTR_KPARAM_INFO
	.align		4
.L_890:
        /*0008*/ 	.byte	0x04, 0x17
        /*000a*/ 	.short	(.L_892 - .L_891)
.L_891:
        /*000c*/ 	.word	0x00000000
        /*0010*/ 	.short	0x0000
        /*0012*/ 	.short	0x0000
        /*0014*/ 	.byte	0x00, 0xf0, 0x21, 0x0a


	//----- nvinfo : EIATTR_SPARSE_MMA_MASK
	.align		4
.L_892:
        /*0018*/ 	.byte	0x03, 0x50
        /*001a*/ 	.short	0x0000


	//----- nvinfo : EIATTR_MAXREG_COUNT
	.align		4
        /*001c*/ 	.byte	0x03, 0x1b
        /*001e*/ 	.short	0x00ff


	//----- nvinfo : EIATTR_MERCURY_ISA_VERSION
	.align		4
        /*0020*/ 	.byte	0x03, 0x5f
        /*0022*/ 	.short	0x0101


	//----- nvinfo : EIATTR_EXIT_INSTR_OFFSETS
	.align		4
        /*0024*/ 	.byte	0x04, 0x1c
        /*0026*/ 	.short	(.L_894 - .L_893)


	//   ....[0]....
.L_893:
        /*0028*/ 	.word	0x00000010


	//----- nvinfo : EIATTR_MAX_THREADS
	.align		4
.L_894:
        /*002c*/ 	.byte	0x04, 0x05
        /*002e*/ 	.short	(.L_896 - .L_895)
.L_895:
        /*0030*/ 	.word	0x00000100
        /*0034*/ 	.word	0x00000001
        /*0038*/ 	.word	0x00000001


	//----- nvinfo : EIATTR_CBANK_PARAM_SIZE
	.align		4
.L_896:
        /*003c*/ 	.byte	0x03, 0x19
        /*003e*/ 	.short	0x0288


	//----- nvinfo : EIATTR_PARAM_CBANK
	.align		4
        /*0040*/ 	.byte	0x04, 0x0a
        /*0042*/ 	.short	(.L_898 - .L_897)
	.align		4
.L_897:
        /*0044*/ 	.word	index@(.nv.constant0._ZN7cutlass13device_kernelIN5flash19enable_sm80_to_sm89INS1_16FlashAttnBwdSm80INS1_25CollectiveMainloopBwdSm80ILi2ELi2EN4cute5tupleIJNS5_1CILi64EEENS7_ILi128EEES9_EEENS_6half_tEfNS_4arch4Sm80ELb1ELb0ELb1ELb1ELb0ELb0ELb0ELb0ELi2ELi2ELi2ELi2ELb0EEENS1_21CollectiveEpilogueBwdISA_SB_SD_Li256ELb1ELb0ELi4EEENS1_25SingleTileBwdLPTSchedulerILb1ELi128ELb0EEEEEEEEEvNT_6ParamsE)
        /*0048*/ 	.short	0x0210
        /*004a*/ 	.short	0x0288


	//----- nvinfo : EIATTR_SW_WAR
	.align		4
.L_898:
        /*004c*/ 	.byte	0x04, 0x36
        /*004e*/ 	.short	(.L_900 - .L_899)
.L_899:
        /*0050*/ 	.word	0x00000008
.L_900:


//--------------------- .nv.info._ZN7cutlass13device_kernelIN5flash19enable_sm80_to_sm89INS1_16FlashAttnBwdSm80INS1_25CollectiveMainloopBwdSm80ILi2ELi2EN4cute5tupleIJNS5_1CILi64EEENS7_ILi128EEES9_EEENS_6half_tEfNS_4arch4Sm80ELb1ELb0ELb1ELb1ELb1ELb0ELb0ELb0ELi2ELi2ELi2ELi2ELb0EEENS1_21CollectiveEpilogueBwdISA_SB_SD_Li256ELb1ELb0ELi4EEENS1_25SingleTileBwdLPTSchedulerILb1ELi128ELb1EEEEEEEEEvNT_6ParamsE --------------------------
	.section	.nv.info._ZN7cutlass13device_kernelIN5flash19enable_sm80_to_sm89INS1_16FlashAttnBwdSm80INS1_25CollectiveMainloopBwdSm80ILi2ELi2EN4cute5tupleIJNS5_1CILi64EEENS7_ILi128EEES9_EEENS_6half_tEfNS_4arch4Sm80ELb1ELb0ELb1ELb1ELb1ELb0ELb0ELb0ELi2ELi2ELi2ELi2ELb0EEENS1_21CollectiveEpilogueBwdISA_SB_SD_Li256ELb1ELb0ELi4EEENS1_25SingleTileBwdLPTSchedulerILb1ELi128ELb1EEEEEEEEEvNT_6ParamsE,"",@"SHT_CUDA_INFO"
	.sectionflags	@""
	.align	4


	//----- nvinfo : EIATTR_CUDA_API_VERSION
	.align		4
        /*0000*/ 	.byte	0x04, 0x37
        /*0002*/ 	.short	(.L_902 - .L_901)
.L_901:
        /*0004*/ 	.word	0x00000082


	//----- nvinfo : EIATTR_KPARAM_INFO
	.align		4
.L_902:
        /*0008*/ 	.byte	0x04, 0x17
        /*000a*/ 	.short	(.L_904 - .L_903)
.L_903:
        /*000c*/ 	.word	0x00000000
        /*0010*/ 	.short	0x0000
        /*0012*/ 	.short	0x0000
        /*0014*/ 	.byte	0x00, 0xf0, 0x21, 0x0a


	//----- nvinfo : EIATTR_SPARSE_MMA_MASK
	.align		4
.L_904:
        /*0018*/ 	.byte	0x03, 0x50
        /*001a*/ 	.short	0x0000


	//----- nvinfo : EIATTR_MAXREG_COUNT
	.align		4
        /*001c*/ 	.byte	0x03, 0x1b
        /*001e*/ 	.short	0x00ff


	//----- nvinfo : EIATTR_MERCURY_ISA_VERSION
	.align		4
        /*0020*/ 	.byte	0x03, 0x5f
        /*0022*/ 	.short	0x0101


	//----- nvinfo : EIATTR_EXIT_INSTR_OFFSETS
	.align		4
        /*0024*/ 	.byte	0x04, 0x1c
        /*0026*/ 	.short	(.L_906 - .L_905)


	//   ....[0]....
.L_905:
        /*0028*/ 	.word	0x00000010


	//----- nvinfo : EIATTR_MAX_THREADS
	.align		4
.L_906:
        /*002c*/ 	.byte	0x04, 0x05
        /*002e*/ 	.short	(.L_908 - .L_907)
.L_907:
        /*0030*/ 	.word	0x00000100
        /*0034*/ 	.word	0x00000001
        /*0038*/ 	.word	0x00000001


	//----- nvinfo : EIATTR_CBANK_PARAM_SIZE
	.align		4
.L_908:
        /*003c*/ 	.byte	0x03, 0x19
        /*003e*/ 	.short	0x0288


	//----- nvinfo : EIATTR_PARAM_CBANK
	.align		4
        /*0040*/ 	.byte	0x04, 0x0a
        /*0042*/ 	.short	(.L_910 - .L_909)
	.align		4
.L_909:
        /*0044*/ 	.word	index@(.nv.constant0._ZN7cutlass13device_kernelIN5flash19enable_sm80_to_sm89INS1_16FlashAttnBwdSm80INS1_25CollectiveMainloopBwdSm80ILi2ELi2EN4cute5tupleIJNS5_1CILi64EEENS7_ILi128EEES9_EEENS_6half_tEfNS_4arch4Sm80ELb1ELb0ELb1ELb1ELb1ELb0ELb0ELb0ELi2ELi2ELi2ELi2ELb0EEENS1_21CollectiveEpilogueBwdISA_SB_SD_Li256ELb1ELb0ELi4EEENS1_25SingleTileBwdLPTSchedulerILb1ELi128ELb1EEEEEEEEEvNT_6ParamsE)
        /*0048*/ 	.short	0x0210
        /*004a*/ 	.short	0x0288


	//----- nvinfo : EIATTR_SW_WAR
	.align		4
.L_910:
        /*004c*/ 	.byte	0x04, 0x36
        /*004e*/ 	.short	(.L_912 - .L_911)
.L_911:
        /*0050*/ 	.word	0x00000008
.L_912:


//--------------------- .nv.info._ZN7cutlass13device_kernelIN5flash19enable_sm80_to_sm89INS1_16FlashAttnBwdSm80INS1_25CollectiveMainloopBwdSm80ILi2ELi2EN4cute5tupleIJNS5_1CILi64EEENS7_ILi128EEES9_EEENS_6half_tEfNS_4arch4Sm80ELb1ELb0ELb1ELb1ELb0ELb0ELb0ELb0ELi2ELi2ELi2ELi2ELb0EEENS1_24CollectiveEpilogueBwdGQAISA_fSD_Li256ELb1ELb0EEENS1_25SingleTileBwdLPTSchedulerILb1ELi128ELb0EEEEEEEEEvNT_6ParamsE --------------------------
	.section	.nv.info._ZN7cutlass13device_kernelIN5flash19enable_sm80_to_sm89INS1_16FlashAttnBwdSm80INS1_25CollectiveMainloopBwdSm80ILi2ELi2EN4cute5tupleIJNS5_1CILi64EEENS7_ILi128EEES9_EEENS_6half_tEfNS_4arch4Sm80ELb1ELb0ELb1ELb1ELb0ELb0ELb0ELb0ELi2ELi2ELi2ELi2ELb0EEENS1_24CollectiveEpilogueBwdGQAISA_fSD_Li256ELb1ELb0EEENS1_25SingleTileBwdLPTSchedulerILb1ELi128ELb0EEEEEEEEEvNT_6ParamsE,"",@"SHT_CUDA_INFO"
	.sectionflags	@""
	.align	4


	//----- nvinfo : EIATTR_CUDA_API_VERSION
	.align		4
        /*0000*/ 	.byte	0x04, 0x37
        /*0002*/ 	.short	(.L_914 - .L_913)
.L_913:
        /*0004*/ 	.word	0x00000082


	//----- nvinfo : EIATTR_KPARAM_INFO
	.align		4
.L_914:
        /*0008*/ 	.byte	0x04, 0x17
        /*000a*/ 	.short	(.L_916 - .L_915)
.L_915:
        /*000c*/ 	.word	0x00000000
        /*0010*/ 	.short	0x0000
        /*0012*/ 	.short	0x0000
        /*0014*/ 	.byte	0x00, 0xf0, 0x41, 0x0a


	//----- nvinfo : EIATTR_SPARSE_MMA_MASK
	.align		4
.L_916:
        /*0018*/ 	.byte	0x03, 0x50
        /*001a*/ 	.short	0x0000


	//----- nvinfo : EIATTR_MAXREG_COUNT
	.align		4
        /*001c*/ 	.byte	0x03, 0x1b
        /*001e*/ 	.short	0x00ff


	//----- nvinfo : EIATTR_MERCURY_ISA_VERSION
	.align		4
        /*0020*/ 	.byte	0x03, 0x5f
        /*0022*/ 	.short	0x0101


	//----- nvinfo : EIATTR_EXIT_INSTR_OFFSETS
	.align		4
        /*0024*/ 	.byte	0x04, 0x1c
        /*0026*/ 	.short	(.L_918 - .L_917)


	//   ....[0]....
.L_917:
        /*0028*/ 	.word	0x00000010


	//----- nvinfo : EIATTR_MAX_THREADS
	.align		4
.L_918:
        /*002c*/ 	.byte	0x04, 0x05
        /*002e*/ 	.short	(.L_920 - .L_919)
.L_919:
        /*0030*/ 	.word	0x00000100
        /*0034*/ 	.word	0x00000001
        /*0038*/ 	.word	0x00000001


	//----- nvinfo : EIATTR_CBANK_PARAM_SIZE
	.align		4
.L_920:
        /*003c*/ 	.byte	0x03, 0x19
        /*003e*/ 	.short	0x0290


	//----- nvinfo : EIATTR_PARAM_CBANK
	.align		4
        /*0040*/ 	.byte	0x04, 0x0a
        /*0042*/ 	.short	(.L_922 - .L_921)
	.align		4
.L_921:
        /*0044*/ 	.word	index@(.nv.constant0._ZN7cutlass13device_kernelIN5flash19enable_sm80_to_sm89INS1_16FlashAttnBwdSm80INS1_25CollectiveMainloopBwdSm80ILi2ELi2EN4cute5tupleIJNS5_1CILi64EEENS7_ILi128EEES9_EEENS_6half_tEfNS_4arch4Sm80ELb1ELb0ELb1ELb1ELb0ELb0ELb0ELb0ELi2ELi2ELi2ELi2ELb0EEENS1_24CollectiveEpilogueBwdGQAISA_fSD_Li256ELb1ELb0EEENS1_25SingleTileBwdLPTSchedulerILb1ELi128ELb0EEEEEEEEEvNT_6ParamsE)
        /*0048*/ 	.short	0x0210
        /*004a*/ 	.short	0x0290


	//----- nvinfo : EIATTR_SW_WAR
	.align		4
.L_922:
        /*004c*/ 	.byte	0x04, 0x36
        /*004e*/ 	.short	(.L_924 - .L_923)
.L_923:
        /*0050*/ 	.word	0x00000008
.L_924:


//--------------------- .nv.info._ZN7cutlass13device_kernelIN5flash32FlashAttnBwdPostprocessConvertdQIN4cute5tupleIJNS3_1CILi128EEES6_EEENS_6half_tEfNS_4arch4Sm80ELi256ENS3_8TiledMMAINS3_8MMA_AtomIJNS3_28SM80_16x8x16_F32F16F16F32_TNEEEENS3_6LayoutINS4_IJNS5_ILi2EEENS5_ILi4EEENS5_ILi1EEEEEENS4_IJSI_SG_NS5_ILi0EEEEEEEENS4_IJNS5_ILi32EEENS5_ILi64EEENS5_ILi16EEEEEEEELb0EEEEEvNT_6ParamsE --------------------------
	.section	.nv.info._ZN7cutlass13device_kernelIN5flash32FlashAttnBwdPostprocessConvertdQIN4cute5tupleIJNS3_1CILi128EEES6_EEENS_6half_tEfNS_4arch4Sm80ELi256ENS3_8TiledMMAINS3_8MMA_AtomIJNS3_28SM80_16x8x16_F32F16F16F32_TNEEEENS3_6LayoutINS4_IJNS5_ILi2EEENS5_ILi4EEENS5_ILi1EEEEEENS4_IJSI_SG_NS5_ILi0EEEEEEEENS4_IJNS5_ILi32EEENS5_ILi64EEENS5_ILi16EEEEEEEELb0EEEEEvNT_6ParamsE,"",@"SHT_CUDA_INFO"
	.sectionflags	@""
	.align	4


	//----- nvinfo : EIATTR_CUDA_API_VERSION
	.align		4
        /*0000*/ 	.byte	0x04, 0x37
        /*0002*/ 	.short	(.L_926 - .L_925)
.L_925:
        /*0004*/ 	.word	0x00000082


	//----- nvinfo : EIATTR_KPARAM_INFO
	.align		4
.L_926:
        /*0008*/ 	.byte	0x04, 0x17
        /*000a*/ 	.short	(.L_928 - .L_927)
.L_927:
        /*000c*/ 	.word	0x00000000
        /*0010*/ 	.short	0x0000
        /*0012*/ 	.short	0x0000
        /*0014*/ 	.byte	0x00, 0xf0, 0xc1, 0x01


	//----- nvinfo : EIATTR_SPARSE_MMA_MASK
	.align		4
.L_928:
        /*0018*/ 	.byte	0x03, 0x50
        /*001a*/ 	.short	0x0000


	//----- nvinfo : EIATTR_MAXREG_COUNT
	.align		4
        /*001c*/ 	.byte	0x03, 0x1b
        /*001e*/ 	.short	0x0080


	//----- nvinfo : EIATTR_NUM_BARRIERS
	.align		4
        /*0020*/ 	.byte	0x02, 0x4c
        /*0022*/ 	.byte	0x01
	.zero		1


	//----- nvinfo : EIATTR_MERCURY_ISA_VERSION
	.align		4
        /*0024*/ 	.byte	0x03, 0x5f
        /*0026*/ 	.short	0x0101


	//----- nvinfo : EIATTR_EXIT_INSTR_OFFSETS
	.align		4
        /*0028*/ 	.byte	0x04, 0x1c
        /*002a*/ 	.short	(.L_930 - .L_929)


	//   ....[0]....
.L_929:
        /*002c*/ 	.word	0x000001b0


	//   ....[1]....
        /*0030*/ 	.word	0x00001f80


	//   ....[2]....
        /*0034*/ 	.word	0x00002060


	//----- nvinfo : EIATTR_MAX_THREADS
	.align		4
.L_930:
        /*0038*/ 	.byte	0x04, 0x05
        /*003a*/ 	.short	(.L_932 - .L_931)
.L_931:
        /*003c*/ 	.word	0x00000100
        /*0040*/ 	.word	0x00000001
        /*0044*/ 	.word	0x00000001


	//----- nvinfo : EIATTR_CRS_STACK_SIZE
	.align		4
.L_932:
        /*0048*/ 	.byte	0x04, 0x1e
        /*004a*/ 	.short	(.L_934 - .L_933)
.L_933:
        /*004c*/ 	.word	0x00000000


	//----- nvinfo : EIATTR_CBANK_PARAM_SIZE
	.align		4
.L_934:
        /*0050*/ 	.byte	0x03, 0x19
        /*0052*/ 	.short	0x0070


	//----- nvinfo : EIATTR_PARAM_CBANK
	.align		4
        /*0054*/ 	.byte	0x04, 0x0a
        /*0056*/ 	.short	(.L_936 - .L_935)
	.align		4
.L_935:
        /*0058*/ 	.word	index@(.nv.constant0._ZN7cutlass13device_kernelIN5flash32FlashAttnBwdPostprocessConvertdQIN4cute5tupleIJNS3_1CILi128EEES6_EEENS_6half_tEfNS_4arch4Sm80ELi256ENS3_8TiledMMAINS3_8MMA_AtomIJNS3_28SM80_16x8x16_F32F16F16F32_TNEEEENS3_6LayoutINS4_IJNS5_ILi2EEENS5_ILi4EEENS5_ILi1EEEEEENS4_IJSI_SG_NS5_ILi0EEEEEEEENS4_IJNS5_ILi32EEENS5_ILi64EEENS5_ILi16EEEEEEEELb0EEEEEvNT_6ParamsE)
        /*005c*/ 	.short	0x0210
        /*005e*/ 	.short	0x0070


	//----- nvinfo : EIATTR_SW_WAR
	.align		4
.L_936:
        /*0060*/ 	.byte	0x04, 0x36
        /*0062*/ 	.short	(.L_938 - .L_937)
.L_937:
        /*0064*/ 	.word	0x00000008
.L_938:


//--------------------- .nv.info._ZN7cutlass13device_kernelIN5flash32FlashAttnBwdPostprocessConvertdQIN4cute5tupleIJNS3_1CILi64EEENS5_ILi128EEEEEENS_6half_tEfNS_4arch4Sm80ELi256ENS3_8TiledMMAINS3_8MMA_AtomIJNS3_28SM80_16x8x16_F32F16F16F32_TNEEEENS3_6LayoutINS4_IJNS5_ILi2EEENS5_ILi4EEENS5_ILi1EEEEEENS4_IJSJ_SH_NS5_ILi0EEEEEEEENS4_IJNS5_ILi32EEES6_NS5_ILi16EEEEEEEELb0EEEEEvNT_6ParamsE --------------------------
	.section	.nv.info._ZN7cutlass13device_kernelIN5flash32FlashAttnBwdPostprocessConvertdQIN4cute5tupleIJNS3_1CILi64EEENS5_ILi128EEEEEENS_6half_tEfNS_4arch4Sm80ELi256ENS3_8TiledMMAINS3_8MMA_AtomIJNS3_28SM80_16x8x16_F32F16F16F32_TNEEEENS3_6LayoutINS4_IJNS5_ILi2EEENS5_ILi4EEENS5_ILi1EEEEEENS4_IJSJ_SH_NS5_ILi0EEEEEEEENS4_IJNS5_ILi32EEES6_NS5_ILi16EEEEEEEELb0EEEEEvNT_6ParamsE,"",@"SHT_CUDA_INFO"
	.sectionflags	@""
	.align	4


	//----- nvinfo : EIATTR_CUDA_API_VERSION
	.align		4
        /*0000*/ 	.byte	0x04, 0x37
        /*0002*/ 	.short	(.L_940 - .L_939)
.L_939:
        /*0004*/ 	.word	0x00000082


	//----- nvinfo : EIATTR_KPARAM_INFO
	.align		4
.L_940:
        /*0008*/ 	.byte	0x04, 0x17
        /*000a*/ 	.short	(.L_942 - .L_941)
.L_941:
        /*000c*/ 	.word	0x00000000
        /*0010*/ 	.short	0x0000
        /*0012*/ 	.short	0x0000
        /*0014*/ 	.byte	0x00, 0xf0, 0xc1, 0x01


	//----- nvinfo : EIATTR_SPARSE_MMA_MASK
	.align		4
.L_942:
        /*0018*/ 	.byte	0x03, 0x50
        /*001a*/ 	.short	0x0000


	//----- nvinfo : EIATTR_MAXREG_COUNT
	.align		4
        /*001c*/ 	.byte	0x03, 0x1b
        /*001e*/ 	.short	0x0080


	//----- nvinfo : EIATTR_NUM_BARRIERS
	.align		4
        /*0020*/ 	.byte	0x02, 0x4c
        /*0022*/ 	.byte	0x01
	.zero		1


	//----- nvinfo : EIATTR_MERCURY_ISA_VERSION
	.align		4
        /*0024*/ 	.byte	0x03, 0x5f
        /*0026*/ 	.short	0x0101


	//----- nvinfo : EIATTR_EXIT_INSTR_OFFSETS
	.align		4
        /*0028*/ 	.byte	0x04, 0x1c
        /*002a*/ 	.short	(.L_944 - .L_943)


	//   ....[0]....
.L_943:
        /*002c*/ 	.word	0x000001b0


	//   ....[1]....
        /*0030*/ 	.word	0x000013c0


	//   ....[2]....
        /*0034*/ 	.word	0x000014a0


	//----- nvinfo : EIATTR_MAX_THREADS
	.align		4
.L_944:
        /*0038*/ 	.byte	0x04, 0x05
        /*003a*/ 	.short	(.L_946 - .L_945)
.L_945:
        /*003c*/ 	.word	0x00000100
        /*0040*/ 	.word	0x00000001
        /*0044*/ 	.word	0x00000001


	//----- nvinfo : EIATTR_CRS_STACK_SIZE
	.align		4
.L_946:
        /*0048*/ 	.byte	0x04, 0x1e
        /*004a*/ 	.short	(.L_948 - .L_947)
.L_947:
        /*004c*/ 	.word	0x00000000


	//----- nvinfo : EIATTR_CBANK_PARAM_SIZE
	.align		4
.L_948:
        /*0050*/ 	.byte	0x03, 0x19
        /*0052*/ 	.short	0x0070


	//----- nvinfo : EIATTR_PARAM_CBANK
	.align		4
        /*0054*/ 	.byte	0x04, 0x0a
        /*0056*/ 	.short	(.L_950 - .L_949)
	.align		4
.L_949:
        /*0058*/ 	.word	index@(.nv.constant0._ZN7cutlass13device_kernelIN5flash32FlashAttnBwdPostprocessConvertdQIN4cute5tupleIJNS3_1CILi64EEENS5_ILi128EEEEEENS_6half_tEfNS_4arch4Sm80ELi256ENS3_8TiledMMAINS3_8MMA_AtomIJNS3_28SM80_16x8x16_F32F16F16F32_TNEEEENS3_6LayoutINS4_IJNS5_ILi2EEENS5_ILi4EEENS5_ILi1EEEEEENS4_IJSJ_SH_NS5_ILi0EEEEEEEENS4_IJNS5_ILi32EEES6_NS5_ILi16EEEEEEEELb0EEEEEvNT_6ParamsE)
        /*005c*/ 	.short	0x0210
        /*005e*/ 	.short	0x0070


	//----- nvinfo : EIATTR_SW_WAR
	.align		4
.L_950:
        /*0060*/ 	.byte	0x04, 0x36
        /*0062*/ 	.short	(.L_952 - .L_951)
.L_951:
        /*0064*/ 	.word	0x00000008
.L_952:


//--------------------- .nv.info._ZN7cutlass13device_kernelIN5flash19enable_sm80_to_sm89INS1_16FlashAttnBwdSm80INS1_25CollectiveMainloopBwdSm80ILi2ELi2EN4cute5tupleIJNS5_1CILi64EEENS7_ILi128EEES9_EEENS_6half_tEfNS_4arch4Sm80ELb1ELb0ELb1ELb1ELb1ELb0ELb0ELb0ELi2ELi2ELi2ELi2ELb0EEENS1_24CollectiveEpilogueBwdGQAISA_fSD_Li256ELb1ELb1EEENS1_25SingleTileBwdLPTSchedulerILb1ELi128ELb1EEEEEEEEEvNT_6ParamsE --------------------------
	.section	.nv.info._ZN7cutlass13device_kernelIN5flash19enable_sm80_to_sm89INS1_16FlashAttnBwdSm80INS1_25CollectiveMainloopBwdSm80ILi2ELi2EN4cute5tupleIJNS5_1CILi64EEENS7_ILi128EEES9_EEENS_6half_tEfNS_4arch4Sm80ELb1ELb0ELb1ELb1ELb1ELb0ELb0ELb0ELi2ELi2ELi2ELi2ELb0EEENS1_24CollectiveEpilogueBwdGQAISA_fSD_Li256ELb1ELb1EEENS1_25SingleTileBwdLPTSchedulerILb1ELi128ELb1EEEEEEEEEvNT_6ParamsE,"",@"SHT_CUDA_INFO"
	.sectionflags	@""
	.align	4


	//----- nvinfo : EIATTR_CUDA_API_VERSION
	.align		4
        /*0000*/ 	.byte	0x04, 0x37
        /*0002*/ 	.short	(.L_954 - .L_953)
.L_953:
        /*0004*/ 	.word	0x00000082


	//----- nvinfo : EIATTR_KPARAM_INFO
	.align		4
.L_954:
        /*0008*/ 	.byte	0x04, 0x17
        /*000a*/ 	.short	(.L_956 - .L_955)
.L_955:
        /*000c*/ 	.word	0x00000000
        /*0010*/ 	.short	0x0000
        /*0012*/ 	.short	0x0000
        /*0014*/ 	.byte	0x00, 0xf0, 0x41, 0x0a


	//----- nvinfo : EIATTR_SPARSE_MMA_MASK
	.align		4
.L_956:
        /*0018*/ 	.byte	0x03, 0x50
        /*001a*/ 	.short	0x0000


	//----- nvinfo : EIATTR_MAXREG_COUNT
	.align		4
        /*001c*/ 	.byte	0x03, 0x1b
        /*001e*/ 	.short	0x00ff


	//----- nvinfo : EIATTR_MERCURY_ISA_VERSION
	.align		4
        /*0020*/ 	.byte	0x03, 0x5f
        /*0022*/ 	.short	0x0101


	//----- nvinfo : EIATTR_EXIT_INSTR_OFFSETS
	.align		4
        /*0024*/ 	.byte	0x04, 0x1c
        /*0026*/ 	.short	(.L_958 - .L_957)


	//   ....[0]....
.L_957:
        /*0028*/ 	.word	0x00000010


	//----- nvinfo : EIATTR_MAX_THREADS
	.align		4
.L_958:
        /*002c*/ 	.byte	0x04, 0x05
        /*002e*/ 	.short	(.L_960 - .L_959)
.L_959:
        /*0030*/ 	.word	0x00000100
        /*0034*/ 	.word	0x00000001
        /*0038*/ 	.word	0x00000001


	//----- nvinfo : EIATTR_CBANK_PARAM_SIZE
	.align		4
.L_960:
        /*003c*/ 	.byte	0x03, 0x19
        /*003e*/ 	.short	0x0290


	//----- nvinfo : EIATTR_PARAM_CBANK
	.align		4
        /*0040*/ 	.byte	0x04, 0x0a
        /*0042*/ 	.short	(.L_962 - .L_961)
	.align		4
.L_961:
        /*0044*/ 	.word	index@(.nv.constant0._ZN7cutlass13device_kernelIN5flash19enable_sm80_to_sm89INS1_16FlashAttnBwdSm80INS1_25CollectiveMainloopBwdSm80ILi2ELi2EN4cute5tupleIJNS5_1CILi64EEENS7_ILi128EEES9_EEENS_6half_tEfNS_4arch4Sm80ELb1ELb0ELb1ELb1ELb1ELb0ELb0ELb0ELi2ELi2ELi2ELi2ELb0EEENS1_24CollectiveEpilogueBwdGQAISA_fSD_Li256ELb1ELb1EEENS1_25SingleTileBwdLPTSchedulerILb1ELi128ELb1EEEEEEEEEvNT_6ParamsE)
        /*0048*/ 	.short	0x0210
        /*004a*/ 	.short	0x0290


	//----- nvinfo : EIATTR_SW_WAR
	.align		4
.L_962:
        /*004c*/ 	.byte	0x04, 0x36
        /*004e*/ 	.short	(.L_964 - .L_963)
.L_963:
        /*0050*/ 	.word	0x00000008
.L_964:


//--------------------- .nv.info._ZN7cutlass13device_kernelIN5flash22FlashAttnBwdPreprocessIN4cute5tupleIJNS3_1CILi64EEENS5_ILi128EEEEEENS_6half_tEfNS_4arch4Sm80ELb1ELb1EEEEEvNT_6ParamsE --------------------------
	.section	.nv.info._ZN7cutlass13device_kernelIN5flash22FlashAttnBwdPreprocessIN4cute5tupleIJNS3_1CILi64EEENS5_ILi128EEEEEENS_6half_tEfNS_4arch4Sm80ELb1ELb1EEEEEvNT_6ParamsE,"",@"SHT_CUDA_INFO"
	.sectionflags	@""
	.align	4


	//----- nvinfo : EIATTR_CUDA_API_VERSION
	.align		4
        /*0000*/ 	.byte	0x04, 0x37
        /*0002*/ 	.short	(.L_966 - .L_965)
.L_965:
        /*0004*/ 	.word	0x00000082


	//----- nvinfo : EIATTR_KPARAM_INFO
	.align		4
.L_966:
        /*0008*/ 	.byte	0x04, 0x17
        /*000a*/ 	.short	(.L_968 - .L_967)
.L_967:
        /*000c*/ 	.word	0x00000000
        /*0010*/ 	.short	0x0000
        /*0012*/ 	.short	0x0000
        /*0014*/ 	.byte	0x00, 0xf0, 0xc1, 0x03


	//----- nvinfo : EIATTR_SPARSE_MMA_MASK
	.align		4
.L_968:
        /*0018*/ 	.byte	0x03, 0x50
        /*001a*/ 	.short	0x0000


	//----- nvinfo : EIATTR_MAXREG_COUNT
	.align		4
        /*001c*/ 	.byte	0x03, 0x1b
        /*001e*/ 	.short	0x0080


	//----- nvinfo : EIATTR_MERCURY_ISA_VERSION
	.align		4
        /*0020*/ 	.byte	0x03, 0x5f
        /*0022*/ 	.short	0x0101


	//----- nvinfo : EIATTR_COOP_GROUP_MASK_REGIDS
	.align		4
        /*0024*/ 	.byte	0x04, 0x29
        /*0026*/ 	.short	(.L_970 - .L_969)


	//   ....[0]....
.L_969:
        /*0028*/ 	.word	0xffffffff


	//   ....[1]....
        /*002c*/ 	.word	0xffffffff


	//   ....[2]....
        /*0030*/ 	.word	0xffffffff


	//   ....[3]....
        /*0034*/ 	.word	0xffffffff


	//   ....[4]....
        /*0038*/ 	.word	0xffffffff


	//   ....[5]....
        /*003c*/ 	.word	0xffffffff


	//   ....[6]....
        /*0040*/ 	.word	0xffffffff


	//   ....[7]....
        /*0044*/ 	.word	0xffffffff


	//   ....[8]....
        /*0048*/ 	.word	0xffffffff


	//   ....[9]....
        /*004c*/ 	.word	0xffffffff


	//   ....[10]....
        /*0050*/ 	.word	0xffffffff


	//   ....[11]....
        /*0054*/ 	.word	0xffffffff


	//   ....[12]....
        /*0058*/ 	.word	0xffffffff


	//   ....[13]....
        /*005c*/ 	.word	0xffffffff


	//   ....[14]....
        /*0060*/ 	.word	0xffffffff


	//   ....[15]....
        /*0064*/ 	.word	0xffffffff


	//----- nvinfo : EIATTR_COOP_GROUP_INSTR_OFFSETS
	.align		4
.L_970:
        /*0068*/ 	.byte	0x04, 0x28
        /*006a*/ 	.short	(.L_972 - .L_971)


	//   ....[0]....
.L_971:
        /*006c*/ 	.word	0x00001390


	//   ....[1]....
        /*0070*/ 	.word	0x000013a0


	//   ....[2]....
        /*0074*/ 	.word	0x000013b0


	//   ....[3]....
        /*0078*/ 	.word	0x000013c0


	//   ....[4]....
        /*007c*/ 	.word	0x00001410


	//   ....[5]....
        /*0080*/ 	.word	0x00001420


	//   ....[6]....
        /*0084*/ 	.word	0x00001430


	//   ....[7]....
        /*0088*/ 	.word	0x00001440


	//   ....[8]....
        /*008c*/ 	.word	0x00001490


	//   ....[9]....
        /*0090*/ 	.word	0x000014a0


	//   ....[10]....
        /*0094*/ 	.word	0x000014b0


	//   ....[11]....
        /*0098*/ 	.word	0x000014c0


	//   ....[12]....
        /*009c*/ 	.word	0x00001510


	//   ....[13]....
        /*00a0*/ 	.word	0x00001530


	//   ....[14]....
        /*00a4*/ 	.word	0x00001540


	//   ....[15]....
        /*00a8*/ 	.word	0x00001550


	//----- nvinfo : EIATTR_EXIT_INSTR_OFFSETS
	.align		4
.L_972:
        /*00ac*/ 	.byte	0x04, 0x1c
        /*00ae*/ 	.short	(.L_974 - .L_973)


	//   ....[0]....
.L_973:
        /*00b0*/ 	.word	0x000001c0


	//   ....[1]....
        /*00b4*/ 	.word	0x00001bb0


	//   ....[2]....
        /*00b8*/ 	.word	0x00001c30


	//----- nvinfo : EIATTR_MAX_THREADS
	.align		4
.L_974:
        /*00bc*/ 	.byte	0x04, 0x05
        /*00be*/ 	.short	(.L_976 - .L_975)
.L_975:
        /*00c0*/ 	.word	0x00000100
        /*00c4*/ 	.word	0x00000001
        /*00c8*/ 	.word	0x00000001


	//----- nvinfo : EIATTR_CRS_STACK_SIZE
	.align		4
.L_976:
        /*00cc*/ 	.byte	0x04, 0x1e
        /*00ce*/ 	.short	(.L_978 - .L_977)
.L_977:
        /*00d0*/ 	.word	0x00000000


	//----- nvinfo : EIATTR_CBANK_PARAM_SIZE
	.align		4
.L_978:
        /*00d4*/ 	.byte	0x03, 0x19
        /*00d6*/ 	.short	0x00f0


	//----- nvinfo : EIATTR_PARAM_CBANK
	.align		4
        /*00d8*/ 	.byte	0x04, 0x0a
        /*00da*/ 	.short	(.L_980 - .L_979)
	.align		4
.L_979:
        /*00dc*/ 	.word	index@(.nv.constant0._ZN7cutlass13device_kernelIN5flash22FlashAttnBwdPreprocessIN4cute5tupleIJNS3_1CILi64EEENS5_ILi128EEEEEENS_6half_tEfNS_4arch4Sm80ELb1ELb1EEEEEvNT_6ParamsE)
        /*00e0*/ 	.short	0x0210
        /*00e2*/ 	.short	0x00f0


	//----- nvinfo : EIATTR_SW_WAR
	.align		4
.L_980:
        /*00e4*/ 	.byte	0x04, 0x36
        /*00e6*/ 	.short	(.L_982 - .L_981)
.L_981:
        /*00e8*/ 	.word	0x00000008
.L_982:


//--------------------- .nv.callgraph             --------------------------
	.section	.nv.callgraph,"",@"SHT_CUDA_CALLGRAPH"
	.align	4
	.sectionentsize	8
	.align		4
        /*0000*/ 	.word	0x00000000
	.align		4
        /*0004*/ 	.word	0xffffffff
	.align		4
        /*0008*/ 	.word	0x00000000
	.align		4
        /*000c*/ 	.word	0xfffffffe
	.align		4
        /*0010*/ 	.word	0x00000000
	.align		4
        /*0014*/ 	.word	0xfffffffd
	.align		4
        /*0018*/ 	.word	0x00000000
	.align		4
        /*001c*/ 	.word	0xfffffffc


//--------------------- .nv.constant4             --------------------------
	.section	.nv.constant4,"a",@progbits
	.align	8
	.align		8
.nv.constant4:
        /*0000*/ 	.dword	_ZN74_INTERNAL_a2c25548_38_flash_bwd_hdim128_fp16_softcap_sm80_cu_ef95aea4_31004cuda3std3__45__cpo5beginE
	.align		8
        /*0008*/ 	.dword	_ZN74_INTERNAL_a2c25548_38_flash_bwd_hdim128_fp16_softcap_sm80_cu_ef95aea4_31004cuda3std3__45__cpo3endE
	.align		8
        /*0010*/ 	.dword	_ZN74_INTERNAL_a2c25548_38_flash_bwd_hdim128_fp16_softcap_sm80_cu_ef95aea4_31004cuda3std3__45__cpo6cbeginE
	.align		8
        /*0018*/ 	.dword	_ZN74_INTERNAL_a2c25548_38_flash_bwd_hdim128_fp16_softcap_sm80_cu_ef95aea4_31004cuda3std3__45__cpo4cendE
	.align		8
        /*0020*/ 	.dword	_ZN74_INTERNAL_a2c25548_38_flash_bwd_hdim128_fp16_softcap_sm80_cu_ef95aea4_31004cuda3std3__476_GLOBAL__N__a2c25548_38_flash_bwd_hdim128_fp16_softcap_sm80_cu_ef95aea4_31006ignoreE
	.align		8
        /*0028*/ 	.dword	_ZN74_INTERNAL_a2c25548_38_flash_bwd_hdim128_fp16_softcap_sm80_cu_ef95aea4_31004cuda3std3__419piecewise_constructE
	.align		8
        /*0030*/ 	.dword	_ZN74_INTERNAL_a2c25548_38_flash_bwd_hdim128_fp16_softcap_sm80_cu_ef95aea4_31004cuda3std3__48in_placeE
	.align		8
        /*0038*/ 	.dword	_ZN74_INTERNAL_a2c25548_38_flash_bwd_hdim128_fp16_softcap_sm80_cu_ef95aea4_31004cuda3std6ranges3__45__cpo4swapE
	.align		8
        /*0040*/ 	.dword	_ZN74_INTERNAL_a2c25548_38_flash_bwd_hdim128_fp16_softcap_sm80_cu_ef95aea4_31004cuda3std6ranges3__45__cpo9iter_moveE
	.align		8
        /*0048*/ 	.dword	_ZN74_INTERNAL_a2c25548_38_flash_bwd_hdim128_fp16_softcap_sm80_cu_ef95aea4_31004cute7productE
	.align		8
        /*0050*/ 	.dword	_ZN74_INTERNAL_a2c25548_38_flash_bwd_hdim128_fp16_softcap_sm80_cu_ef95aea4_31004cute1_E


//--------------------- .text._ZN7cutlass13device_kernelIN5flash19enable_sm80_to_sm89INS1_16FlashAttnBwdSm80INS1_25CollectiveMainloopBwdSm80ILi2ELi1EN4cute5tupleIJNS5_1CILi64EEENS7_ILi96EEENS7_ILi128EEEEEENS_6half_tEfNS_4arch4Sm80ELb0ELb0ELb1ELb0ELb0ELb0ELb0ELb0ELi2ELi2ELi2ELi2ELb1EEENS1_21CollectiveEpilogueBwdISB_SC_SE_Li256ELb0ELb0ELi4EEENS1_19SingleTileSchedulerILb0ELb0ELb0ELi96EEEEEEEEEvNT_6ParamsE --------------------------
	.section	.text._ZN7cutlass13device_kernelIN5flash19enable_sm80_to_sm89INS1_16FlashAttnBwdSm80INS1_25CollectiveMainloopBwdSm80ILi2ELi1EN4cute5tupleIJNS5_1CILi64EEENS7_ILi96EEENS7_ILi128EEEEEENS_6half_tEfNS_4arch4Sm80ELb0ELb0ELb1ELb0ELb0ELb0ELb0ELb0ELi2ELi2ELi2ELi2ELb1EEENS1_21CollectiveEpilogueBwdISB_SC_SE_Li256ELb0ELb0ELi4EEENS1_19SingleTileSchedulerILb0ELb0ELb0ELi96EEEEEEEEEvNT_6ParamsE,"ax",@progbits
	.align	128
.text._ZN7cutlass13device_kernelIN5flash19enable_sm80_to_sm89INS1_16FlashAttnBwdSm80INS1_25CollectiveMainloopBwdSm80ILi2ELi1EN4cute5tupleIJNS5_1CILi64EEENS7_ILi96EEENS7_ILi128EEEEEENS_6half_tEfNS_4arch4Sm80ELb0ELb0ELb1ELb0ELb0ELb0ELb0ELb0ELi2ELi2ELi2ELi2ELb1EEENS1_21CollectiveEpilogueBwdISB_SC_SE_Li256ELb0ELb0ELi4EEENS1_19SingleTileSchedulerILb0ELb0ELb0ELi96EEEEEEEEEvNT_6ParamsE:
        .type           _ZN7cutlass13device_kernelIN5flash19enable_sm80_to_sm89INS1_16FlashAttnBwdSm80INS1_25CollectiveMainloopBwdSm80ILi2ELi1EN4cute5tupleIJNS5_1CILi64EEENS7_ILi96EEENS7_ILi128EEEEEENS_6half_tEfNS_4arch4Sm80ELb0ELb0ELb1ELb0ELb0ELb0ELb0ELb0ELi2ELi2ELi2ELi2ELb1EEENS1_21CollectiveEpilogueBwdISB_SC_SE_Li256ELb0ELb0ELi4EEENS1_19SingleTileSchedulerILb0ELb0ELb0ELi96EEEEEEEEEvNT_6ParamsE,@function
        .size           _ZN7cutlass13device_kernelIN5flash19enable_sm80_to_sm89INS1_16FlashAttnBwdSm80INS1_25CollectiveMainloopBwdSm80ILi2ELi1EN4cute5tupleIJNS5_1CILi64EEENS7_ILi96EEENS7_ILi128EEEEEENS_6half_tEfNS_4arch4Sm80ELb0ELb0ELb1ELb0ELb0ELb0ELb0ELb0ELi2ELi2ELi2ELi2ELb1EEENS1_21CollectiveEpilogueBwdISB_SC_SE_Li256ELb0ELb0ELi4EEENS1_19SingleTileSchedulerILb0ELb0ELb0ELi96EEEEEEEEEvNT_6ParamsE,(.L_x_97 - _ZN7cutlass13device_kernelIN5flash19enable_sm80_to_sm89INS1_16FlashAttnBwdSm80INS1_25CollectiveMainloopBwdSm80ILi2ELi1EN4cute5tupleIJNS5_1CILi64EEENS7_ILi96EEENS7_ILi128EEEEEENS_6half_tEfNS_4arch4Sm80ELb0ELb0ELb1ELb0ELb0ELb0ELb0ELb0ELi2ELi2ELi2ELi2ELb1EEENS1_21CollectiveEpilogueBwdISB_SC_SE_Li256ELb0ELb0ELi4EEENS1_19SingleTileSchedulerILb0ELb0ELb0ELi96EEEEEEEEEvNT_6ParamsE)
        .other          _ZN7cutlass13device_kernelIN5flash19enable_sm80_to_sm89INS1_16FlashAttnBwdSm80INS1_25CollectiveMainloopBwdSm80ILi2ELi1EN4cute5tupleIJNS5_1CILi64EEENS7_ILi96EEENS7_ILi128EEEEEENS_6half_tEfNS_4arch4Sm80ELb0ELb0ELb1ELb0ELb0ELb0ELb0ELb0ELi2ELi2ELi2ELi2ELb1EEENS1_21CollectiveEpilogueBwdISB_SC_SE_Li256ELb0ELb0ELi4EEENS1_19SingleTileSchedulerILb0ELb0ELb0ELi96EEEEEEEEEvNT_6ParamsE,@"STO_CUDA_ENTRY STV_DEFAULT"
_ZN7cutlass13device_kernelIN5flash19enable_sm80_to_sm89INS1_16FlashAttnBwdSm80INS1_25CollectiveMainloopBwdSm80ILi2ELi1EN4cute5tupleIJNS5_1CILi64EEENS7_ILi96EEENS7_ILi128EEEEEENS_6half_tEfNS_4arch4Sm80ELb0ELb0ELb1ELb0ELb0ELb0ELb0ELb0ELi2ELi2ELi2ELi2ELb1EEENS1_21CollectiveEpilogueBwdISB_SC_SE_Li256ELb0ELb0ELi4EEENS1_19SingleTileSchedulerILb0ELb0ELb0ELi96EEEEEEEEEvNT_6ParamsE:
[----:B------:R-:W-:Y:S01]  /*0000*/  LDC R1, c[0x0][0x28] ;  /* 0x00000a00ff017b82 */ /* 0x000fe20000000800 */
[----:B------:R-:W-:Y:S05]  /*0010*/  EXIT ;  /* 0x000000000000794d */ /* 0x000fea0003800000 */
.L_x_0:
[----:B------:R-:W-:-:S00]  /*0020*/  BRA `(.L_x_0) ;  /* 0xfffffffc00fc7947 */ /* 0x000fc0000383ffff */
[----:B------:R-:W-:-:S00]  /*0030*/  NOP ;  /* 0x0000000000007918 */ /* 0x000fc00000000000 */
        /* <DEDUP_REMOVED lines=12> */
.L_x_97:


//--------------------- .text._ZN7cutlass13device_kernelIN5flash19enable_sm80_to_sm89INS1_16FlashAttnBwdSm80INS1_25CollectiveMainloopBwdSm80ILi2ELi1EN4cute5tupleIJNS5_1CILi64EEENS7_ILi96EEENS7_ILi128EEEEEENS_6half_tEfNS_4arch4Sm80ELb0ELb0ELb1ELb0ELb1ELb0ELb0ELb0ELi2ELi2ELi2ELi2ELb1EEENS1_21CollectiveEpilogueBwdISB_SC_SE_Li256ELb0ELb0ELi4EEENS1_19SingleTileSchedulerILb0ELb0ELb0ELi96EEEEEEEEEvNT_6ParamsE --------------------------
	.section	.text._ZN7cutlass13device_kernelIN5flash19enable_sm80_to_sm89INS1_16FlashAttnBwdSm80INS1_25CollectiveMainloopBwdSm80ILi2ELi1EN4cute5tupleIJNS5_1CILi64EEENS7_ILi96EEENS7_ILi128EEEEEENS_6half_tEfNS_4arch4Sm80ELb0ELb0ELb1ELb0ELb1ELb0ELb0ELb0ELi2ELi2ELi2ELi2ELb1EEENS1_21CollectiveEpilogueBwdISB_SC_SE_Li256ELb0ELb0ELi4EEENS1_19SingleTileSchedulerILb0ELb0ELb0ELi96EEEEEEEEEvNT_6ParamsE,"ax",@progbits
	.align	128
.text._ZN7cutlass13device_kernelIN5flash19enable_sm80_to_sm89INS1_16FlashAttnBwdSm80INS1_25CollectiveMainloopBwdSm80ILi2ELi1EN4cute5tupleIJNS5_1CILi64EEENS7_ILi96EEENS7_ILi128EEEEEENS_6half_tEfNS_4arch4Sm80ELb0ELb0ELb1ELb0ELb1ELb0ELb0ELb0ELi2ELi2ELi2ELi2ELb1EEENS1_21CollectiveEpilogueBwdISB_SC_SE_Li256ELb0ELb0ELi4EEENS1_19SingleTileSchedulerILb0ELb0ELb0ELi96EEEEEEEEEvNT_6ParamsE:
        .type           _ZN7cutlass13device_kernelIN5flash19enable_sm80_to_sm89INS1_16FlashAttnBwdSm80INS1_25CollectiveMainloopBwdSm80ILi2ELi1EN4cute5tupleIJNS5_1CILi64EEENS7_ILi96EEENS7_ILi128EEEEEENS_6half_tEfNS_4arch4Sm80ELb0ELb0ELb1ELb0ELb1ELb0ELb0ELb0ELi2ELi2ELi2ELi2ELb1EEENS1_21CollectiveEpilogueBwdISB_SC_SE_Li256ELb0ELb0ELi4EEENS1_19SingleTileSchedulerILb0ELb0ELb0ELi96EEEEEEEEEvNT_6ParamsE,@function
        .size           _ZN7cutlass13device_kernelIN5flash19enable_sm80_to_sm89INS1_16FlashAttnBwdSm80INS1_25CollectiveMainloopBwdSm80ILi2ELi1EN4cute5tupleIJNS5_1CILi64EEENS7_ILi96EEENS7_ILi128EEEEEENS_6half_tEfNS_4arch4Sm80ELb0ELb0ELb1ELb0ELb1ELb0ELb0ELb0ELi2ELi2ELi2ELi2ELb1EEENS1_21CollectiveEpilogueBwdISB_SC_SE_Li256ELb0ELb0ELi4EEENS1_19SingleTileSchedulerILb0ELb0ELb0ELi96EEEEEEEEEvNT_6ParamsE,(.L_x_98 - _ZN7cutlass13device_kernelIN5flash19enable_sm80_to_sm89INS1_16FlashAttnBwdSm80INS1_25CollectiveMainloopBwdSm80ILi2ELi1EN4cute5tupleIJNS5_1CILi64EEENS7_ILi96EEENS7_ILi128EEEEEENS_6half_tEfNS_4arch4Sm80ELb0ELb0ELb1ELb0ELb1ELb0ELb0ELb0ELi2ELi2ELi2ELi2ELb1EEENS1_21CollectiveEpilogueBwdISB_SC_SE_Li256ELb0ELb0ELi4EEENS1_19SingleTileSchedulerILb0ELb0ELb0ELi96EEEEEEEEEvNT_6ParamsE)
        .other          _ZN7cutlass13device_kernelIN5flash19enable_sm80_to_sm89INS1_16FlashAttnBwdSm80INS1_25CollectiveMainloopBwdSm80ILi2ELi1EN4cute5tupleIJNS5_1CILi64EEENS7_ILi96EEENS7_ILi128EEEEEENS_6half_tEfNS_4arch4Sm80ELb0ELb0ELb1ELb0ELb1ELb0ELb0ELb0ELi2ELi2ELi2ELi2ELb1EEENS1_21CollectiveEpilogueBwdISB_SC_SE_Li256ELb0ELb0ELi4EEENS1_19SingleTileSchedulerILb0ELb0ELb0ELi96EEEEEEEEEvNT_6ParamsE,@"STO_CUDA_ENTRY STV_DEFAULT"
_ZN7cutlass13device_kernelIN5flash19enable_sm80_to_sm89INS1_16FlashAttnBwdSm80INS1_25CollectiveMainloopBwdSm80ILi2ELi1EN4cute5tupleIJNS5_1CILi64EEENS7_ILi96EEENS7_ILi128EEEEEENS_6half_tEfNS_4arch4Sm80ELb0ELb0ELb1ELb0ELb1ELb0ELb0ELb0ELi2ELi2ELi2ELi2ELb1EEENS1_21CollectiveEpilogueBwdISB_SC_SE_Li256ELb0ELb0ELi4EEENS1_19SingleTileSchedulerILb0ELb0ELb0ELi96EEEEEEEEEvNT_6ParamsE:
[----:B------:R-:W-:Y:S01]  /*0000*/  LDC R1, c[0x0][0x28] ;  /* 0x00000a00ff017b82 */ /* 0x000fe20000000800 */
[----:B------:R-:W-:Y:S05]  /*0010*/  EXIT ;  /* 0x000000000000794d */ /* 0x000fea0003800000 */
.L_x_1:
        /* <DEDUP_REMOVED lines=14> */
.L_x_98:


//--------------------- .text._ZN7cutlass13device_kernelIN5flash19enable_sm80_to_sm89INS1_16FlashAttnBwdSm80INS1_25CollectiveMainloopBwdSm80ILi2ELi1EN4cute5tupleIJNS5_1CILi64EEENS7_ILi96EEENS7_ILi128EEEEEENS_6half_tEfNS_4arch4Sm80ELb0ELb0ELb1ELb0ELb0ELb0ELb0ELb0ELi2ELi2ELi2ELi2ELb1EEENS1_24CollectiveEpilogueBwdGQAISB_fSE_Li256ELb0ELb0EEENS1_19SingleTileSchedulerILb0ELb0ELb0ELi96EEEEEEEEEvNT_6ParamsE --------------------------
	.section	.text._ZN7cutlass13device_kernelIN5flash19enable_sm80_to_sm89INS1_16FlashAttnBwdSm80INS1_25CollectiveMainloopBwdSm80ILi2ELi1EN4cute5tupleIJNS5_1CILi64EEENS7_ILi96EEENS7_ILi128EEEEEENS_6half_tEfNS_4arch4Sm80ELb0ELb0ELb1ELb0ELb0ELb0ELb0ELb0ELi2ELi2ELi2ELi2ELb1EEENS1_24CollectiveEpilogueBwdGQAISB_fSE_Li256ELb0ELb0EEENS1_19SingleTileSchedulerILb0ELb0ELb0ELi96EEEEEEEEEvNT_6ParamsE,"ax",@progbits
	.align	128
.text._ZN7cutlass13device_kernelIN5flash19enable_sm80_to_sm89INS1_16FlashAttnBwdSm80INS1_25CollectiveMainloopBwdSm80ILi2ELi1EN4cute5tupleIJNS5_1CILi64EEENS7_ILi96EEENS7_ILi128EEEEEENS_6half_tEfNS_4arch4Sm80ELb0ELb0ELb1ELb0ELb0ELb0ELb0ELb0ELi2ELi2ELi2ELi2ELb1EEENS1_24CollectiveEpilogueBwdGQAISB_fSE_Li256ELb0ELb0EEENS1_19SingleTileSchedulerILb0ELb0ELb0ELi96EEEEEEEEEvNT_6ParamsE:
        .type           _ZN7cutlass13device_kernelIN5flash19enable_sm80_to_sm89INS1_16FlashAttnBwdSm80INS1_25CollectiveMainloopBwdSm80ILi2ELi1EN4cute5tupleIJNS5_1CILi64EEENS7_ILi96EEENS7_ILi128EEEEEENS_6half_tEfNS_4arch4Sm80ELb0ELb0ELb1ELb0ELb0ELb0ELb0ELb0ELi2ELi2ELi2ELi2ELb1EEENS1_24CollectiveEpilogueBwdGQAISB_fSE_Li256ELb0ELb0EEENS1_19SingleTileSchedulerILb0ELb0ELb0ELi96EEEEEEEEEvNT_6ParamsE,@function
        .size           _ZN7cutlass13device_kernelIN5flash19enable_sm80_to_sm89INS1_16FlashAttnBwdSm80INS1_25CollectiveMainloopBwdSm80ILi2ELi1EN4cute5tupleIJNS5_1CILi64EEENS7_ILi96EEENS7_ILi128EEEEEENS_6half_tEfNS_4arch4Sm80ELb0ELb0ELb1ELb0ELb0ELb0ELb0ELb0ELi2ELi2ELi2ELi2ELb1EEENS1_24CollectiveEpilogueBwdGQAISB_fSE_Li256ELb0ELb0EEENS1_19SingleTileSchedulerILb0ELb0ELb0ELi96EEEEEEEEEvNT_6ParamsE,(.L_x_99 - _ZN7cutlass13device_kernelIN5flash19enable_sm80_to_sm89INS1_16FlashAttnBwdSm80INS1_25CollectiveMainloopBwdSm80ILi2ELi1EN4cute5tupleIJNS5_1CILi64EEENS7_ILi96EEENS7_ILi128EEEEEENS_6half_tEfNS_4arch4Sm80ELb0ELb0ELb1ELb0ELb0ELb0ELb0ELb0ELi2ELi2ELi2ELi2ELb1EEENS1_24CollectiveEpilogueBwdGQAISB_fSE_Li256ELb0ELb0EEENS1_19SingleTileSchedulerILb0ELb0ELb0ELi96EEEEEEEEEvNT_6ParamsE)
        .other          _ZN7cutlass13device_kernelIN5flash19enable_sm80_to_sm89INS1_16FlashAttnBwdSm80INS1_25CollectiveMainloopBwdSm80ILi2ELi1EN4cute5tupleIJNS5_1CILi64EEENS7_ILi96EEENS7_ILi128EEEEEENS_6half_tEfNS_4arch4Sm80ELb0ELb0ELb1ELb0ELb0ELb0ELb0ELb0ELi2ELi2ELi2ELi2ELb1EEENS1_24CollectiveEpilogueBwdGQAISB_fSE_Li256ELb0ELb0EEENS1_19SingleTileSchedulerILb0ELb0ELb0ELi96EEEEEEEEEvNT_6ParamsE,@"STO_CUDA_ENTRY STV_DEFAULT"
_ZN7cutlass13device_kernelIN5flash19enable_sm80_to_sm89INS1_16FlashAttnBwdSm80INS1_25CollectiveMainloopBwdSm80ILi2ELi1EN4cute5tupleIJNS5_1CILi64EEENS7_ILi96EEENS7_ILi128EEEEEENS_6half_tEfNS_4arch4Sm80ELb0ELb0ELb1ELb0ELb0ELb0ELb0ELb0ELi2ELi2ELi2ELi2ELb1EEENS1_24CollectiveEpilogueBwdGQAISB_fSE_Li256ELb0ELb0EEENS1_19SingleTileSchedulerILb0ELb0ELb0ELi96EEEEEEEEEvNT_6ParamsE:
[----:B------:R-:W-:Y:S01]  /*0000*/  LDC R1, c[0x0][0x28] ;  /* 0x00000a00ff017b82 */ /* 0x000fe20000000800 */
[----:B------:R-:W-:Y:S05]  /*0010*/  EXIT ;  /* 0x000000000000794d */ /* 0x000fea0003800000 */
.L_x_2:
        /* <DEDUP_REMOVED lines=14> */
.L_x_99:


//--------------------- .text._ZN7cutlass13device_kernelIN5flash19enable_sm80_to_sm89INS1_16FlashAttnBwdSm80INS1_25CollectiveMainloopBwdSm80ILi2ELi1EN4cute5tupleIJNS5_1CILi64EEENS7_ILi96EEENS7_ILi128EEEEEENS_6half_tEfNS_4arch4Sm80ELb0ELb0ELb1ELb0ELb1ELb0ELb0ELb0ELi2ELi2ELi2ELi2ELb1EEENS1_24CollectiveEpilogueBwdGQAISB_fSE_Li256ELb0ELb1EEENS1_19SingleTileSchedulerILb0ELb0ELb0ELi96EEEEEEEEEvNT_6ParamsE --------------------------
	.section	.text._ZN7cutlass13device_kernelIN5flash19enable_sm80_to_sm89INS1_16FlashAttnBwdSm80INS1_25CollectiveMainloopBwdSm80ILi2ELi1EN4cute5tupleIJNS5_1CILi64EEENS7_ILi96EEENS7_ILi128EEEEEENS_6half_tEfNS_4arch4Sm80ELb0ELb0ELb1ELb0ELb1ELb0ELb0ELb0ELi2ELi2ELi2ELi2ELb1EEENS1_24CollectiveEpilogueBwdGQAISB_fSE_Li256ELb0ELb1EEENS1_19SingleTileSchedulerILb0ELb0ELb0ELi96EEEEEEEEEvNT_6ParamsE,"ax",@progbits
	.align	128
.text._ZN7cutlass13device_kernelIN5flash19enable_sm80_to_sm89INS1_16FlashAttnBwdSm80INS1_25CollectiveMainloopBwdSm80ILi2ELi1EN4cute5tupleIJNS5_1CILi64EEENS7_ILi96EEENS7_ILi128EEEEEENS_6half_tEfNS_4arch4Sm80ELb0ELb0ELb1ELb0ELb1ELb0ELb0ELb0ELi2ELi2ELi2ELi2ELb1EEENS1_24CollectiveEpilogueBwdGQAISB_fSE_Li256ELb0ELb1EEENS1_19SingleTileSchedulerILb0ELb0ELb0ELi96EEEEEEEEEvNT_6ParamsE:
        .type           _ZN7cutlass13device_kernelIN5flash19enable_sm80_to_sm89INS1_16FlashAttnBwdSm80INS1_25CollectiveMainloopBwdSm80ILi2ELi1EN4cute5tupleIJNS5_1CILi64EEENS7_ILi96EEENS7_ILi128EEEEEENS_6half_tEfNS_4arch4Sm80ELb0ELb0ELb1ELb0ELb1ELb0ELb0ELb0ELi2ELi2ELi2ELi2ELb1EEENS1_24CollectiveEpilogueBwdGQAISB_fSE_Li256ELb0ELb1EEENS1_19SingleTileSchedulerILb0ELb0ELb0ELi96EEEEEEEEEvNT_6ParamsE,@function
        .size           _ZN7cutlass13device_kernelIN5flash19enable_sm80_to_sm89INS1_16FlashAttnBwdSm80INS1_25CollectiveMainloopBwdSm80ILi2ELi1EN4cute5tupleIJNS5_1CILi64EEENS7_ILi96EEENS7_ILi128EEEEEENS_6half_tEfNS_4arch4Sm80ELb0ELb0ELb1ELb0ELb1ELb0ELb0ELb0ELi2ELi2ELi2ELi2ELb1EEENS1_24CollectiveEpilogueBwdGQAISB_fSE_Li256ELb0ELb1EEENS1_19SingleTileSchedulerILb0ELb0ELb0ELi96EEEEEEEEEvNT_6ParamsE,(.L_x_100 - _ZN7cutlass13device_kernelIN5flash19enable_sm80_to_sm89INS1_16FlashAttnBwdSm80INS1_25CollectiveMainloopBwdSm80ILi2ELi1EN4cute5tupleIJNS5_1CILi64EEENS7_ILi96EEENS7_ILi128EEEEEENS_6half_tEfNS_4arch4Sm80ELb0ELb0ELb1ELb0ELb1ELb0ELb0ELb0ELi2ELi2ELi2ELi2ELb1EEENS1_24CollectiveEpilogueBwdGQAISB_fSE_Li256ELb0ELb1EEENS1_19SingleTileSchedulerILb0ELb0ELb0ELi96EEEEEEEEEvNT_6ParamsE)
        .other          _ZN7cutlass13device_kernelIN5flash19enable_sm80_to_sm89INS1_16FlashAttnBwdSm80INS1_25CollectiveMainloopBwdSm80ILi2ELi1EN4cute5tupleIJNS5_1CILi64EEENS7_ILi96EEENS7_ILi128EEEEEENS_6half_tEfNS_4arch4Sm80ELb0ELb0ELb1ELb0ELb1ELb0ELb0ELb0ELi2ELi2ELi2ELi2ELb1EEENS1_24CollectiveEpilogueBwdGQAISB_fSE_Li256ELb0ELb1EEENS1_19SingleTileSchedulerILb0ELb0ELb0ELi96EEEEEEEEEvNT_6ParamsE,@"STO_CUDA_ENTRY STV_DEFAULT"
_ZN7cutlass13device_kernelIN5flash19enable_sm80_to_sm89INS1_16FlashAttnBwdSm80INS1_25CollectiveMainloopBwdSm80ILi2ELi1EN4cute5tupleIJNS5_1CILi64EEENS7_ILi96EEENS7_ILi128EEEEEENS_6half_tEfNS_4arch4Sm80ELb0ELb0ELb1ELb0ELb1ELb0ELb0ELb0ELi2ELi2ELi2ELi2ELb1EEENS1_24CollectiveEpilogueBwdGQAISB_fSE_Li256ELb0ELb1EEENS1_19SingleTileSchedulerILb0ELb0ELb0ELi96EEEEEEEEEvNT_6ParamsE:
[----:B------:R-:W-:Y:S01]  /*0000*/  LDC R1, c[0x0][0x28] ;  /* 0x00000a00ff017b82 */ /* 0x000fe20000000800 */
[----:B------:R-:W-:Y:S05]  /*0010*/  EXIT ;  /* 0x000000000000794d */ /* 0x000fea0003800000 */
.L_x_3:
        /* <DEDUP_REMOVED lines=14> */
.L_x_100:


//--------------------- .text._ZN7cutlass13device_kernelIN5flash19enable_sm80_to_sm89INS1_16FlashAttnBwdSm80INS1_25CollectiveMainloopBwdSm80ILi2ELi1EN4cute5tupleIJNS5_1CILi64EEENS7_ILi96EEENS7_ILi128EEEEEENS_6half_tEfNS_4arch4Sm80ELb0ELb0ELb1ELb1ELb0ELb0ELb0ELb0ELi2ELi2ELi2ELi2ELb1EEENS1_21CollectiveEpilogueBwdISB_SC_SE_Li256ELb1ELb0ELi4EEENS1_19SingleTileSchedulerILb1ELb0ELb0ELi96EEEEEEEEEvNT_6ParamsE --------------------------
	.section	.text._ZN7cutlass13device_kernelIN5flash19enable_sm80_to_sm89INS1_16FlashAttnBwdSm80INS1_25CollectiveMainloopBwdSm80ILi2ELi1EN4cute5tupleIJNS5_1CILi64EEENS7_ILi96EEENS7_ILi128EEEEEENS_6half_tEfNS_4arch4Sm80ELb0ELb0ELb1ELb1ELb0ELb0ELb0ELb0ELi2ELi2ELi2ELi2ELb1EEENS1_21CollectiveEpilogueBwdISB_SC_SE_Li256ELb1ELb0ELi4EEENS1_19SingleTileSchedulerILb1ELb0ELb0ELi96EEEEEEEEEvNT_6ParamsE,"ax",@progbits
	.align	128
.text._ZN7cutlass13device_kernelIN5flash19enable_sm80_to_sm89INS1_16FlashAttnBwdSm80INS1_25CollectiveMainloopBwdSm80ILi2ELi1EN4cute5tupleIJNS5_1CILi64EEENS7_ILi96EEENS7_ILi128EEEEEENS_6half_tEfNS_4arch4Sm80ELb0ELb0ELb1ELb1ELb0ELb0ELb0ELb0ELi2ELi2ELi2ELi2ELb1EEENS1_21CollectiveEpilogueBwdISB_SC_SE_Li256ELb1ELb0ELi4EEENS1_19SingleTileSchedulerILb1ELb0ELb0ELi96EEEEEEEEEvNT_6ParamsE:
        .type           _ZN7cutlass13device_kernelIN5flash19enable_sm80_to_sm89INS1_16FlashAttnBwdSm80INS1_25CollectiveMainloopBwdSm80ILi2ELi1EN4cute5tupleIJNS5_1CILi64EEENS7_ILi96EEENS7_ILi128EEEEEENS_6half_tEfNS_4arch4Sm80ELb0ELb0ELb1ELb1ELb0ELb0ELb0ELb0ELi2ELi2ELi2ELi2ELb1EEENS1_21CollectiveEpilogueBwdISB_SC_SE_Li256ELb1ELb0ELi4EEENS1_19SingleTileSchedulerILb1ELb0ELb0ELi96EEEEEEEEEvNT_6ParamsE,@function
        .size           _ZN7cutlass13device_kernelIN5flash19enable_sm80_to_sm89INS1_16FlashAttnBwdSm80INS1_25CollectiveMainloopBwdSm80ILi2ELi1EN4cute5tupleIJNS5_1CILi64EEENS7_ILi96EEENS7_ILi128EEEEEENS_6half_tEfNS_4arch4Sm80ELb0ELb0ELb1ELb1ELb0ELb0ELb0ELb0ELi2ELi2ELi2ELi2ELb1EEENS1_21CollectiveEpilogueBwdISB_SC_SE_Li256ELb1ELb0ELi4EEENS1_19SingleTileSchedulerILb1ELb0ELb0ELi96EEEEEEEEEvNT_6ParamsE,(.L_x_101 - _ZN7cutlass13device_kernelIN5flash19enable_sm80_to_sm89INS1_16FlashAttnBwdSm80INS1_25CollectiveMainloopBwdSm80ILi2ELi1EN4cute5tupleIJNS5_1CILi64EEENS7_ILi96EEENS7_ILi128EEEEEENS_6half_tEfNS_4arch4Sm80ELb0ELb0ELb1ELb1ELb0ELb0ELb0ELb0ELi2ELi2ELi2ELi2ELb1EEENS1_21CollectiveEpilogueBwdISB_SC_SE_Li256ELb1ELb0ELi4EEENS1_19SingleTileSchedulerILb1ELb0ELb0ELi96EEEEEEEEEvNT_6ParamsE)
        .other          _ZN7cutlass13device_kernelIN5flash19enable_sm80_to_sm89INS1_16FlashAttnBwdSm80INS1_25CollectiveMainloopBwdSm80ILi2ELi1EN4cute5tupleIJNS5_1CILi64EEENS7_ILi96EEENS7_ILi128EEEEEENS_6half_tEfNS_4arch4Sm80ELb0ELb0ELb1ELb1ELb0ELb0ELb0ELb0ELi2ELi2ELi2ELi2ELb1EEENS1_21CollectiveEpilogueBwdISB_SC_SE_Li256ELb1ELb0ELi4EEENS1_19SingleTileSchedulerILb1ELb0ELb0ELi96EEEEEEEEEvNT_6ParamsE,@"STO_CUDA_ENTRY STV_DEFAULT"
_ZN7cutlass13device_kernelIN5flash19enable_sm80_to_sm89INS1_16FlashAttnBwdSm80INS1_25CollectiveMainloopBwdSm80ILi2ELi1EN4cute5tupleIJNS5_1CILi64EEENS7_ILi96EEENS7_ILi128EEEEEENS_6half_tEfNS_4arch4Sm80ELb0ELb0ELb1ELb1ELb0ELb0ELb0ELb0ELi2ELi2ELi2ELi2ELb1EEENS1_21CollectiveEpilogueBwdISB_SC_SE_Li256ELb1ELb0ELi4EEENS1_19SingleTileSchedulerILb1ELb0ELb0ELi96EEEEEEEEEvNT_6ParamsE:
[----:B------:R-:W-:Y:S01]  /*0000*/  LDC R1, c[0x0][0x28] ;  /* 0x00000a00ff017b82 */ /* 0x000fe20000000800 */
[----:B------:R-:W-:Y:S05]  /*0010*/  EXIT ;  /* 0x000000000000794d */ /* 0x000fea0003800000 */
.L_x_4:
        /* <DEDUP_REMOVED lines=14> */
.L_x_101:


//--------------------- .text._ZN7cutlass13device_kernelIN5flash19enable_sm80_to_sm89INS1_16FlashAttnBwdSm80INS1_25CollectiveMainloopBwdSm80ILi2ELi1EN4cute5tupleIJNS5_1CILi64EEENS7_ILi96EEENS7_ILi128EEEEEENS_6half_tEfNS_4arch4Sm80ELb0ELb0ELb1ELb1ELb1ELb0ELb0ELb0ELi2ELi2ELi2ELi2ELb1EEENS1_21CollectiveEpilogueBwdISB_SC_SE_Li256ELb1ELb0ELi4EEENS1_19SingleTileSchedulerILb1ELb0ELb0ELi96EEEEEEEEEvNT_6ParamsE --------------------------
	.section	.text._ZN7cutlass13device_kernelIN5flash19enable_sm80_to_sm89INS1_16FlashAttnBwdSm80INS1_25CollectiveMainloopBwdSm80ILi2ELi1EN4cute5tupleIJNS5_1CILi64EEENS7_ILi96EEENS7_ILi128EEEEEENS_6half_tEfNS_4arch4Sm80ELb0ELb0ELb1ELb1ELb1ELb0ELb0ELb0ELi2ELi2ELi2ELi2ELb1EEENS1_21CollectiveEpilogueBwdISB_SC_SE_Li256ELb1ELb0ELi4EEENS1_19SingleTileSchedulerILb1ELb0ELb0ELi96EEEEEEEEEvNT_6ParamsE,"ax",@progbits
	.align	128
.text._ZN7cutlass13device_kernelIN5flash19enable_sm80_to_sm89INS1_16FlashAttnBwdSm80INS1_25CollectiveMainloopBwdSm80ILi2ELi1EN4cute5tupleIJNS5_1CILi64EEENS7_ILi96EEENS7_ILi128EEEEEENS_6half_tEfNS_4arch4Sm80ELb0ELb0ELb1ELb1ELb1ELb0ELb0ELb0ELi2ELi2ELi2ELi2ELb1EEENS1_21CollectiveEpilogueBwdISB_SC_SE_Li256ELb1ELb0ELi4EEENS1_19SingleTileSchedulerILb1ELb0ELb0ELi96EEEEEEEEEvNT_6ParamsE:
        .type           _ZN7cutlass13device_kernelIN5flash19enable_sm80_to_sm89INS1_16FlashAttnBwdSm80INS1_25CollectiveMainloopBwdSm80ILi2ELi1EN4cute5tupleIJNS5_1CILi64EEENS7_ILi96EEENS7_ILi128EEEEEENS_6half_tEfNS_4arch4Sm80ELb0ELb0ELb1ELb1ELb1ELb0ELb0ELb0ELi2ELi2ELi2ELi2ELb1EEENS1_21CollectiveEpilogueBwdISB_SC_SE_Li256ELb1ELb0ELi4EEENS1_19SingleTileSchedulerILb1ELb0ELb0ELi96EEEEEEEEEvNT_6ParamsE,@function
        .size           _ZN7cutlass13device_kernelIN5flash19enable_sm80_to_sm89INS1_16FlashAttnBwdSm80INS1_25CollectiveMainloopBwdSm80ILi2ELi1EN4cute5tupleIJNS5_1CILi64EEENS7_ILi96EEENS7_ILi128EEEEEENS_6half_tEfNS_4arch4Sm80ELb0ELb0ELb1ELb1ELb1ELb0ELb0ELb0ELi2ELi2ELi2ELi2ELb1EEENS1_21CollectiveEpilogueBwdISB_SC_SE_Li256ELb1ELb0ELi4EEENS1_19SingleTileSchedulerILb1ELb0ELb0ELi96EEEEEEEEEvNT_6ParamsE,(.L_x_102 - _ZN7cutlass13device_kernelIN5flash19enable_sm80_to_sm89INS1_16FlashAttnBwdSm80INS1_25CollectiveMainloopBwdSm80ILi2ELi1EN4cute5tupleIJNS5_1CILi64EEENS7_ILi96EEENS7_ILi128EEEEEENS_6half_tEfNS_4arch4Sm80ELb0ELb0ELb1ELb1ELb1ELb0ELb0ELb0ELi2ELi2ELi2ELi2ELb1EEENS1_21CollectiveEpilogueBwdISB_SC_SE_Li256ELb1ELb0ELi4EEENS1_19SingleTileSchedulerILb1ELb0ELb0ELi96EEEEEEEEEvNT_6ParamsE)
        .other          _ZN7cutlass13device_kernelIN5flash19enable_sm80_to_sm89INS1_16FlashAttnBwdSm80INS1_25CollectiveMainloopBwdSm80ILi2ELi1EN4cute5tupleIJNS5_1CILi64EEENS7_ILi96EEENS7_ILi128EEEEEENS_6half_tEfNS_4arch4Sm80ELb0ELb0ELb1ELb1ELb1ELb0ELb0ELb0ELi2ELi2ELi2ELi2ELb1EEENS1_21CollectiveEpilogueBwdISB_SC_SE_Li256ELb1ELb0ELi4EEENS1_19SingleTileSchedulerILb1ELb0ELb0ELi96EEEEEEEEEvNT_6ParamsE,@"STO_CUDA_ENTRY STV_DEFAULT"
_ZN7cutlass13device_kernelIN5flash19enable_sm80_to_sm89INS1_16FlashAttnBwdSm80INS1_25CollectiveMainloopBwdSm80ILi2ELi1EN4cute5tupleIJNS5_1CILi64EEENS7_ILi96EEENS7_ILi128EEEEEENS_6half_tEfNS_4arch4Sm80ELb0ELb0ELb1ELb1ELb1ELb0ELb0ELb0ELi2ELi2ELi2ELi2ELb1EEENS1_21CollectiveEpilogueBwdISB_SC_SE_Li256ELb1ELb0ELi4EEENS1_19SingleTileSchedulerILb1ELb0ELb0ELi96EEEEEEEEEvNT_6ParamsE:
[----:B------:R-:W-:Y:S01]  /*0000*/  LDC R1, c[0x0][0x28] ;  /* 0x00000a00ff017b82 */ /* 0x000fe20000000800 */
[----:B------:R-:W-:Y:S05]  /*0010*/  EXIT ;  /* 0x000000000000794d */ /* 0x000fea0003800000 */
.L_x_5:
        /* <DEDUP_REMOVED lines=14> */
.L_x_102:


//--------------------- .text._ZN7cutlass13device_kernelIN5flash19enable_sm80_to_sm89INS1_16FlashAttnBwdSm80INS1_25CollectiveMainloopBwdSm80ILi2ELi1EN4cute5tupleIJNS5_1CILi64EEENS7_ILi96EEENS7_ILi128EEEEEENS_6half_tEfNS_4arch4Sm80ELb0ELb0ELb1ELb1ELb0ELb0ELb0ELb0ELi2ELi2ELi2ELi2ELb1EEENS1_24CollectiveEpilogueBwdGQAISB_fSE_Li256ELb1ELb0EEENS1_19SingleTileSchedulerILb1ELb0ELb0ELi96EEEEEEEEEvNT_6ParamsE --------------------------
	.section	.text._ZN7cutlass13device_kernelIN5flash19enable_sm80_to_sm89INS1_16FlashAttnBwdSm80INS1_25CollectiveMainloopBwdSm80ILi2ELi1EN4cute5tupleIJNS5_1CILi64EEENS7_ILi96EEENS7_ILi128EEEEEENS_6half_tEfNS_4arch4Sm80ELb0ELb0ELb1ELb1ELb0ELb0ELb0ELb0ELi2ELi2ELi2ELi2ELb1EEENS1_24CollectiveEpilogueBwdGQAISB_fSE_Li256ELb1ELb0EEENS1_19SingleTileSchedulerILb1ELb0ELb0ELi96EEEEEEEEEvNT_6ParamsE,"ax",@progbits
	.align	128
.text._ZN7cutlass13device_kernelIN5flash19enable_sm80_to_sm89INS1_16FlashAttnBwdSm80INS1_25CollectiveMainloopBwdSm80ILi2ELi1EN4cute5tupleIJNS5_1CILi64EEENS7_ILi96EEENS7_ILi128EEEEEENS_6half_tEfNS_4arch4Sm80ELb0ELb0ELb1ELb1ELb0ELb0ELb0ELb0ELi2ELi2ELi2ELi2ELb1EEENS1_24CollectiveEpilogueBwdGQAISB_fSE_Li256ELb1ELb0EEENS1_19SingleTileSchedulerILb1ELb0ELb0ELi96EEEEEEEEEvNT_6ParamsE:
        .type           _ZN7cutlass13device_kernelIN5flash19enable_sm80_to_sm89INS1_16FlashAttnBwdSm80INS1_25CollectiveMainloopBwdSm80ILi2ELi1EN4cute5tupleIJNS5_1CILi64EEENS7_ILi96EEENS7_ILi128EEEEEENS_6half_tEfNS_4arch4Sm80ELb0ELb0ELb1ELb1ELb0ELb0ELb0ELb0ELi2ELi2ELi2ELi2ELb1EEENS1_24CollectiveEpilogueBwdGQAISB_fSE_Li256ELb1ELb0EEENS1_19SingleTileSchedulerILb1ELb0ELb0ELi96EEEEEEEEEvNT_6ParamsE,@function
        .size           _ZN7cutlass13device_kernelIN5flash19enable_sm80_to_sm89INS1_16FlashAttnBwdSm80INS1_25CollectiveMainloopBwdSm80ILi2ELi1EN4cute5tupleIJNS5_1CILi64EEENS7_ILi96EEENS7_ILi128EEEEEENS_6half_tEfNS_4arch4Sm80ELb0ELb0ELb1ELb1ELb0ELb0ELb0ELb0ELi2ELi2ELi2ELi2ELb1EEENS1_24CollectiveEpilogueBwdGQAISB_fSE_Li256ELb1ELb0EEENS1_19SingleTileSchedulerILb1ELb0ELb0ELi96EEEEEEEEEvNT_6ParamsE,(.L_x_103 - _ZN7cutlass13device_kernelIN5flash19enable_sm80_to_sm89INS1_16FlashAttnBwdSm80INS1_25CollectiveMainloopBwdSm80ILi2ELi1EN4cute5tupleIJNS5_1CILi64EEENS7_ILi96EEENS7_ILi128EEEEEENS_6half_tEfNS_4arch4Sm80ELb0ELb0ELb1ELb1ELb0ELb0ELb0ELb0ELi2ELi2ELi2ELi2ELb1EEENS1_24CollectiveEpilogueBwdGQAISB_fSE_Li256ELb1ELb0EEENS1_19SingleTileSchedulerILb1ELb0ELb0ELi96EEEEEEEEEvNT_6ParamsE)
        .other          _ZN7cutlass13device_kernelIN5flash19enable_sm80_to_sm89INS1_16FlashAttnBwdSm80INS1_25CollectiveMainloopBwdSm80ILi2ELi1EN4cute5tupleIJNS5_1CILi64EEENS7_ILi96EEENS7_ILi128EEEEEENS_6half_tEfNS_4arch4Sm80ELb0ELb0ELb1ELb1ELb0ELb0ELb0ELb0ELi2ELi2ELi2ELi2ELb1EEENS1_24CollectiveEpilogueBwdGQAISB_fSE_Li256ELb1ELb0EEENS1_19SingleTileSchedulerILb1ELb0ELb0ELi96EEEEEEEEEvNT_6ParamsE,@"STO_CUDA_ENTRY STV_DEFAULT"
_ZN7cutlass13device_kernelIN5flash19enable_sm80_to_sm89INS1_16FlashAttnBwdSm80INS1_25CollectiveMainloopBwdSm80ILi2ELi1EN4cute5tupleIJNS5_1CILi64EEENS7_ILi96EEENS7_ILi128EEEEEENS_6half_tEfNS_4arch4Sm80ELb0ELb0ELb1ELb1ELb0ELb0ELb0ELb0ELi2ELi2ELi2ELi2ELb1EEENS1_24CollectiveEpilogueBwdGQAISB_fSE_Li256ELb1ELb0EEENS1_19SingleTileSchedulerILb1ELb0ELb0ELi96EEEEEEEEEvNT_6ParamsE:
[----:B------:R-:W-:Y:S01]  /*0000*/  LDC R1, c[0x0][0x28] ;  /* 0x00000a00ff017b82 */ /* 0x000fe20000000800 */
[----:B------:R-:W-:Y:S05]  /*0010*/  EXIT ;  /* 0x000000000000794d */ /* 0x000fea0003800000 */
.L_x_6:
        /* <DEDUP_REMOVED lines=14> */
.L_x_103:


//--------------------- .text._ZN7cutlass13device_kernelIN5flash19enable_sm80_to_sm89INS1_16FlashAttnBwdSm80INS1_25CollectiveMainloopBwdSm80ILi2ELi1EN4cute5tupleIJNS5_1CILi64EEENS7_ILi96EEENS7_ILi128EEEEEENS_6half_tEfNS_4arch4Sm80ELb0ELb0ELb1ELb1ELb1ELb0ELb0ELb0ELi2ELi2ELi2ELi2ELb1EEENS1_24CollectiveEpilogueBwdGQAISB_fSE_Li256ELb1ELb1EEENS1_19SingleTileSchedulerILb1ELb0ELb0ELi96EEEEEEEEEvNT_6ParamsE --------------------------
	.section	.text._ZN7cutlass13device_kernelIN5flash19enable_sm80_to_sm89INS1_16FlashAttnBwdSm80INS1_25CollectiveMainloopBwdSm80ILi2ELi1EN4cute5tupleIJNS5_1CILi64EEENS7_ILi96EEENS7_ILi128EEEEEENS_6half_tEfNS_4arch4Sm80ELb0ELb0ELb1ELb1ELb1ELb0ELb0ELb0ELi2ELi2ELi2ELi2ELb1EEENS1_24CollectiveEpilogueBwdGQAISB_fSE_Li256ELb1ELb1EEENS1_19SingleTileSchedulerILb1ELb0ELb0ELi96EEEEEEEEEvNT_6ParamsE,"ax",@progbits
	.align	128
.text._ZN7cutlass13device_kernelIN5flash19enable_sm80_to_sm89INS1_16FlashAttnBwdSm80INS1_25CollectiveMainloopBwdSm80ILi2ELi1EN4cute5tupleIJNS5_1CILi64EEENS7_ILi96EEENS7_ILi128EEEEEENS_6half_tEfNS_4arch4Sm80ELb0ELb0ELb1ELb1ELb1ELb0ELb0ELb0ELi2ELi2ELi2ELi2ELb1EEENS1_24CollectiveEpilogueBwdGQAISB_fSE_Li256ELb1ELb1EEENS1_19SingleTileSchedulerILb1ELb0ELb0ELi96EEEEEEEEEvNT_6ParamsE:
        .type           _ZN7cutlass13device_kernelIN5flash19enable_sm80_to_sm89INS1_16FlashAttnBwdSm80INS1_25CollectiveMainloopBwdSm80ILi2ELi1EN4cute5tupleIJNS5_1CILi64EEENS7_ILi96EEENS7_ILi128EEEEEENS_6half_tEfNS_4arch4Sm80ELb0ELb0ELb1ELb1ELb1ELb0ELb0ELb0ELi2ELi2ELi2ELi2ELb1EEENS1_24CollectiveEpilogueBwdGQAISB_fSE_Li256ELb1ELb1EEENS1_19SingleTileSchedulerILb1ELb0ELb0ELi96EEEEEEEEEvNT_6ParamsE,@function
        .size           _ZN7cutlass13device_kernelIN5flash19enable_sm80_to_sm89INS1_16FlashAttnBwdSm80INS1_25CollectiveMainloopBwdSm80ILi2ELi1EN4cute5tupleIJNS5_1CILi64EEENS7_ILi96EEENS7_ILi128EEEEEENS_6half_tEfNS_4arch4Sm80ELb0ELb0ELb1ELb1ELb1ELb0ELb0ELb0ELi2ELi2ELi2ELi2ELb1EEENS1_24CollectiveEpilogueBwdGQAISB_fSE_Li256ELb1ELb1EEENS1_19SingleTileSchedulerILb1ELb0ELb0ELi96EEEEEEEEEvNT_6ParamsE,(.L_x_104 - _ZN7cutlass13device_kernelIN5flash19enable_sm80_to_sm89INS1_16FlashAttnBwdSm80INS1_25CollectiveMainloopBwdSm80ILi2ELi1EN4cute5tupleIJNS5_1CILi64EEENS7_ILi96EEENS7_ILi128EEEEEENS_6half_tEfNS_4arch4Sm80ELb0ELb0ELb1ELb1ELb1ELb0ELb0ELb0ELi2ELi2ELi2ELi2ELb1EEENS1_24CollectiveEpilogueBwdGQAISB_fSE_Li256ELb1ELb1EEENS1_19SingleTileSchedulerILb1ELb0ELb0ELi96EEEEEEEEEvNT_6ParamsE)
        .other          _ZN7cutlass13device_kernelIN5flash19enable_sm80_to_sm89INS1_16FlashAttnBwdSm80INS1_25CollectiveMainloopBwdSm80ILi2ELi1EN4cute5tupleIJNS5_1CILi64EEENS7_ILi96EEENS7_ILi128EEEEEENS_6half_tEfNS_4arch4Sm80ELb0ELb0ELb1ELb1ELb1ELb0ELb0ELb0ELi2ELi2ELi2ELi2ELb1EEENS1_24CollectiveEpilogueBwdGQAISB_fSE_Li256ELb1ELb1EEENS1_19SingleTileSchedulerILb1ELb0ELb0ELi96EEEEEEEEEvNT_6ParamsE,@"STO_CUDA_ENTRY STV_DEFAULT"
_ZN7cutlass13device_kernelIN5flash19enable_sm80_to_sm89INS1_16FlashAttnBwdSm80INS1_25CollectiveMainloopBwdSm80ILi2ELi1EN4cute5tupleIJNS5_1CILi64EEENS7_ILi96EEENS7_ILi128EEEEEENS_6half_tEfNS_4arch4Sm80ELb0ELb0ELb1ELb1ELb1ELb0ELb0ELb0ELi2ELi2ELi2ELi2ELb1EEENS1_24CollectiveEpilogueBwdGQAISB_fSE_Li256ELb1ELb1EEENS1_19SingleTileSchedulerILb1ELb0ELb0ELi96EEEEEEEEEvNT_6ParamsE:
[----:B------:R-:W-:Y:S01]  /*0000*/  LDC R1, c[0x0][0x28] ;  /* 0x00000a00ff017b82 */ /* 0x000fe20000000800 */
[----:B------:R-:W-:Y:S05]  /*0010*/  EXIT ;  /* 0x000000000000794d */ /* 0x000fea0003800000 */
.L_x_7:
        /* <DEDUP_REMOVED lines=14> */
.L_x_104:


//--------------------- .text._ZN7cutlass13device_kernelIN5flash19enable_sm80_to_sm89INS1_16FlashAttnBwdSm80INS1_25CollectiveMainloopBwdSm80ILi2ELi1EN4cute5tupleIJNS5_1CILi64EEENS7_ILi96EEENS7_ILi128EEEEEENS_6half_tEfNS_4arch4Sm80ELb0ELb1ELb1ELb0ELb0ELb0ELb0ELb0ELi2ELi2ELi2ELi2ELb1EEENS1_21CollectiveEpilogueBwdISB_SC_SE_Li256ELb0ELb0ELi4EEENS1_19SingleTileSchedulerILb0ELb0ELb0ELi96EEEEEEEEEvNT_6ParamsE --------------------------
	.section	.text._ZN7cutlass13device_kernelIN5flash19enable_sm80_to_sm89INS1_16FlashAttnBwdSm80INS1_25CollectiveMainloopBwdSm80ILi2ELi1EN4cute5tupleIJNS5_1CILi64EEENS7_ILi96EEENS7_ILi128EEEEEENS_6half_tEfNS_4arch4Sm80ELb0ELb1ELb1ELb0ELb0ELb0ELb0ELb0ELi2ELi2ELi2ELi2ELb1EEENS1_21CollectiveEpilogueBwdISB_SC_SE_Li256ELb0ELb0ELi4EEENS1_19SingleTileSchedulerILb0ELb0ELb0ELi96EEEEEEEEEvNT_6ParamsE,"ax",@progbits
	.align	128
.text._ZN7cutlass13device_kernelIN5flash19enable_sm80_to_sm89INS1_16FlashAttnBwdSm80INS1_25CollectiveMainloopBwdSm80ILi2ELi1EN4cute5tupleIJNS5_1CILi64EEENS7_ILi96EEENS7_ILi128EEEEEENS_6half_tEfNS_4arch4Sm80ELb0ELb1ELb1ELb0ELb0ELb0ELb0ELb0ELi2ELi2ELi2ELi2ELb1EEENS1_21CollectiveEpilogueBwdISB_SC_SE_Li256ELb0ELb0ELi4EEENS1_19SingleTileSchedulerILb0ELb0ELb0ELi96EEEEEEEEEvNT_6ParamsE:
        .type           _ZN7cutlass13device_kernelIN5flash19enable_sm80_to_sm89INS1_16FlashAttnBwdSm80INS1_25CollectiveMainloopBwdSm80ILi2ELi1EN4cute5tupleIJNS5_1CILi64EEENS7_ILi96EEENS7_ILi128EEEEEENS_6half_tEfNS_4arch4Sm80ELb0ELb1ELb1ELb0ELb0ELb0ELb0ELb0ELi2ELi2ELi2ELi2ELb1EEENS1_21CollectiveEpilogueBwdISB_SC_SE_Li256ELb0ELb0ELi4EEENS1_19SingleTileSchedulerILb0ELb0ELb0ELi96EEEEEEEEEvNT_6ParamsE,@function
        .size           _ZN7cutlass13device_kernelIN5flash19enable_sm80_to_sm89INS1_16FlashAttnBwdSm80INS1_25CollectiveMainloopBwdSm80ILi2ELi1EN4cute5tupleIJNS5_1CILi64EEENS7_ILi96EEENS7_ILi128EEEEEENS_6half_tEfNS_4arch4Sm80ELb0ELb1ELb1ELb0ELb0ELb0ELb0ELb0ELi2ELi2ELi2ELi2ELb1EEENS1_21CollectiveEpilogueBwdISB_SC_SE_Li256ELb0ELb0ELi4EEENS1_19SingleTileSchedulerILb0ELb0ELb0ELi96EEEEEEEEEvNT_6ParamsE,(.L_x_105 - _ZN7cutlass13device_kernelIN5flash19enable_sm80_to_sm89INS1_16FlashAttnBwdSm80INS1_25CollectiveMainloopBwdSm80ILi2ELi1EN4cute5tupleIJNS5_1CILi64EEENS7_ILi96EEENS7_ILi128EEEEEENS_6half_tEfNS_4arch4Sm80ELb0ELb1ELb1ELb0ELb0ELb0ELb0ELb0ELi2ELi2ELi2ELi2ELb1EEENS1_21CollectiveEpilogueBwdISB_SC_SE_Li256ELb0ELb0ELi4EEENS1_19SingleTileSchedulerILb0ELb0ELb0ELi96EEEEEEEEEvNT_6ParamsE)
        .other          _ZN7cutlass13device_kernelIN5flash19enable_sm80_to_sm89INS1_16FlashAttnBwdSm80INS1_25CollectiveMainloopBwdSm80ILi2ELi1EN4cute5tupleIJNS5_1CILi64EEENS7_ILi96EEENS7_ILi128EEEEEENS_6half_tEfNS_4arch4Sm80ELb0ELb1ELb1ELb0ELb0ELb0ELb0ELb0ELi2ELi2ELi2ELi2ELb1EEENS1_21CollectiveEpilogueBwdISB_SC_SE_Li256ELb0ELb0ELi4EEENS1_19SingleTileSchedulerILb0ELb0ELb0ELi96EEEEEEEEEvNT_6ParamsE,@"STO_CUDA_ENTRY STV_DEFAULT"
_ZN7cutlass13device_kernelIN5flash19enable_sm80_to_sm89INS1_16FlashAttnBwdSm80INS1_25CollectiveMainloopBwdSm80ILi2ELi1EN4cute5tupleIJNS5_1CILi64EEENS7_ILi96EEENS7_ILi128EEEEEENS_6half_tEfNS_4arch4Sm80ELb0ELb1ELb1ELb0ELb0ELb0ELb0ELb0ELi2ELi2ELi2ELi2ELb1EEENS1_21CollectiveEpilogueBwdISB_SC_SE_Li256ELb0ELb0ELi4EEENS1_19SingleTileSchedulerILb0ELb0ELb0ELi96EEEEEEEEEvNT_6ParamsE:
[----:B------:R-:W-:Y:S01]  /*0000*/  LDC R1, c[0x0][0x28] ;  /* 0x00000a00ff017b82 */ /* 0x000fe20000000800 */
[----:B------:R-:W-:Y:S05]  /*0010*/  EXIT ;  /* 0x000000000000794d */ /* 0x000fea0003800000 */
.L_x_8:
        /* <DEDUP_REMOVED lines=14> */
.L_x_105:


//--------------------- .text._ZN7cutlass13device_kernelIN5flash19enable_sm80_to_sm89INS1_16FlashAttnBwdSm80INS1_25CollectiveMainloopBwdSm80ILi2ELi1EN4cute5tupleIJNS5_1CILi64EEENS7_ILi96EEENS7_ILi128EEEEEENS_6half_tEfNS_4arch4Sm80ELb0ELb1ELb1ELb0ELb1ELb0ELb0ELb0ELi2ELi2ELi2ELi2ELb1EEENS1_21CollectiveEpilogueBwdISB_SC_SE_Li256ELb0ELb0ELi4EEENS1_19SingleTileSchedulerILb0ELb0ELb0ELi96EEEEEEEEEvNT_6ParamsE --------------------------
	.section	.text._ZN7cutlass13device_kernelIN5flash19enable_sm80_to_sm89INS1_16FlashAttnBwdSm80INS1_25CollectiveMainloopBwdSm80ILi2ELi1EN4cute5tupleIJNS5_1CILi64EEENS7_ILi96EEENS7_ILi128EEEEEENS_6half_tEfNS_4arch4Sm80ELb0ELb1ELb1ELb0ELb1ELb0ELb0ELb0ELi2ELi2ELi2ELi2ELb1EEENS1_21CollectiveEpilogueBwdISB_SC_SE_Li256ELb0ELb0ELi4EEENS1_19SingleTileSchedulerILb0ELb0ELb0ELi96EEEEEEEEEvNT_6ParamsE,"ax",@progbits
	.align	128
.text._ZN7cutlass13device_kernelIN5flash19enable_sm80_to_sm89INS1_16FlashAttnBwdSm80INS1_25CollectiveMainloopBwdSm80ILi2ELi1EN4cute5tupleIJNS5_1CILi64EEENS7_ILi96EEENS7_ILi128EEEEEENS_6half_tEfNS_4arch4Sm80ELb0ELb1ELb1ELb0ELb1ELb0ELb0ELb0ELi2ELi2ELi2ELi2ELb1EEENS1_21CollectiveEpilogueBwdISB_SC_SE_Li256ELb0ELb0ELi4EEENS1_19SingleTileSchedulerILb0ELb0ELb0ELi96EEEEEEEEEvNT_6ParamsE:
        .type           _ZN7cutlass13device_kernelIN5flash19enable_sm80_to_sm89INS1_16FlashAttnBwdSm80INS1_25CollectiveMainloopBwdSm80ILi2ELi1EN4cute5tupleIJNS5_1CILi64EEENS7_ILi96EEENS7_ILi128EEEEEENS_6half_tEfNS_4arch4Sm80ELb0ELb1ELb1ELb0ELb1ELb0ELb0ELb0ELi2ELi2ELi2ELi2ELb1EEENS1_21CollectiveEpilogueBwdISB_SC_SE_Li256ELb0ELb0ELi4EEENS1_19SingleTileSchedulerILb0ELb0ELb0ELi96EEEEEEEEEvNT_6ParamsE,@function
        .size           _ZN7cutlass13device_kernelIN5flash19enable_sm80_to_sm89INS1_16FlashAttnBwdSm80INS1_25CollectiveMainloopBwdSm80ILi2ELi1EN4cute5tupleIJNS5_1CILi64EEENS7_ILi96EEENS7_ILi128EEEEEENS_6half_tEfNS_4arch4Sm80ELb0ELb1ELb1ELb0ELb1ELb0ELb0ELb0ELi2ELi2ELi2ELi2ELb1EEENS1_21CollectiveEpilogueBwdISB_SC_SE_Li256ELb0ELb0ELi4EEENS1_19SingleTileSchedulerILb0ELb0ELb0ELi96EEEEEEEEEvNT_6ParamsE,(.L_x_106 - _ZN7cutlass13device_kernelIN5flash19enable_sm80_to_sm89INS1_16FlashAttnBwdSm80INS1_25CollectiveMainloopBwdSm80ILi2ELi1EN4cute5tupleIJNS5_1CILi64EEENS7_ILi96EEENS7_ILi128EEEEEENS_6half_tEfNS_4arch4Sm80ELb0ELb1ELb1ELb0ELb1ELb0ELb0ELb0ELi2ELi2ELi2ELi2ELb1EEENS1_21CollectiveEpilogueBwdISB_SC_SE_Li256ELb0ELb0ELi4EEENS1_19SingleTileSchedulerILb0ELb0ELb0ELi96EEEEEEEEEvNT_6ParamsE)
        .other          _ZN7cutlass13device_kernelIN5flash19enable_sm80_to_sm89INS1_16FlashAttnBwdSm80INS1_25CollectiveMainloopBwdSm80ILi2ELi1EN4cute5tupleIJNS5_1CILi64EEENS7_ILi96EEENS7_ILi128EEEEEENS_6half_tEfNS_4arch4Sm80ELb0ELb1ELb1ELb0ELb1ELb0ELb0ELb0ELi2ELi2ELi2ELi2ELb1EEENS1_21CollectiveEpilogueBwdISB_SC_SE_Li256ELb0ELb0ELi4EEENS1_19SingleTileSchedulerILb0ELb0ELb0ELi96EEEEEEEEEvNT_6ParamsE,@"STO_CUDA_ENTRY STV_DEFAULT"
_ZN7cutlass13device_kernelIN5flash19enable_sm80_to_sm89INS1_16FlashAttnBwdSm80INS1_25CollectiveMainloopBwdSm80ILi2ELi1EN4cute5tupleIJNS5_1CILi64EEENS7_ILi96EEENS7_ILi128EEEEEENS_6half_tEfNS_4arch4Sm80ELb0ELb1ELb1ELb0ELb1ELb0ELb0ELb0ELi2ELi2ELi2ELi2ELb1EEENS1_21CollectiveEpilogueBwdISB_SC_SE_Li256ELb0ELb0ELi4EEENS1_19SingleTileSchedulerILb0ELb0ELb0ELi96EEEEEEEEEvNT_6ParamsE:
[----:B------:R-:W-:Y:S01]  /*0000*/  LDC R1, c[0x0][0x28] ;  /* 0x00000a00ff017b82 */ /* 0x000fe20000000800 */
[----:B------:R-:W-:Y:S05]  /*0010*/  EXIT ;  /* 0x000000000000794d */ /* 0x000fea0003800000 */
.L_x_9:
        /* <DEDUP_REMOVED lines=14> */
.L_x_106:


//--------------------- .text._ZN7cutlass13device_kernelIN5flash19enable_sm80_to_sm89INS1_16FlashAttnBwdSm80INS1_25CollectiveMainloopBwdSm80ILi2ELi1EN4cute5tupleIJNS5_1CILi64EEENS7_ILi96EEENS7_ILi128EEEEEENS_6half_tEfNS_4arch4Sm80ELb0ELb1ELb1ELb0ELb0ELb0ELb0ELb0ELi2ELi2ELi2ELi2ELb1EEENS1_24CollectiveEpilogueBwdGQAISB_fSE_Li256ELb0ELb0EEENS1_19SingleTileSchedulerILb0ELb0ELb0ELi96EEEEEEEEEvNT_6ParamsE --------------------------
	.section	.text._ZN7cutlass13device_kernelIN5flash19enable_sm80_to_sm89INS1_16FlashAttnBwdSm80INS1_25CollectiveMainloopBwdSm80ILi2ELi1EN4cute5tupleIJNS5_1CILi64EEENS7_ILi96EEENS7_ILi128EEEEEENS_6half_tEfNS_4arch4Sm80ELb0ELb1ELb1ELb0ELb0ELb0ELb0ELb0ELi2ELi2ELi2ELi2ELb1EEENS1_24CollectiveEpilogueBwdGQAISB_fSE_Li256ELb0ELb0EEENS1_19SingleTileSchedulerILb0ELb0ELb0ELi96EEEEEEEEEvNT_6ParamsE,"ax",@progbits
	.align	128
.text._ZN7cutlass13device_kernelIN5flash19enable_sm80_to_sm89INS1_16FlashAttnBwdSm80INS1_25CollectiveMainloopBwdSm80ILi2ELi1EN4cute5tupleIJNS5_1CILi64EEENS7_ILi96EEENS7_ILi128EEEEEENS_6half_tEfNS_4arch4Sm80ELb0ELb1ELb1ELb0ELb0ELb0ELb0ELb0ELi2ELi2ELi2ELi2ELb1EEENS1_24CollectiveEpilogueBwdGQAISB_fSE_Li256ELb0ELb0EEENS1_19SingleTileSchedulerILb0ELb0ELb0ELi96EEEEEEEEEvNT_6ParamsE:
        .type           _ZN7cutlass13device_kernelIN5flash19enable_sm80_to_sm89INS1_16FlashAttnBwdSm80INS1_25CollectiveMainloopBwdSm80ILi2ELi1EN4cute5tupleIJNS5_1CILi64EEENS7_ILi96EEENS7_ILi128EEEEEENS_6half_tEfNS_4arch4Sm80ELb0ELb1ELb1ELb0ELb0ELb0ELb0ELb0ELi2ELi2ELi2ELi2ELb1EEENS1_24CollectiveEpilogueBwdGQAISB_fSE_Li256ELb0ELb0EEENS1_19SingleTileSchedulerILb0ELb0ELb0ELi96EEEEEEEEEvNT_6ParamsE,@function
        .size           _ZN7cutlass13device_kernelIN5flash19enable_sm80_to_sm89INS1_16FlashAttnBwdSm80INS1_25CollectiveMainloopBwdSm80ILi2ELi1EN4cute5tupleIJNS5_1CILi64EEENS7_ILi96EEENS7_ILi128EEEEEENS_6half_tEfNS_4arch4Sm80ELb0ELb1ELb1ELb0ELb0ELb0ELb0ELb0ELi2ELi2ELi2ELi2ELb1EEENS1_24CollectiveEpilogueBwdGQAISB_fSE_Li256ELb0ELb0EEENS1_19SingleTileSchedulerILb0ELb0ELb0ELi96EEEEEEEEEvNT_6ParamsE,(.L_x_107 - _ZN7cutlass13device_kernelIN5flash19enable_sm80_to_sm89INS1_16FlashAttnBwdSm80INS1_25CollectiveMainloopBwdSm80ILi2ELi1EN4cute5tupleIJNS5_1CILi64EEENS7_ILi96EEENS7_ILi128EEEEEENS_6half_tEfNS_4arch4Sm80ELb0ELb1ELb1ELb0ELb0ELb0ELb0ELb0ELi2ELi2ELi2ELi2ELb1EEENS1_24CollectiveEpilogueBwdGQAISB_fSE_Li256ELb0ELb0EEENS1_19SingleTileSchedulerILb0ELb0ELb0ELi96EEEEEEEEEvNT_6ParamsE)
        .other          _ZN7cutlass13device_kernelIN5flash19enable_sm80_to_sm89INS1_16FlashAttnBwdSm80INS1_25CollectiveMainloopBwdSm80ILi2ELi1EN4cute5tupleIJNS5_1CILi64EEENS7_ILi96EEENS7_ILi128EEEEEENS_6half_tEfNS_4arch4Sm80ELb0ELb1ELb1ELb0ELb0ELb0ELb0ELb0ELi2ELi2ELi2ELi2ELb1EEENS1_24CollectiveEpilogueBwdGQAISB_fSE_Li256ELb0ELb0EEENS1_19SingleTileSchedulerILb0ELb0ELb0ELi96EEEEEEEEEvNT_6ParamsE,@"STO_CUDA_ENTRY STV_DEFAULT"
_ZN7cutlass13device_kernelIN5flash19enable_sm80_to_sm89INS1_16FlashAttnBwdSm80INS1_25CollectiveMainloopBwdSm80ILi2ELi1EN4cute5tupleIJNS5_1CILi64EEENS7_ILi96EEENS7_ILi128EEEEEENS_6half_tEfNS_4arch4Sm80ELb0ELb1ELb1ELb0ELb0ELb0ELb0ELb0ELi2ELi2ELi2ELi2ELb1EEENS1_24CollectiveEpilogueBwdGQAISB_fSE_Li256ELb0ELb0EEENS1_19SingleTileSchedulerILb0ELb0ELb0ELi96EEEEEEEEEvNT_6ParamsE:
[----:B------:R-:W-:Y:S01]  /*0000*/  LDC R1, c[0x0][0x28] ;  /* 0x00000a00ff017b82 */ /* 0x000fe20000000800 */
[----:B------:R-:W-:Y:S05]  /*0010*/  EXIT ;  /* 0x000000000000794d */ /* 0x000fea0003800000 */
.L_x_10:
        /* <DEDUP_REMOVED lines=14> */
.L_x_107:


//--------------------- .text._ZN7cutlass13device_kernelIN5flash19enable_sm80_to_sm89INS1_16FlashAttnBwdSm80INS1_25CollectiveMainloopBwdSm80ILi2ELi1EN4cute5tupleIJNS5_1CILi64EEENS7_ILi96EEENS7_ILi128EEEEEENS_6half_tEfNS_4arch4Sm80ELb0ELb1ELb1ELb0ELb1ELb0ELb0ELb0ELi2ELi2ELi2ELi2ELb1EEENS1_24CollectiveEpilogueBwdGQAISB_fSE_Li256ELb0ELb1EEENS1_19SingleTileSchedulerILb0ELb0ELb0ELi96EEEEEEEEEvNT_6ParamsE --------------------------
	.section	.text._ZN7cutlass13device_kernelIN5flash19enable_sm80_to_sm89INS1_16FlashAttnBwdSm80INS1_25CollectiveMainloopBwdSm80ILi2ELi1EN4cute5tupleIJNS5_1CILi64EEENS7_ILi96EEENS7_ILi128EEEEEENS_6half_tEfNS_4arch4Sm80ELb0ELb1ELb1ELb0ELb1ELb0ELb0ELb0ELi2ELi2ELi2ELi2ELb1EEENS1_24CollectiveEpilogueBwdGQAISB_fSE_Li256ELb0ELb1EEENS1_19SingleTileSchedulerILb0ELb0ELb0ELi96EEEEEEEEEvNT_6ParamsE,"ax",@progbits
	.align	128
.text._ZN7cutlass13device_kernelIN5flash19enable_sm80_to_sm89INS1_16FlashAttnBwdSm80INS1_25CollectiveMainloopBwdSm80ILi2ELi1EN4cute5tupleIJNS5_1CILi64EEENS7_ILi96EEENS7_ILi128EEEEEENS_6half_tEfNS_4arch4Sm80ELb0ELb1ELb1ELb0ELb1ELb0ELb0ELb0ELi2ELi2ELi2ELi2ELb1EEENS1_24CollectiveEpilogueBwdGQAISB_fSE_Li256ELb0ELb1EEENS1_19SingleTileSchedulerILb0ELb0ELb0ELi96EEEEEEEEEvNT_6ParamsE:
        .type           _ZN7cutlass13device_kernelIN5flash19enable_sm80_to_sm89INS1_16FlashAttnBwdSm80INS1_25CollectiveMainloopBwdSm80ILi2ELi1EN4cute5tupleIJNS5_1CILi64EEENS7_ILi96EEENS7_ILi128EEEEEENS_6half_tEfNS_4arch4Sm80ELb0ELb1ELb1ELb0ELb1ELb0ELb0ELb0ELi2ELi2ELi2ELi2ELb1EEENS1_24CollectiveEpilogueBwdGQAISB_fSE_Li256ELb0ELb1EEENS1_19SingleTileSchedulerILb0ELb0ELb0ELi96EEEEEEEEEvNT_6ParamsE,@function
        .size           _ZN7cutlass13device_kernelIN5flash19enable_sm80_to_sm89INS1_16FlashAttnBwdSm80INS1_25CollectiveMainloopBwdSm80ILi2ELi1EN4cute5tupleIJNS5_1CILi64EEENS7_ILi96EEENS7_ILi128EEEEEENS_6half_tEfNS_4arch4Sm80ELb0ELb1ELb1ELb0ELb1ELb0ELb0ELb0ELi2ELi2ELi2ELi2ELb1EEENS1_24CollectiveEpilogueBwdGQAISB_fSE_Li256ELb0ELb1EEENS1_19SingleTileSchedulerILb0ELb0ELb0ELi96EEEEEEEEEvNT_6ParamsE,(.L_x_108 - _ZN7cutlass13device_kernelIN5flash19enable_sm80_to_sm89INS1_16FlashAttnBwdSm80INS1_25CollectiveMainloopBwdSm80ILi2ELi1EN4cute5tupleIJNS5_1CILi64EEENS7_ILi96EEENS7_ILi128EEEEEENS_6half_tEfNS_4arch4Sm80ELb0ELb1ELb1ELb0ELb1ELb0ELb0ELb0ELi2ELi2ELi2ELi2ELb1EEENS1_24CollectiveEpilogueBwdGQAISB_fSE_Li256ELb0ELb1EEENS1_19SingleTileSchedulerILb0ELb0ELb0ELi96EEEEEEEEEvNT_6ParamsE)
        .other          _ZN7cutlass13device_kernelIN5flash19enable_sm80_to_sm89INS1_16FlashAttnBwdSm80INS1_25CollectiveMainloopBwdSm80ILi2ELi1EN4cute5tupleIJNS5_1CILi64EEENS7_ILi96EEENS7_ILi128EEEEEENS_6half_tEfNS_4arch4Sm80ELb0ELb1ELb1ELb0ELb1ELb0ELb0ELb0ELi2ELi2ELi2ELi2ELb1EEENS1_24CollectiveEpilogueBwdGQAISB_fSE_Li256ELb0ELb1EEENS1_19SingleTileSchedulerILb0ELb0ELb0ELi96EEEEEEEEEvNT_6ParamsE,@"STO_CUDA_ENTRY STV_DEFAULT"
_ZN7cutlass13device_kernelIN5flash19enable_sm80_to_sm89INS1_16FlashAttnBwdSm80INS1_25CollectiveMainloopBwdSm80ILi2ELi1EN4cute5tupleIJNS5_1CILi64EEENS7_ILi96EEENS7_ILi128EEEEEENS_6half_tEfNS_4arch4Sm80ELb0ELb1ELb1ELb0ELb1ELb0ELb0ELb0ELi2ELi2ELi2ELi2ELb1EEENS1_24CollectiveEpilogueBwdGQAISB_fSE_Li256ELb0ELb1EEENS1_19SingleTileSchedulerILb0ELb0ELb0ELi96EEEEEEEEEvNT_6ParamsE:
[----:B------:R-:W-:Y:S01]  /*0000*/  LDC R1, c[0x0][0x28] ;  /* 0x00000a00ff017b82 */ /* 0x000fe20000000800 */
[----:B------:R-:W-:Y:S05]  /*0010*/  EXIT ;  /* 0x000000000000794d */ /* 0x000fea0003800000 */
.L_x_11:
        /* <DEDUP_REMOVED lines=14> */
.L_x_108:


//--------------------- .text._ZN7cutlass13device_kernelIN5flash19enable_sm80_to_sm89INS1_16FlashAttnBwdSm80INS1_25CollectiveMainloopBwdSm80ILi2ELi1EN4cute5tupleIJNS5_1CILi64EEENS7_ILi96EEENS7_ILi128EEEEEENS_6half_tEfNS_4arch4Sm80ELb0ELb1ELb1ELb1ELb0ELb0ELb0ELb0ELi2ELi2ELi2ELi2ELb1EEENS1_21CollectiveEpilogueBwdISB_SC_SE_Li256ELb1ELb0ELi4EEENS1_19SingleTileSchedulerILb1ELb0ELb0ELi96EEEEEEEEEvNT_6ParamsE --------------------------
	.section	.text._ZN7cutlass13device_kernelIN5flash19enable_sm80_to_sm89INS1_16FlashAttnBwdSm80INS1_25CollectiveMainloopBwdSm80ILi2ELi1EN4cute5tupleIJNS5_1CILi64EEENS7_ILi96EEENS7_ILi128EEEEEENS_6half_tEfNS_4arch4Sm80ELb0ELb1ELb1ELb1ELb0ELb0ELb0ELb0ELi2ELi2ELi2ELi2ELb1EEENS1_21CollectiveEpilogueBwdISB_SC_SE_Li256ELb1ELb0ELi4EEENS1_19SingleTileSchedulerILb1ELb0ELb0ELi96EEEEEEEEEvNT_6ParamsE,"ax",@progbits
	.align	128
.text._ZN7cutlass13device_kernelIN5flash19enable_sm80_to_sm89INS1_16FlashAttnBwdSm80INS1_25CollectiveMainloopBwdSm80ILi2ELi1EN4cute5tupleIJNS5_1CILi64EEENS7_ILi96EEENS7_ILi128EEEEEENS_6half_tEfNS_4arch4Sm80ELb0ELb1ELb1ELb1ELb0ELb0ELb0ELb0ELi2ELi2ELi2ELi2ELb1EEENS1_21CollectiveEpilogueBwdISB_SC_SE_Li256ELb1ELb0ELi4EEENS1_19SingleTileSchedulerILb1ELb0ELb0ELi96EEEEEEEEEvNT_6ParamsE:
        .type           _ZN7cutlass13device_kernelIN5flash19enable_sm80_to_sm89INS1_16FlashAttnBwdSm80INS1_25CollectiveMainloopBwdSm80ILi2ELi1EN4cute5tupleIJNS5_1CILi64EEENS7_ILi96EEENS7_ILi128EEEEEENS_6half_tEfNS_4arch4Sm80ELb0ELb1ELb1ELb1ELb0ELb0ELb0ELb0ELi2ELi2ELi2ELi2ELb1EEENS1_21CollectiveEpilogueBwdISB_SC_SE_Li256ELb1ELb0ELi4EEENS1_19SingleTileSchedulerILb1ELb0ELb0ELi96EEEEEEEEEvNT_6ParamsE,@function
        .size           _ZN7cutlass13device_kernelIN5flash19enable_sm80_to_sm89INS1_16FlashAttnBwdSm80INS1_25CollectiveMainloopBwdSm80ILi2ELi1EN4cute5tupleIJNS5_1CILi64EEENS7_ILi96EEENS7_ILi128EEEEEENS_6half_tEfNS_4arch4Sm80ELb0ELb1ELb1ELb1ELb0ELb0ELb0ELb0ELi2ELi2ELi2ELi2ELb1EEENS1_21CollectiveEpilogueBwdISB_SC_SE_Li256ELb1ELb0ELi4EEENS1_19SingleTileSchedulerILb1ELb0ELb0ELi96EEEEEEEEEvNT_6ParamsE,(.L_x_109 - _ZN7cutlass13device_kernelIN5flash19enable_sm80_to_sm89INS1_16FlashAttnBwdSm80INS1_25CollectiveMainloopBwdSm80ILi2ELi1EN4cute5tupleIJNS5_1CILi64EEENS7_ILi96EEENS7_ILi128EEEEEENS_6half_tEfNS_4arch4Sm80ELb0ELb1ELb1ELb1ELb0ELb0ELb0ELb0ELi2ELi2ELi2ELi2ELb1EEENS1_21CollectiveEpilogueBwdISB_SC_SE_Li256ELb1ELb0ELi4EEENS1_19SingleTileSchedulerILb1ELb0ELb0ELi96EEEEEEEEEvNT_6ParamsE)
        .other          _ZN7cutlass13device_kernelIN5flash19enable_sm80_to_sm89INS1_16FlashAttnBwdSm80INS1_25CollectiveMainloopBwdSm80ILi2ELi1EN4cute5tupleIJNS5_1CILi64EEENS7_ILi96EEENS7_ILi128EEEEEENS_6half_tEfNS_4arch4Sm80ELb0ELb1ELb1ELb1ELb0ELb0ELb0ELb0ELi2ELi2ELi2ELi2ELb1EEENS1_21CollectiveEpilogueBwdISB_SC_SE_Li256ELb1ELb0ELi4EEENS1_19SingleTileSchedulerILb1ELb0ELb0ELi96EEEEEEEEEvNT_6ParamsE,@"STO_CUDA_ENTRY STV_DEFAULT"
_ZN7cutlass13device_kernelIN5flash19enable_sm80_to_sm89INS1_16FlashAttnBwdSm80INS1_25CollectiveMainloopBwdSm80ILi2ELi1EN4cute5tupleIJNS5_1CILi64EEENS7_ILi96EEENS7_ILi128EEEEEENS_6half_tEfNS_4arch4Sm80ELb0ELb1ELb1ELb1ELb0ELb0ELb0ELb0ELi2ELi2ELi2ELi2ELb1EEENS1_21CollectiveEpilogueBwdISB_SC_SE_Li256ELb1ELb0ELi4EEENS1_19SingleTileSchedulerILb1ELb0ELb0ELi96EEEEEEEEEvNT_6ParamsE:
[----:B------:R-:W-:Y:S01]  /*0000*/  LDC R1, c[0x0][0x28] ;  /* 0x00000a00ff017b82 */ /* 0x000fe20000000800 */
[----:B------:R-:W-:Y:S05]  /*0010*/  EXIT ;  /* 0x000000000000794d */ /* 0x000fea0003800000 */
.L_x_12:
        /* <DEDUP_REMOVED lines=14> */
.L_x_109:


//--------------------- .text._ZN7cutlass13device_kernelIN5flash19enable_sm80_to_sm89INS1_16FlashAttnBwdSm80INS1_25CollectiveMainloopBwdSm80ILi2ELi1EN4cute5tupleIJNS5_1CILi64EEENS7_ILi96EEENS7_ILi128EEEEEENS_6half_tEfNS_4arch4Sm80ELb0ELb1ELb1ELb1ELb1ELb0ELb0ELb0ELi2ELi2ELi2ELi2ELb1EEENS1_21CollectiveEpilogueBwdISB_SC_SE_Li256ELb1ELb0ELi4EEENS1_19SingleTileSchedulerILb1ELb0ELb0ELi96EEEEEEEEEvNT_6ParamsE --------------------------
	.section	.text._ZN7cutlass13device_kernelIN5flash19enable_sm80_to_sm89INS1_16FlashAttnBwdSm80INS1_25CollectiveMainloopBwdSm80ILi2ELi1EN4cute5tupleIJNS5_1CILi64EEENS7_ILi96EEENS7_ILi128EEEEEENS_6half_tEfNS_4arch4Sm80ELb0ELb1ELb1ELb1ELb1ELb0ELb0ELb0ELi2ELi2ELi2ELi2ELb1EEENS1_21CollectiveEpilogueBwdISB_SC_SE_Li256ELb1ELb0ELi4EEENS1_19SingleTileSchedulerILb1ELb0ELb0ELi96EEEEEEEEEvNT_6ParamsE,"ax",@progbits
	.align	128
.text._ZN7cutlass13device_kernelIN5flash19enable_sm80_to_sm89INS1_16FlashAttnBwdSm80INS1_25CollectiveMainloopBwdSm80ILi2ELi1EN4cute5tupleIJNS5_1CILi64EEENS7_ILi96EEENS7_ILi128EEEEEENS_6half_tEfNS_4arch4Sm80ELb0ELb1ELb1ELb1ELb1ELb0ELb0ELb0ELi2ELi2ELi2ELi2ELb1EEENS1_21CollectiveEpilogueBwdISB_SC_SE_Li256ELb1ELb0ELi4EEENS1_19SingleTileSchedulerILb1ELb0ELb0ELi96EEEEEEEEEvNT_6ParamsE:
        .type           _ZN7cutlass13device_kernelIN5flash19enable_sm80_to_sm89INS1_16FlashAttnBwdSm80INS1_25CollectiveMainloopBwdSm80ILi2ELi1EN4cute5tupleIJNS5_1CILi64EEENS7_ILi96EEENS7_ILi128EEEEEENS_6half_tEfNS_4arch4Sm80ELb0ELb1ELb1ELb1ELb1ELb0ELb0ELb0ELi2ELi2ELi2ELi2ELb1EEENS1_21CollectiveEpilogueBwdISB_SC_SE_Li256ELb1ELb0ELi4EEENS1_19SingleTileSchedulerILb1ELb0ELb0ELi96EEEEEEEEEvNT_6ParamsE,@function
        .size           _ZN7cutlass13device_kernelIN5flash19enable_sm80_to_sm89INS1_16FlashAttnBwdSm80INS1_25CollectiveMainloopBwdSm80ILi2ELi1EN4cute5tupleIJNS5_1CILi64EEENS7_ILi96EEENS7_ILi128EEEEEENS_6half_tEfNS_4arch4Sm80ELb0ELb1ELb1ELb1ELb1ELb0ELb0ELb0ELi2ELi2ELi2ELi2ELb1EEENS1_21CollectiveEpilogueBwdISB_SC_SE_Li256ELb1ELb0ELi4EEENS1_19SingleTileSchedulerILb1ELb0ELb0ELi96EEEEEEEEEvNT_6ParamsE,(.L_x_110 - _ZN7cutlass13device_kernelIN5flash19enable_sm80_to_sm89INS1_16FlashAttnBwdSm80INS1_25CollectiveMainloopBwdSm80ILi2ELi1EN4cute5tupleIJNS5_1CILi64EEENS7_ILi96EEENS7_ILi128EEEEEENS_6half_tEfNS_4arch4Sm80ELb0ELb1ELb1ELb1ELb1ELb0ELb0ELb0ELi2ELi2ELi2ELi2ELb1EEENS1_21CollectiveEpilogueBwdISB_SC_SE_Li256ELb1ELb0ELi4EEENS1_19SingleTileSchedulerILb1ELb0ELb0ELi96EEEEEEEEEvNT_6ParamsE)
        .other          _ZN7cutlass13device_kernelIN5flash19enable_sm80_to_sm89INS1_16FlashAttnBwdSm80INS1_25CollectiveMainloopBwdSm80ILi2ELi1EN4cute5tupleIJNS5_1CILi64EEENS7_ILi96EEENS7_ILi128EEEEEENS_6half_tEfNS_4arch4Sm80ELb0ELb1ELb1ELb1ELb1ELb0ELb0ELb0ELi2ELi2ELi2ELi2ELb1EEENS1_21CollectiveEpilogueBwdISB_SC_SE_Li256ELb1ELb0ELi4EEENS1_19SingleTileSchedulerILb1ELb0ELb0ELi96EEEEEEEEEvNT_6ParamsE,@"STO_CUDA_ENTRY STV_DEFAULT"
_ZN7cutlass13device_kernelIN5flash19enable_sm80_to_sm89INS1_16FlashAttnBwdSm80INS1_25CollectiveMainloopBwdSm80ILi2ELi1EN4cute5tupleIJNS5_1CILi64EEENS7_ILi96EEENS7_ILi128EEEEEENS_6half_tEfNS_4arch4Sm80ELb0ELb1ELb1ELb1ELb1ELb0ELb0ELb0ELi2ELi2ELi2ELi2ELb1EEENS1_21CollectiveEpilogueBwdISB_SC_SE_Li256ELb1ELb0ELi4EEENS1_19SingleTileSchedulerILb1ELb0ELb0ELi96EEEEEEEEEvNT_6ParamsE:
[----:B------:R-:W-:Y:S01]  /*0000*/  LDC R1, c[0x0][0x28] ;  /* 0x00000a00ff017b82 */ /* 0x000fe20000000800 */
[----:B------:R-:W-:Y:S05]  /*0010*/  EXIT ;  /* 0x000000000000794d */ /* 0x000fea0003800000 */
.L_x_13:
        /* <DEDUP_REMOVED lines=14> */
.L_x_110:


//--------------------- .text._ZN7cutlass13device_kernelIN5flash19enable_sm80_to_sm89INS1_16FlashAttnBwdSm80INS1_25CollectiveMainloopBwdSm80ILi2ELi1EN4cute5tupleIJNS5_1CILi64EEENS7_ILi96EEENS7_ILi128EEEEEENS_6half_tEfNS_4arch4Sm80ELb0ELb1ELb1ELb1ELb0ELb0ELb0ELb0ELi2ELi2ELi2ELi2ELb1EEENS1_24CollectiveEpilogueBwdGQAISB_fSE_Li256ELb1ELb0EEENS1_19SingleTileSchedulerILb1ELb0ELb0ELi96EEEEEEEEEvNT_6ParamsE --------------------------
	.section	.text._ZN7cutlass13device_kernelIN5flash19enable_sm80_to_sm89INS1_16FlashAttnBwdSm80INS1_25CollectiveMainloopBwdSm80ILi2ELi1EN4cute5tupleIJNS5_1CILi64EEENS7_ILi96EEENS7_ILi128EEEEEENS_6half_tEfNS_4arch4Sm80ELb0ELb1ELb1ELb1ELb0ELb0ELb0ELb0ELi2ELi2ELi2ELi2ELb1EEENS1_24CollectiveEpilogueBwdGQAISB_fSE_Li256ELb1ELb0EEENS1_19SingleTileSchedulerILb1ELb0ELb0ELi96EEEEEEEEEvNT_6ParamsE,"ax",@progbits
	.align	128
.text._ZN7cutlass13device_kernelIN5flash19enable_sm80_to_sm89INS1_16FlashAttnBwdSm80INS1_25CollectiveMainloopBwdSm80ILi2ELi1EN4cute5tupleIJNS5_1CILi64EEENS7_ILi96EEENS7_ILi128EEEEEENS_6half_tEfNS_4arch4Sm80ELb0ELb1ELb1ELb1ELb0ELb0ELb0ELb0ELi2ELi2ELi2ELi2ELb1EEENS1_24CollectiveEpilogueBwdGQAISB_fSE_Li256ELb1ELb0EEENS1_19SingleTileSchedulerILb1ELb0ELb0ELi96EEEEEEEEEvNT_6ParamsE:
        .type           _ZN7cutlass13device_kernelIN5flash19enable_sm80_to_sm89INS1_16FlashAttnBwdSm80INS1_25CollectiveMainloopBwdSm80ILi2ELi1EN4cute5tupleIJNS5_1CILi64EEENS7_ILi96EEENS7_ILi128EEEEEENS_6half_tEfNS_4arch4Sm80ELb0ELb1ELb1ELb1ELb0ELb0ELb0ELb0ELi2ELi2ELi2ELi2ELb1EEENS1_24CollectiveEpilogueBwdGQAISB_fSE_Li256ELb1ELb0EEENS1_19SingleTileSchedulerILb1ELb0ELb0ELi96EEEEEEEEEvNT_6ParamsE,@function
        .size           _ZN7cutlass13device_kernelIN5flash19enable_sm80_to_sm89INS1_16FlashAttnBwdSm80INS1_25CollectiveMainloopBwdSm80ILi2ELi1EN4cute5tupleIJNS5_1CILi64EEENS7_ILi96EEENS7_ILi128EEEEEENS_6half_tEfNS_4arch4Sm80ELb0ELb1ELb1ELb1ELb0ELb0ELb0ELb0ELi2ELi2ELi2ELi2ELb1EEENS1_24CollectiveEpilogueBwdGQAISB_fSE_Li256ELb1ELb0EEENS1_19SingleTileSchedulerILb1ELb0ELb0ELi96EEEEEEEEEvNT_6ParamsE,(.L_x_111 - _ZN7cutlass13device_kernelIN5flash19enable_sm80_to_sm89INS1_16FlashAttnBwdSm80INS1_25CollectiveMainloopBwdSm80ILi2ELi1EN4cute5tupleIJNS5_1CILi64EEENS7_ILi96EEENS7_ILi128EEEEEENS_6half_tEfNS_4arch4Sm80ELb0ELb1ELb1ELb1ELb0ELb0ELb0ELb0ELi2ELi2ELi2ELi2ELb1EEENS1_24CollectiveEpilogueBwdGQAISB_fSE_Li256ELb1ELb0EEENS1_19SingleTileSchedulerILb1ELb0ELb0ELi96EEEEEEEEEvNT_6ParamsE)
        .other          _ZN7cutlass13device_kernelIN5flash19enable_sm80_to_sm89INS1_16FlashAttnBwdSm80INS1_25CollectiveMainloopBwdSm80ILi2ELi1EN4cute5tupleIJNS5_1CILi64EEENS7_ILi96EEENS7_ILi128EEEEEENS_6half_tEfNS_4arch4Sm80ELb0ELb1ELb1ELb1ELb0ELb0ELb0ELb0ELi2ELi2ELi2ELi2ELb1EEENS1_24CollectiveEpilogueBwdGQAISB_fSE_Li256ELb1ELb0EEENS1_19SingleTileSchedulerILb1ELb0ELb0ELi96EEEEEEEEEvNT_6ParamsE,@"STO_CUDA_ENTRY STV_DEFAULT"
_ZN7cutlass13device_kernelIN5flash19enable_sm80_to_sm89INS1_16FlashAttnBwdSm80INS1_25CollectiveMainloopBwdSm80ILi2ELi1EN4cute5tupleIJNS5_1CILi64EEENS7_ILi96EEENS7_ILi128EEEEEENS_6half_tEfNS_4arch4Sm80ELb0ELb1ELb1ELb1ELb0ELb0ELb0ELb0ELi2ELi2ELi2ELi2ELb1EEENS1_24CollectiveEpilogueBwdGQAISB_fSE_Li256ELb1ELb0EEENS1_19SingleTileSchedulerILb1ELb0ELb0ELi96EEEEEEEEEvNT_6ParamsE:
[----:B------:R-:W-:Y:S01]  /*0000*/  LDC R1, c[0x0][0x28] ;  /* 0x00000a00ff017b82 */ /* 0x000fe20000000800 */
[----:B------:R-:W-:Y:S05]  /*0010*/  EXIT ;  /* 0x000000000000794d */ /* 0x000fea0003800000 */
.L_x_14:
        /* <DEDUP_REMOVED lines=14> */
.L_x_111:


//--------------------- .text._ZN7cutlass13device_kernelIN5flash19enable_sm80_to_sm89INS1_16FlashAttnBwdSm80INS1_25CollectiveMainloopBwdSm80ILi2ELi1EN4cute5tupleIJNS5_1CILi64EEENS7_ILi96EEENS7_ILi128EEEEEENS_6half_tEfNS_4arch4Sm80ELb0ELb1ELb1ELb1ELb1ELb0ELb0ELb0ELi2ELi2ELi2ELi2ELb1EEENS1_24CollectiveEpilogueBwdGQAISB_fSE_Li256ELb1ELb1EEENS1_19SingleTileSchedulerILb1ELb0ELb0ELi96EEEEEEEEEvNT_6ParamsE --------------------------
	.section	.text._ZN7cutlass13device_kernelIN5flash19enable_sm80_to_sm89INS1_16FlashAttnBwdSm80INS1_25CollectiveMainloopBwdSm80ILi2ELi1EN4cute5tupleIJNS5_1CILi64EEENS7_ILi96EEENS7_ILi128EEEEEENS_6half_tEfNS_4arch4Sm80ELb0ELb1ELb1ELb1ELb1ELb0ELb0ELb0ELi2ELi2ELi2ELi2ELb1EEENS1_24CollectiveEpilogueBwdGQAISB_fSE_Li256ELb1ELb1EEENS1_19SingleTileSchedulerILb1ELb0ELb0ELi96EEEEEEEEEvNT_6ParamsE,"ax",@progbits
	.align	128
.text._ZN7cutlass13device_kernelIN5flash19enable_sm80_to_sm89INS1_16FlashAttnBwdSm80INS1_25CollectiveMainloopBwdSm80ILi2ELi1EN4cute5tupleIJNS5_1CILi64EEENS7_ILi96EEENS7_ILi128EEEEEENS_6half_tEfNS_4arch4Sm80ELb0ELb1ELb1ELb1ELb1ELb0ELb0ELb0ELi2ELi2ELi2ELi2ELb1EEENS1_24CollectiveEpilogueBwdGQAISB_fSE_Li256ELb1ELb1EEENS1_19SingleTileSchedulerILb1ELb0ELb0ELi96EEEEEEEEEvNT_6ParamsE:
        .type           _ZN7cutlass13device_kernelIN5flash19enable_sm80_to_sm89INS1_16FlashAttnBwdSm80INS1_25CollectiveMainloopBwdSm80ILi2ELi1EN4cute5tupleIJNS5_1CILi64EEENS7_ILi96EEENS7_ILi128EEEEEENS_6half_tEfNS_4arch4Sm80ELb0ELb1ELb1ELb1ELb1ELb0ELb0ELb0ELi2ELi2ELi2ELi2ELb1EEENS1_24CollectiveEpilogueBwdGQAISB_fSE_Li256ELb1ELb1EEENS1_19SingleTileSchedulerILb1ELb0ELb0ELi96EEEEEEEEEvNT_6ParamsE,@function
        .size           _ZN7cutlass13device_kernelIN5flash19enable_sm80_to_sm89INS1_16FlashAttnBwdSm80INS1_25CollectiveMainloopBwdSm80ILi2ELi1EN4cute5tupleIJNS5_1CILi64EEENS7_ILi96EEENS7_ILi128EEEEEENS_6half_tEfNS_4arch4Sm80ELb0ELb1ELb1ELb1ELb1ELb0ELb0ELb0ELi2ELi2ELi2ELi2ELb1EEENS1_24CollectiveEpilogueBwdGQAISB_fSE_Li256ELb1ELb1EEENS1_19SingleTileSchedulerILb1ELb0ELb0ELi96EEEEEEEEEvNT_6ParamsE,(.L_x_112 - _ZN7cutlass13device_kernelIN5flash19enable_sm80_to_sm89INS1_16FlashAttnBwdSm80INS1_25CollectiveMainloopBwdSm80ILi2ELi1EN4cute5tupleIJNS5_1CILi64EEENS7_ILi96EEENS7_ILi128EEEEEENS_6half_tEfNS_4arch4Sm80ELb0ELb1ELb1ELb1ELb1ELb0ELb0ELb0ELi2ELi2ELi2ELi2ELb1EEENS1_24CollectiveEpilogueBwdGQAISB_fSE_Li256ELb1ELb1EEENS1_19SingleTileSchedulerILb1ELb0ELb0ELi96EEEEEEEEEvNT_6ParamsE)
        .other          _ZN7cutlass13device_kernelIN5flash19enable_sm80_to_sm89INS1_16FlashAttnBwdSm80INS1_25CollectiveMainloopBwdSm80ILi2ELi1EN4cute5tupleIJNS5_1CILi64EEENS7_ILi96EEENS7_ILi128EEEEEENS_6half_tEfNS_4arch4Sm80ELb0ELb1ELb1ELb1ELb1ELb0ELb0ELb0ELi2ELi2ELi2ELi2ELb1EEENS1_24CollectiveEpilogueBwdGQAISB_fSE_Li256ELb1ELb1EEENS1_19SingleTileSchedulerILb1ELb0ELb0ELi96EEEEEEEEEvNT_6ParamsE,@"STO_CUDA_ENTRY STV_DEFAULT"
_ZN7cutlass13device_kernelIN5flash19enable_sm80_to_sm89INS1_16FlashAttnBwdSm80INS1_25CollectiveMainloopBwdSm80ILi2ELi1EN4cute5tupleIJNS5_1CILi64EEENS7_ILi96EEENS7_ILi128EEEEEENS_6half_tEfNS_4arch4Sm80ELb0ELb1ELb1ELb1ELb1ELb0ELb0ELb0ELi2ELi2ELi2ELi2ELb1EEENS1_24CollectiveEpilogueBwdGQAISB_fSE_Li256ELb1ELb1EEENS1_19SingleTileSchedulerILb1ELb0ELb0ELi96EEEEEEEEEvNT_6ParamsE:
[----:B------:R-:W-:Y:S01]  /*0000*/  LDC R1, c[0x0][0x28] ;  /* 0x00000a00ff017b82 */ /* 0x000fe20000000800 */
[----:B------:R-:W-:Y:S05]  /*0010*/  EXIT ;  /* 0x000000000000794d */ /* 0x000fea0003800000 */
.L_x_15:
        /* <DEDUP_REMOVED lines=14> */
.L_x_112:


//--------------------- .text._ZN7cutlass13device_kernelIN5flash19enable_sm80_to_sm89INS1_16FlashAttnBwdSm80INS1_25CollectiveMainloopBwdSm80ILi2ELi1EN4cute5tupleIJNS5_1CILi64EEENS7_ILi96EEENS7_ILi128EEEEEENS_6half_tEfNS_4arch4Sm80ELb1ELb0ELb1ELb0ELb0ELb0ELb0ELb0ELi2ELi2ELi2ELi2ELb1EEENS1_21CollectiveEpilogueBwdISB_SC_SE_Li256ELb0ELb0ELi4EEENS1_25SingleTileBwdLPTSchedulerILb0ELi96ELb0EEEEEEEEEvNT_6ParamsE --------------------------
	.section	.text._ZN7cutlass13device_kernelIN5flash19enable_sm80_to_sm89INS1_16FlashAttnBwdSm80INS1_25CollectiveMainloopBwdSm80ILi2ELi1EN4cute5tupleIJNS5_1CILi64EEENS7_ILi96EEENS7_ILi128EEEEEENS_6half_tEfNS_4arch4Sm80ELb1ELb0ELb1ELb0ELb0ELb0ELb0ELb0ELi2ELi2ELi2ELi2ELb1EEENS1_21CollectiveEpilogueBwdISB_SC_SE_Li256ELb0ELb0ELi4EEENS1_25SingleTileBwdLPTSchedulerILb0ELi96ELb0EEEEEEEEEvNT_6ParamsE,"ax",@progbits
	.align	128
.text._ZN7cutlass13device_kernelIN5flash19enable_sm80_to_sm89INS1_16FlashAttnBwdSm80INS1_25CollectiveMainloopBwdSm80ILi2ELi1EN4cute5tupleIJNS5_1CILi64EEENS7_ILi96EEENS7_ILi128EEEEEENS_6half_tEfNS_4arch4Sm80ELb1ELb0ELb1ELb0ELb0ELb0ELb0ELb0ELi2ELi2ELi2ELi2ELb1EEENS1_21CollectiveEpilogueBwdISB_SC_SE_Li256ELb0ELb0ELi4EEENS1_25SingleTileBwdLPTSchedulerILb0ELi96ELb0EEEEEEEEEvNT_6ParamsE:
        .type           _ZN7cutlass13device_kernelIN5flash19enable_sm80_to_sm89INS1_16FlashAttnBwdSm80INS1_25CollectiveMainloopBwdSm80ILi2ELi1EN4cute5tupleIJNS5_1CILi64EEENS7_ILi96EEENS7_ILi128EEEEEENS_6half_tEfNS_4arch4Sm80ELb1ELb0ELb1ELb0ELb0ELb0ELb0ELb0ELi2ELi2ELi2ELi2ELb1EEENS1_21CollectiveEpilogueBwdISB_SC_SE_Li256ELb0ELb0ELi4EEENS1_25SingleTileBwdLPTSchedulerILb0ELi96ELb0EEEEEEEEEvNT_6ParamsE,@function
        .size           _ZN7cutlass13device_kernelIN5flash19enable_sm80_to_sm89INS1_16FlashAttnBwdSm80INS1_25CollectiveMainloopBwdSm80ILi2ELi1EN4cute5tupleIJNS5_1CILi64EEENS7_ILi96EEENS7_ILi128EEEEEENS_6half_tEfNS_4arch4Sm80ELb1ELb0ELb1ELb0ELb0ELb0ELb0ELb0ELi2ELi2ELi2ELi2ELb1EEENS1_21CollectiveEpilogueBwdISB_SC_SE_Li256ELb0ELb0ELi4EEENS1_25SingleTileBwdLPTSchedulerILb0ELi96ELb0EEEEEEEEEvNT_6ParamsE,(.L_x_113 - _ZN7cutlass13device_kernelIN5flash19enable_sm80_to_sm89INS1_16FlashAttnBwdSm80INS1_25CollectiveMainloopBwdSm80ILi2ELi1EN4cute5tupleIJNS5_1CILi64EEENS7_ILi96EEENS7_ILi128EEEEEENS_6half_tEfNS_4arch4Sm80ELb1ELb0ELb1ELb0ELb0ELb0ELb0ELb0ELi2ELi2ELi2ELi2ELb1EEENS1_21CollectiveEpilogueBwdISB_SC_SE_Li256ELb0ELb0ELi4EEENS1_25SingleTileBwdLPTSchedulerILb0ELi96ELb0EEEEEEEEEvNT_6ParamsE)
        .other          _ZN7cutlass13device_kernelIN5flash19enable_sm80_to_sm89INS1_16FlashAttnBwdSm80INS1_25CollectiveMainloopBwdSm80ILi2ELi1EN4cute5tupleIJNS5_1CILi64EEENS7_ILi96EEENS7_ILi128EEEEEENS_6half_tEfNS_4arch4Sm80ELb1ELb0ELb1ELb0ELb0ELb0ELb0ELb0ELi2ELi2ELi2ELi2ELb1EEENS1_21CollectiveEpilogueBwdISB_SC_SE_Li256ELb0ELb0ELi4EEENS1_25SingleTileBwdLPTSchedulerILb0ELi96ELb0EEEEEEEEEvNT_6ParamsE,@"STO_CUDA_ENTRY STV_DEFAULT"
_ZN7cutlass13device_kernelIN5flash19enable_sm80_to_sm89INS1_16FlashAttnBwdSm80INS1_25CollectiveMainloopBwdSm80ILi2ELi1EN4cute5tupleIJNS5_1CILi64EEENS7_ILi96EEENS7_ILi128EEEEEENS_6half_tEfNS_4arch4Sm80ELb1ELb0ELb1ELb0ELb0ELb0ELb0ELb0ELi2ELi2ELi2ELi2ELb1EEENS1_21CollectiveEpilogueBwdISB_SC_SE_Li256ELb0ELb0ELi4EEENS1_25SingleTileBwdLPTSchedulerILb0ELi96ELb0EEEEEEEEEvNT_6ParamsE:
[----:B------:R-:W-:Y:S01]  /*0000*/  LDC R1, c[0x0][0x28] ;  /* 0x00000a00ff017b82 */ /* 0x000fe20000000800 */
[----:B------:R-:W-:Y:S05]  /*0010*/  EXIT ;  /* 0x000000000000794d */ /* 0x000fea0003800000 */
.L_x_16:
        /* <DEDUP_REMOVED lines=14> */
.L_x_113:


//--------------------- .text._ZN7cutlass13device_kernelIN5flash19enable_sm80_to_sm89INS1_16FlashAttnBwdSm80INS1_25CollectiveMainloopBwdSm80ILi2ELi1EN4cute5tupleIJNS5_1CILi64EEENS7_ILi96EEENS7_ILi128EEEEEENS_6half_tEfNS_4arch4Sm80ELb1ELb0ELb1ELb0ELb1ELb0ELb0ELb0ELi2ELi2ELi2ELi2ELb1EEENS1_21CollectiveEpilogueBwdISB_SC_SE_Li256ELb0ELb0ELi4EEENS1_25SingleTileBwdLPTSchedulerILb0ELi96ELb1EEEEEEEEEvNT_6ParamsE --------------------------
	.section	.text._ZN7cutlass13device_kernelIN5flash19enable_sm80_to_sm89INS1_16FlashAttnBwdSm80INS1_25CollectiveMainloopBwdSm80ILi2ELi1EN4cute5tupleIJNS5_1CILi64EEENS7_ILi96EEENS7_ILi128EEEEEENS_6half_tEfNS_4arch4Sm80ELb1ELb0ELb1ELb0ELb1ELb0ELb0ELb0ELi2ELi2ELi2ELi2ELb1EEENS1_21CollectiveEpilogueBwdISB_SC_SE_Li256ELb0ELb0ELi4EEENS1_25SingleTileBwdLPTSchedulerILb0ELi96ELb1EEEEEEEEEvNT_6ParamsE,"ax",@progbits
	.align	128
.text._ZN7cutlass13device_kernelIN5flash19enable_sm80_to_sm89INS1_16FlashAttnBwdSm80INS1_25CollectiveMainloopBwdSm80ILi2ELi1EN4cute5tupleIJNS5_1CILi64EEENS7_ILi96EEENS7_ILi128EEEEEENS_6half_tEfNS_4arch4Sm80ELb1ELb0ELb1ELb0ELb1ELb0ELb0ELb0ELi2ELi2ELi2ELi2ELb1EEENS1_21CollectiveEpilogueBwdISB_SC_SE_Li256ELb0ELb0ELi4EEENS1_25SingleTileBwdLPTSchedulerILb0ELi96ELb1EEEEEEEEEvNT_6ParamsE:
        .type           _ZN7cutlass13device_kernelIN5flash19enable_sm80_to_sm89INS1_16FlashAttnBwdSm80INS1_25CollectiveMainloopBwdSm80ILi2ELi1EN4cute5tupleIJNS5_1CILi64EEENS7_ILi96EEENS7_ILi128EEEEEENS_6half_tEfNS_4arch4Sm80ELb1ELb0ELb1ELb0ELb1ELb0ELb0ELb0ELi2ELi2ELi2ELi2ELb1EEENS1_21CollectiveEpilogueBwdISB_SC_SE_Li256ELb0ELb0ELi4EEENS1_25SingleTileBwdLPTSchedulerILb0ELi96ELb1EEEEEEEEEvNT_6ParamsE,@function
        .size           _ZN7cutlass13device_kernelIN5flash19enable_sm80_to_sm89INS1_16FlashAttnBwdSm80INS1_25CollectiveMainloopBwdSm80ILi2ELi1EN4cute5tupleIJNS5_1CILi64EEENS7_ILi96EEENS7_ILi128EEEEEENS_6half_tEfNS_4arch4Sm80ELb1ELb0ELb1ELb0ELb1ELb0ELb0ELb0ELi2ELi2ELi2ELi2ELb1EEENS1_21CollectiveEpilogueBwdISB_SC_SE_Li256ELb0ELb0ELi4EEENS1_25SingleTileBwdLPTSchedulerILb0ELi96ELb1EEEEEEEEEvNT_6ParamsE,(.L_x_114 - _ZN7cutlass13device_kernelIN5flash19enable_sm80_to_sm89INS1_16FlashAttnBwdSm80INS1_25CollectiveMainloopBwdSm80ILi2ELi1EN4cute5tupleIJNS5_1CILi64EEENS7_ILi96EEENS7_ILi128EEEEEENS_6half_tEfNS_4arch4Sm80ELb1ELb0ELb1ELb0ELb1ELb0ELb0ELb0ELi2ELi2ELi2ELi2ELb1EEENS1_21CollectiveEpilogueBwdISB_SC_SE_Li256ELb0ELb0ELi4EEENS1_25SingleTileBwdLPTSchedulerILb0ELi96ELb1EEEEEEEEEvNT_6ParamsE)
        .other          _ZN7cutlass13device_kernelIN5flash19enable_sm80_to_sm89INS1_16FlashAttnBwdSm80INS1_25CollectiveMainloopBwdSm80ILi2ELi1EN4cute5tupleIJNS5_1CILi64EEENS7_ILi96EEENS7_ILi128EEEEEENS_6half_tEfNS_4arch4Sm80ELb1ELb0ELb1ELb0ELb1ELb0ELb0ELb0ELi2ELi2ELi2ELi2ELb1EEENS1_21CollectiveEpilogueBwdISB_SC_SE_Li256ELb0ELb0ELi4EEENS1_25SingleTileBwdLPTSchedulerILb0ELi96ELb1EEEEEEEEEvNT_6ParamsE,@"STO_CUDA_ENTRY STV_DEFAULT"
_ZN7cutlass13device_kernelIN5flash19enable_sm80_to_sm89INS1_16FlashAttnBwdSm80INS1_25CollectiveMainloopBwdSm80ILi2ELi1EN4cute5tupleIJNS5_1CILi64EEENS7_ILi96EEENS7_ILi128EEEEEENS_6half_tEfNS_4arch4Sm80ELb1ELb0ELb1ELb0ELb1ELb0ELb0ELb0ELi2ELi2ELi2ELi2ELb1EEENS1_21CollectiveEpilogueBwdISB_SC_SE_Li256ELb0ELb0ELi4EEENS1_25SingleTileBwdLPTSchedulerILb0ELi96ELb1EEEEEEEEEvNT_6ParamsE:
[----:B------:R-:W-:Y:S01]  /*0000*/  LDC R1, c[0x0][0x28] ;  /* 0x00000a00ff017b82 */ /* 0x000fe20000000800 */
[----:B------:R-:W-:Y:S05]  /*0010*/  EXIT ;  /* 0x000000000000794d */ /* 0x000fea0003800000 */
.L_x_17:
        /* <DEDUP_REMOVED lines=14> */
.L_x_114:


//--------------------- .text._ZN7cutlass13device_kernelIN5flash19enable_sm80_to_sm89INS1_16FlashAttnBwdSm80INS1_25CollectiveMainloopBwdSm80ILi2ELi1EN4cute5tupleIJNS5_1CILi64EEENS7_ILi96EEENS7_ILi128EEEEEENS_6half_tEfNS_4arch4Sm80ELb1ELb0ELb1ELb0ELb0ELb0ELb0ELb0ELi2ELi2ELi2ELi2ELb1EEENS1_24CollectiveEpilogueBwdGQAISB_fSE_Li256ELb0ELb0EEENS1_25SingleTileBwdLPTSchedulerILb0ELi96ELb0EEEEEEEEEvNT_6ParamsE --------------------------
	.section	.text._ZN7cutlass13device_kernelIN5flash19enable_sm80_to_sm89INS1_16FlashAttnBwdSm80INS1_25CollectiveMainloopBwdSm80ILi2ELi1EN4cute5tupleIJNS5_1CILi64EEENS7_ILi96EEENS7_ILi128EEEEEENS_6half_tEfNS_4arch4Sm80ELb1ELb0ELb1ELb0ELb0ELb0ELb0ELb0ELi2ELi2ELi2ELi2ELb1EEENS1_24CollectiveEpilogueBwdGQAISB_fSE_Li256ELb0ELb0EEENS1_25SingleTileBwdLPTSchedulerILb0ELi96ELb0EEEEEEEEEvNT_6ParamsE,"ax",@progbits
	.align	128
.text._ZN7cutlass13device_kernelIN5flash19enable_sm80_to_sm89INS1_16FlashAttnBwdSm80INS1_25CollectiveMainloopBwdSm80ILi2ELi1EN4cute5tupleIJNS5_1CILi64EEENS7_ILi96EEENS7_ILi128EEEEEENS_6half_tEfNS_4arch4Sm80ELb1ELb0ELb1ELb0ELb0ELb0ELb0ELb0ELi2ELi2ELi2ELi2ELb1EEENS1_24CollectiveEpilogueBwdGQAISB_fSE_Li256ELb0ELb0EEENS1_25SingleTileBwdLPTSchedulerILb0ELi96ELb0EEEEEEEEEvNT_6ParamsE:
        .type           _ZN7cutlass13device_kernelIN5flash19enable_sm80_to_sm89INS1_16FlashAttnBwdSm80INS1_25CollectiveMainloopBwdSm80ILi2ELi1EN4cute5tupleIJNS5_1CILi64EEENS7_ILi96EEENS7_ILi128EEEEEENS_6half_tEfNS_4arch4Sm80ELb1ELb0ELb1ELb0ELb0ELb0ELb0ELb0ELi2ELi2ELi2ELi2ELb1EEENS1_24CollectiveEpilogueBwdGQAISB_fSE_Li256ELb0ELb0EEENS1_25SingleTileBwdLPTSchedulerILb0ELi96ELb0EEEEEEEEEvNT_6ParamsE,@function
        .size           _ZN7cutlass13device_kernelIN5flash19enable_sm80_to_sm89INS1_16FlashAttnBwdSm80INS1_25CollectiveMainloopBwdSm80ILi2ELi1EN4cute5tupleIJNS5_1CILi64EEENS7_ILi96EEENS7_ILi128EEEEEENS_6half_tEfNS_4arch4Sm80ELb1ELb0ELb1ELb0ELb0ELb0ELb0ELb0ELi2ELi2ELi2ELi2ELb1EEENS1_24CollectiveEpilogueBwdGQAISB_fSE_Li256ELb0ELb0EEENS1_25SingleTileBwdLPTSchedulerILb0ELi96ELb0EEEEEEEEEvNT_6ParamsE,(.L_x_115 - _ZN7cutlass13device_kernelIN5flash19enable_sm80_to_sm89INS1_16FlashAttnBwdSm80INS1_25CollectiveMainloopBwdSm80ILi2ELi1EN4cute5tupleIJNS5_1CILi64EEENS7_ILi96EEENS7_ILi128EEEEEENS_6half_tEfNS_4arch4Sm80ELb1ELb0ELb1ELb0ELb0ELb0ELb0ELb0ELi2ELi2ELi2ELi2ELb1EEENS1_24CollectiveEpilogueBwdGQAISB_fSE_Li256ELb0ELb0EEENS1_25SingleTileBwdLPTSchedulerILb0ELi96ELb0EEEEEEEEEvNT_6ParamsE)
        .other          _ZN7cutlass13device_kernelIN5flash19enable_sm80_to_sm89INS1_16FlashAttnBwdSm80INS1_25CollectiveMainloopBwdSm80ILi2ELi1EN4cute5tupleIJNS5_1CILi64EEENS7_ILi96EEENS7_ILi128EEEEEENS_6half_tEfNS_4arch4Sm80ELb1ELb0ELb1ELb0ELb0ELb0ELb0ELb0ELi2ELi2ELi2ELi2ELb1EEENS1_24CollectiveEpilogueBwdGQAISB_fSE_Li256ELb0ELb0EEENS1_25SingleTileBwdLPTSchedulerILb0ELi96ELb0EEEEEEEEEvNT_6ParamsE,@"STO_CUDA_ENTRY STV_DEFAULT"
_ZN7cutlass13device_kernelIN5flash19enable_sm80_to_sm89INS1_16FlashAttnBwdSm80INS1_25CollectiveMainloopBwdSm80ILi2ELi1EN4cute5tupleIJNS5_1CILi64EEENS7_ILi96EEENS7_ILi128EEEEEENS_6half_tEfNS_4arch4Sm80ELb1ELb0ELb1ELb0ELb0ELb0ELb0ELb0ELi2ELi2ELi2ELi2ELb1EEENS1_24CollectiveEpilogueBwdGQAISB_fSE_Li256ELb0ELb0EEENS1_25SingleTileBwdLPTSchedulerILb0ELi96ELb0EEEEEEEEEvNT_6ParamsE:
[----:B------:R-:W-:Y:S01]  /*0000*/  LDC R1, c[0x0][0x28] ;  /* 0x00000a00ff017b82 */ /* 0x000fe20000000800 */
[----:B------:R-:W-:Y:S05]  /*0010*/  EXIT ;  /* 0x000000000000794d */ /* 0x000fea0003800000 */
.L_x_18:
        /* <DEDUP_REMOVED lines=14> */
.L_x_115:


//--------------------- .text._ZN7cutlass13device_kernelIN5flash19enable_sm80_to_sm89INS1_16FlashAttnBwdSm80INS1_25CollectiveMainloopBwdSm80ILi2ELi1EN4cute5tupleIJNS5_1CILi64EEENS7_ILi96EEENS7_ILi128EEEEEENS_6half_tEfNS_4arch4Sm80ELb1ELb0ELb1ELb0ELb1ELb0ELb0ELb0ELi2ELi2ELi2ELi2ELb1EEENS1_24CollectiveEpilogueBwdGQAISB_fSE_Li256ELb0ELb1EEENS1_25SingleTileBwdLPTSchedulerILb0ELi96ELb1EEEEEEEEEvNT_6ParamsE --------------------------
	.section	.text._ZN7cutlass13device_kernelIN5flash19enable_sm80_to_sm89INS1_16FlashAttnBwdSm80INS1_25CollectiveMainloopBwdSm80ILi2ELi1EN4cute5tupleIJNS5_1CILi64EEENS7_ILi96EEENS7_ILi128EEEEEENS_6half_tEfNS_4arch4Sm80ELb1ELb0ELb1ELb0ELb1ELb0ELb0ELb0ELi2ELi2ELi2ELi2ELb1EEENS1_24CollectiveEpilogueBwdGQAISB_fSE_Li256ELb0ELb1EEENS1_25SingleTileBwdLPTSchedulerILb0ELi96ELb1EEEEEEEEEvNT_6ParamsE,"ax",@progbits
	.align	128
.text._ZN7cutlass13device_kernelIN5flash19enable_sm80_to_sm89INS1_16FlashAttnBwdSm80INS1_25CollectiveMainloopBwdSm80ILi2ELi1EN4cute5tupleIJNS5_1CILi64EEENS7_ILi96EEENS7_ILi128EEEEEENS_6half_tEfNS_4arch4Sm80ELb1ELb0ELb1ELb0ELb1ELb0ELb0ELb0ELi2ELi2ELi2ELi2ELb1EEENS1_24CollectiveEpilogueBwdGQAISB_fSE_Li256ELb0ELb1EEENS1_25SingleTileBwdLPTSchedulerILb0ELi96ELb1EEEEEEEEEvNT_6ParamsE:
        .type           _ZN7cutlass13device_kernelIN5flash19enable_sm80_to_sm89INS1_16FlashAttnBwdSm80INS1_25CollectiveMainloopBwdSm80ILi2ELi1EN4cute5tupleIJNS5_1CILi64EEENS7_ILi96EEENS7_ILi128EEEEEENS_6half_tEfNS_4arch4Sm80ELb1ELb0ELb1ELb0ELb1ELb0ELb0ELb0ELi2ELi2ELi2ELi2ELb1EEENS1_24CollectiveEpilogueBwdGQAISB_fSE_Li256ELb0ELb1EEENS1_25SingleTileBwdLPTSchedulerILb0ELi96ELb1EEEEEEEEEvNT_6ParamsE,@function
        .size           _ZN7cutlass13device_kernelIN5flash19enable_sm80_to_sm89INS1_16FlashAttnBwdSm80INS1_25CollectiveMainloopBwdSm80ILi2ELi1EN4cute5tupleIJNS5_1CILi64EEENS7_ILi96EEENS7_ILi128EEEEEENS_6half_tEfNS_4arch4Sm80ELb1ELb0ELb1ELb0ELb1ELb0ELb0ELb0ELi2ELi2ELi2ELi2ELb1EEENS1_24CollectiveEpilogueBwdGQAISB_fSE_Li256ELb0ELb1EEENS1_25SingleTileBwdLPTSchedulerILb0ELi96ELb1EEEEEEEEEvNT_6ParamsE,(.L_x_116 - _ZN7cutlass13device_kernelIN5flash19enable_sm80_to_sm89INS1_16FlashAttnBwdSm80INS1_25CollectiveMainloopBwdSm80ILi2ELi1EN4cute5tupleIJNS5_1CILi64EEENS7_ILi96EEENS7_ILi128EEEEEENS_6half_tEfNS_4arch4Sm80ELb1ELb0ELb1ELb0ELb1ELb0ELb0ELb0ELi2ELi2ELi2ELi2ELb1EEENS1_24CollectiveEpilogueBwdGQAISB_fSE_Li256ELb0ELb1EEENS1_25SingleTileBwdLPTSchedulerILb0ELi96ELb1EEEEEEEEEvNT_6ParamsE)
        .other          _ZN7cutlass13device_kernelIN5flash19enable_sm80_to_sm89INS1_16FlashAttnBwdSm80INS1_25CollectiveMainloopBwdSm80ILi2ELi1EN4cute5tupleIJNS5_1CILi64EEENS7_ILi96EEENS7_ILi128EEEEEENS_6half_tEfNS_4arch4Sm80ELb1ELb0ELb1ELb0ELb1ELb0ELb0ELb0ELi2ELi2ELi2ELi2ELb1EEENS1_24CollectiveEpilogueBwdGQAISB_fSE_Li256ELb0ELb1EEENS1_25SingleTileBwdLPTSchedulerILb0ELi96ELb1EEEEEEEEEvNT_6ParamsE,@"STO_CUDA_ENTRY STV_DEFAULT"
_ZN7cutlass13device_kernelIN5flash19enable_sm80_to_sm89INS1_16FlashAttnBwdSm80INS1_25CollectiveMainloopBwdSm80ILi2ELi1EN4cute5tupleIJNS5_1CILi64EEENS7_ILi96EEENS7_ILi128EEEEEENS_6half_tEfNS_4arch4Sm80ELb1ELb0ELb1ELb0ELb1ELb0ELb0ELb0ELi2ELi2ELi2ELi2ELb1EEENS1_24CollectiveEpilogueBwdGQAISB_fSE_Li256ELb0ELb1EEENS1_25SingleTileBwdLPTSchedulerILb0ELi96ELb1EEEEEEEEEvNT_6ParamsE:
[----:B------:R-:W-:Y:S01]  /*0000*/  LDC R1, c[0x0][0x28] ;  /* 0x00000a00ff017b82 */ /* 0x000fe20000000800 */
[----:B------:R-:W-:Y:S05]  /*0010*/  EXIT ;  /* 0x000000000000794d */ /* 0x000fea0003800000 */
.L_x_19:
        /* <DEDUP_REMOVED lines=14> */
.L_x_116:


//--------------------- .text._ZN7cutlass13device_kernelIN5flash19enable_sm80_to_sm89INS1_16FlashAttnBwdSm80INS1_25CollectiveMainloopBwdSm80ILi2ELi1EN4cute5tupleIJNS5_1CILi64EEENS7_ILi96EEENS7_ILi128EEEEEENS_6half_tEfNS_4arch4Sm80ELb1ELb0ELb1ELb1ELb0ELb0ELb0ELb0ELi2ELi2ELi2ELi2ELb1EEENS1_21CollectiveEpilogueBwdISB_SC_SE_Li256ELb1ELb0ELi4EEENS1_25SingleTileBwdLPTSchedulerILb1ELi96ELb0EEEEEEEEEvNT_6ParamsE --------------------------
	.section	.text._ZN7cutlass13device_kernelIN5flash19enable_sm80_to_sm89INS1_16FlashAttnBwdSm80INS1_25CollectiveMainloopBwdSm80ILi2ELi1EN4cute5tupleIJNS5_1CILi64EEENS7_ILi96EEENS7_ILi128EEEEEENS_6half_tEfNS_4arch4Sm80ELb1ELb0ELb1ELb1ELb0ELb0ELb0ELb0ELi2ELi2ELi2ELi2ELb1EEENS1_21CollectiveEpilogueBwdISB_SC_SE_Li256ELb1ELb0ELi4EEENS1_25SingleTileBwdLPTSchedulerILb1ELi96ELb0EEEEEEEEEvNT_6ParamsE,"ax",@progbits
	.align	128
.text._ZN7cutlass13device_kernelIN5flash19enable_sm80_to_sm89INS1_16FlashAttnBwdSm80INS1_25CollectiveMainloopBwdSm80ILi2ELi1EN4cute5tupleIJNS5_1CILi64EEENS7_ILi96EEENS7_ILi128EEEEEENS_6half_tEfNS_4arch4Sm80ELb1ELb0ELb1ELb1ELb0ELb0ELb0ELb0ELi2ELi2ELi2ELi2ELb1EEENS1_21CollectiveEpilogueBwdISB_SC_SE_Li256ELb1ELb0ELi4EEENS1_25SingleTileBwdLPTSchedulerILb1ELi96ELb0EEEEEEEEEvNT_6ParamsE:
        .type           _ZN7cutlass13device_kernelIN5flash19enable_sm80_to_sm89INS1_16FlashAttnBwdSm80INS1_25CollectiveMainloopBwdSm80ILi2ELi1EN4cute5tupleIJNS5_1CILi64EEENS7_ILi96EEENS7_ILi128EEEEEENS_6half_tEfNS_4arch4Sm80ELb1ELb0ELb1ELb1ELb0ELb0ELb0ELb0ELi2ELi2ELi2ELi2ELb1EEENS1_21CollectiveEpilogueBwdISB_SC_SE_Li256ELb1ELb0ELi4EEENS1_25SingleTileBwdLPTSchedulerILb1ELi96ELb0EEEEEEEEEvNT_6ParamsE,@function
        .size           _ZN7cutlass13device_kernelIN5flash19enable_sm80_to_sm89INS1_16FlashAttnBwdSm80INS1_25CollectiveMainloopBwdSm80ILi2ELi1EN4cute5tupleIJNS5_1CILi64EEENS7_ILi96EEENS7_ILi128EEEEEENS_6half_tEfNS_4arch4Sm80ELb1ELb0ELb1ELb1ELb0ELb0ELb0ELb0ELi2ELi2ELi2ELi2ELb1EEENS1_21CollectiveEpilogueBwdISB_SC_SE_Li256ELb1ELb0ELi4EEENS1_25SingleTileBwdLPTSchedulerILb1ELi96ELb0EEEEEEEEEvNT_6ParamsE,(.L_x_117 - _ZN7cutlass13device_kernelIN5flash19enable_sm80_to_sm89INS1_16FlashAttnBwdSm80INS1_25CollectiveMainloopBwdSm80ILi2ELi1EN4cute5tupleIJNS5_1CILi64EEENS7_ILi96EEENS7_ILi128EEEEEENS_6half_tEfNS_4arch4Sm80ELb1ELb0ELb1ELb1ELb0ELb0ELb0ELb0ELi2ELi2ELi2ELi2ELb1EEENS1_21CollectiveEpilogueBwdISB_SC_SE_Li256ELb1ELb0ELi4EEENS1_25SingleTileBwdLPTSchedulerILb1ELi96ELb0EEEEEEEEEvNT_6ParamsE)
        .other          _ZN7cutlass13device_kernelIN5flash19enable_sm80_to_sm89INS1_16FlashAttnBwdSm80INS1_25CollectiveMainloopBwdSm80ILi2ELi1EN4cute5tupleIJNS5_1CILi64EEENS7_ILi96EEENS7_ILi128EEEEEENS_6half_tEfNS_4arch4Sm80ELb1ELb0ELb1ELb1ELb0ELb0ELb0ELb0ELi2ELi2ELi2ELi2ELb1EEENS1_21CollectiveEpilogueBwdISB_SC_SE_Li256ELb1ELb0ELi4EEENS1_25SingleTileBwdLPTSchedulerILb1ELi96ELb0EEEEEEEEEvNT_6ParamsE,@"STO_CUDA_ENTRY STV_DEFAULT"
_ZN7cutlass13device_kernelIN5flash19enable_sm80_to_sm89INS1_16FlashAttnBwdSm80INS1_25CollectiveMainloopBwdSm80ILi2ELi1EN4cute5tupleIJNS5_1CILi64EEENS7_ILi96EEENS7_ILi128EEEEEENS_6half_tEfNS_4arch4Sm80ELb1ELb0ELb1ELb1ELb0ELb0ELb0ELb0ELi2ELi2ELi2ELi2ELb1EEENS1_21CollectiveEpilogueBwdISB_SC_SE_Li256ELb1ELb0ELi4EEENS1_25SingleTileBwdLPTSchedulerILb1ELi96ELb0EEEEEEEEEvNT_6ParamsE:
[----:B------:R-:W-:Y:S01]  /*0000*/  LDC R1, c[0x0][0x28] ;  /* 0x00000a00ff017b82 */ /* 0x000fe20000000800 */
[----:B------:R-:W-:Y:S05]  /*0010*/  EXIT ;  /* 0x000000000000794d */ /* 0x000fea0003800000 */
.L_x_20:
        /* <DEDUP_REMOVED lines=14> */
.L_x_117:


//--------------------- .text._ZN7cutlass13device_kernelIN5flash19enable_sm80_to_sm89INS1_16FlashAttnBwdSm80INS1_25CollectiveMainloopBwdSm80ILi2ELi1EN4cute5tupleIJNS5_1CILi64EEENS7_ILi96EEENS7_ILi128EEEEEENS_6half_tEfNS_4arch4Sm80ELb1ELb0ELb1ELb1ELb1ELb0ELb0ELb0ELi2ELi2ELi2ELi2ELb1EEENS1_21CollectiveEpilogueBwdISB_SC_SE_Li256ELb1ELb0ELi4EEENS1_25SingleTileBwdLPTSchedulerILb1ELi96ELb1EEEEEEEEEvNT_6ParamsE --------------------------
	.section	.text._ZN7cutlass13device_kernelIN5flash19enable_sm80_to_sm89INS1_16FlashAttnBwdSm80INS1_25CollectiveMainloopBwdSm80ILi2ELi1EN4cute5tupleIJNS5_1CILi64EEENS7_ILi96EEENS7_ILi128EEEEEENS_6half_tEfNS_4arch4Sm80ELb1ELb0ELb1ELb1ELb1ELb0ELb0ELb0ELi2ELi2ELi2ELi2ELb1EEENS1_21CollectiveEpilogueBwdISB_SC_SE_Li256ELb1ELb0ELi4EEENS1_25SingleTileBwdLPTSchedulerILb1ELi96ELb1EEEEEEEEEvNT_6ParamsE,"ax",@progbits
	.align	128
.text._ZN7cutlass13device_kernelIN5flash19enable_sm80_to_sm89INS1_16FlashAttnBwdSm80INS1_25CollectiveMainloopBwdSm80ILi2ELi1EN4cute5tupleIJNS5_1CILi64EEENS7_ILi96EEENS7_ILi128EEEEEENS_6half_tEfNS_4arch4Sm80ELb1ELb0ELb1ELb1ELb1ELb0ELb0ELb0ELi2ELi2ELi2ELi2ELb1EEENS1_21CollectiveEpilogueBwdISB_SC_SE_Li256ELb1ELb0ELi4EEENS1_25SingleTileBwdLPTSchedulerILb1ELi96ELb1EEEEEEEEEvNT_6ParamsE:
        .type           _ZN7cutlass13device_kernelIN5flash19enable_sm80_to_sm89INS1_16FlashAttnBwdSm80INS1_25CollectiveMainloopBwdSm80ILi2ELi1EN4cute5tupleIJNS5_1CILi64EEENS7_ILi96EEENS7_ILi128EEEEEENS_6half_tEfNS_4arch4Sm80ELb1ELb0ELb1ELb1ELb1ELb0ELb0ELb0ELi2ELi2ELi2ELi2ELb1EEENS1_21CollectiveEpilogueBwdISB_SC_SE_Li256ELb1ELb0ELi4EEENS1_25SingleTileBwdLPTSchedulerILb1ELi96ELb1EEEEEEEEEvNT_6ParamsE,@function
        .size           _ZN7cutlass13device_kernelIN5flash19enable_sm80_to_sm89INS1_16FlashAttnBwdSm80INS1_25CollectiveMainloopBwdSm80ILi2ELi1EN4cute5tupleIJNS5_1CILi64EEENS7_ILi96EEENS7_ILi128EEEEEENS_6half_tEfNS_4arch4Sm80ELb1ELb0ELb1ELb1ELb1ELb0ELb0ELb0ELi2ELi2ELi2ELi2ELb1EEENS1_21CollectiveEpilogueBwdISB_SC_SE_Li256ELb1ELb0ELi4EEENS1_25SingleTileBwdLPTSchedulerILb1ELi96ELb1EEEEEEEEEvNT_6ParamsE,(.L_x_118 - _ZN7cutlass13device_kernelIN5flash19enable_sm80_to_sm89INS1_16FlashAttnBwdSm80INS1_25CollectiveMainloopBwdSm80ILi2ELi1EN4cute5tupleIJNS5_1CILi64EEENS7_ILi96EEENS7_ILi128EEEEEENS_6half_tEfNS_4arch4Sm80ELb1ELb0ELb1ELb1ELb1ELb0ELb0ELb0ELi2ELi2ELi2ELi2ELb1EEENS1_21CollectiveEpilogueBwdISB_SC_SE_Li256ELb1ELb0ELi4EEENS1_25SingleTileBwdLPTSchedulerILb1ELi96ELb1EEEEEEEEEvNT_6ParamsE)
        .other          _ZN7cutlass13device_kernelIN5flash19enable_sm80_to_sm89INS1_16FlashAttnBwdSm80INS1_25CollectiveMainloopBwdSm80ILi2ELi1EN4cute5tupleIJNS5_1CILi64EEENS7_ILi96EEENS7_ILi128EEEEEENS_6half_tEfNS_4arch4Sm80ELb1ELb0ELb1ELb1ELb1ELb0ELb0ELb0ELi2ELi2ELi2ELi2ELb1EEENS1_21CollectiveEpilogueBwdISB_SC_SE_Li256ELb1ELb0ELi4EEENS1_25SingleTileBwdLPTSchedulerILb1ELi96ELb1EEEEEEEEEvNT_6ParamsE,@"STO_CUDA_ENTRY STV_DEFAULT"
_ZN7cutlass13device_kernelIN5flash19enable_sm80_to_sm89INS1_16FlashAttnBwdSm80INS1_25CollectiveMainloopBwdSm80ILi2ELi1EN4cute5tupleIJNS5_1CILi64EEENS7_ILi96EEENS7_ILi128EEEEEENS_6half_tEfNS_4arch4Sm80ELb1ELb0ELb1ELb1ELb1ELb0ELb0ELb0ELi2ELi2ELi2ELi2ELb1EEENS1_21CollectiveEpilogueBwdISB_SC_SE_Li256ELb1ELb0ELi4EEENS1_25SingleTileBwdLPTSchedulerILb1ELi96ELb1EEEEEEEEEvNT_6ParamsE:
[----:B------:R-:W-:Y:S01]  /*0000*/  LDC R1, c[0x0][0x28] ;  /* 0x00000a00ff017b82 */ /* 0x000fe20000000800 */
[----:B------:R-:W-:Y:S05]  /*0010*/  EXIT ;  /* 0x000000000000794d */ /* 0x000fea0003800000 */
.L_x_21:
        /* <DEDUP_REMOVED lines=14> */
.L_x_118:


//--------------------- .text._ZN7cutlass13device_kernelIN5flash19enable_sm80_to_sm89INS1_16FlashAttnBwdSm80INS1_25CollectiveMainloopBwdSm80ILi2ELi1EN4cute5tupleIJNS5_1CILi64EEENS7_ILi96EEENS7_ILi128EEEEEENS_6half_tEfNS_4arch4Sm80ELb1ELb0ELb1ELb1ELb0ELb0ELb0ELb0ELi2ELi2ELi2ELi2ELb1EEENS1_24CollectiveEpilogueBwdGQAISB_fSE_Li256ELb1ELb0EEENS1_25SingleTileBwdLPTSchedulerILb1ELi96ELb0EEEEEEEEEvNT_6ParamsE --------------------------
	.section	.text._ZN7cutlass13device_kernelIN5flash19enable_sm80_to_sm89INS1_16FlashAttnBwdSm80INS1_25CollectiveMainloopBwdSm80ILi2ELi1EN4cute5tupleIJNS5_1CILi64EEENS7_ILi96EEENS7_ILi128EEEEEENS_6half_tEfNS_4arch4Sm80ELb1ELb0ELb1ELb1ELb0ELb0ELb0ELb0ELi2ELi2ELi2ELi2ELb1EEENS1_24CollectiveEpilogueBwdGQAISB_fSE_Li256ELb1ELb0EEENS1_25SingleTileBwdLPTSchedulerILb1ELi96ELb0EEEEEEEEEvNT_6ParamsE,"ax",@progbits
	.align	128
.text._ZN7cutlass13device_kernelIN5flash19enable_sm80_to_sm89INS1_16FlashAttnBwdSm80INS1_25CollectiveMainloopBwdSm80ILi2ELi1EN4cute5tupleIJNS5_1CILi64EEENS7_ILi96EEENS7_ILi128EEEEEENS_6half_tEfNS_4arch4Sm80ELb1ELb0ELb1ELb1ELb0ELb0ELb0ELb0ELi2ELi2ELi2ELi2ELb1EEENS1_24CollectiveEpilogueBwdGQAISB_fSE_Li256ELb1ELb0EEENS1_25SingleTileBwdLPTSchedulerILb1ELi96ELb0EEEEEEEEEvNT_6ParamsE:
        .type           _ZN7cutlass13device_kernelIN5flash19enable_sm80_to_sm89INS1_16FlashAttnBwdSm80INS1_25CollectiveMainloopBwdSm80ILi2ELi1EN4cute5tupleIJNS5_1CILi64EEENS7_ILi96EEENS7_ILi128EEEEEENS_6half_tEfNS_4arch4Sm80ELb1ELb0ELb1ELb1ELb0ELb0ELb0ELb0ELi2ELi2ELi2ELi2ELb1EEENS1_24CollectiveEpilogueBwdGQAISB_fSE_Li256ELb1ELb0EEENS1_25SingleTileBwdLPTSchedulerILb1ELi96ELb0EEEEEEEEEvNT_6ParamsE,@function
        .size           _ZN7cutlass13device_kernelIN5flash19enable_sm80_to_sm89INS1_16FlashAttnBwdSm80INS1_25CollectiveMainloopBwdSm80ILi2ELi1EN4cute5tupleIJNS5_1CILi64EEENS7_ILi96EEENS7_ILi128EEEEEENS_6half_tEfNS_4arch4Sm80ELb1ELb0ELb1ELb1ELb0ELb0ELb0ELb0ELi2ELi2ELi2ELi2ELb1EEENS1_24CollectiveEpilogueBwdGQAISB_fSE_Li256ELb1ELb0EEENS1_25SingleTileBwdLPTSchedulerILb1ELi96ELb0EEEEEEEEEvNT_6ParamsE,(.L_x_119 - _ZN7cutlass13device_kernelIN5flash19enable_sm80_to_sm89INS1_16FlashAttnBwdSm80INS1_25CollectiveMainloopBwdSm80ILi2ELi1EN4cute5tupleIJNS5_1CILi64EEENS7_ILi96EEENS7_ILi128EEEEEENS_6half_tEfNS_4arch4Sm80ELb1ELb0ELb1ELb1ELb0ELb0ELb0ELb0ELi2ELi2ELi2ELi2ELb1EEENS1_24CollectiveEpilogueBwdGQAISB_fSE_Li256ELb1ELb0EEENS1_25SingleTileBwdLPTSchedulerILb1ELi96ELb0EEEEEEEEEvNT_6ParamsE)
        .other          _ZN7cutlass13device_kernelIN5flash19enable_sm80_to_sm89INS1_16FlashAttnBwdSm80INS1_25CollectiveMainloopBwdSm80ILi2ELi1EN4cute5tupleIJNS5_1CILi64EEENS7_ILi96EEENS7_ILi128EEEEEENS_6half_tEfNS_4arch4Sm80ELb1ELb0ELb1ELb1ELb0ELb0ELb0ELb0ELi2ELi2ELi2ELi2ELb1EEENS1_24CollectiveEpilogueBwdGQAISB_fSE_Li256ELb1ELb0EEENS1_25SingleTileBwdLPTSchedulerILb1ELi96ELb0EEEEEEEEEvNT_6ParamsE,@"STO_CUDA_ENTRY STV_DEFAULT"
_ZN7cutlass13device_kernelIN5flash19enable_sm80_to_sm89INS1_16FlashAttnBwdSm80INS1_25CollectiveMainloopBwdSm80ILi2ELi1EN4cute5tupleIJNS5_1CILi64EEENS7_ILi96EEENS7_ILi128EEEEEENS_6half_tEfNS_4arch4Sm80ELb1ELb0ELb1ELb1ELb0ELb0ELb0ELb0ELi2ELi2ELi2ELi2ELb1EEENS1_24CollectiveEpilogueBwdGQAISB_fSE_Li256ELb1ELb0EEENS1_25SingleTileBwdLPTSchedulerILb1ELi96ELb0EEEEEEEEEvNT_6ParamsE:
[----:B------:R-:W-:Y:S01]  /*0000*/  LDC R1, c[0x0][0x28] ;  /* 0x00000a00ff017b82 */ /* 0x000fe20000000800 */
[----:B------:R-:W-:Y:S05]  /*0010*/  EXIT ;  /* 0x000000000000794d */ /* 0x000fea0003800000 */
.L_x_22:
        /* <DEDUP_REMOVED lines=14> */
.L_x_119:


//--------------------- .text._ZN7cutlass13device_kernelIN5flash32FlashAttnBwdPostprocessConvertdQIN4cute5tupleIJNS3_1CILi96EEENS5_ILi128EEEEEENS_6half_tEfNS_4arch4Sm80ELi256ENS3_8TiledMMAINS3_8MMA_AtomIJNS3_28SM80_16x8x16_F32F16F16F32_TNEEEENS3_6LayoutINS4_IJNS5_ILi2EEENS5_ILi4EEENS5_ILi1EEEEEENS4_IJSJ_SH_NS5_ILi0EEEEEEEENS4_IJNS5_ILi32EEENS5_ILi64EEENS5_ILi16EEEEEEEELb0EEEEEvNT_6ParamsE --------------------------
	.section	.text._ZN7cutlass13device_kernelIN5flash32FlashAttnBwdPostprocessConvertdQIN4cute5tupleIJNS3_1CILi96EEENS5_ILi128EEEEEENS_6half_tEfNS_4arch4Sm80ELi256ENS3_8TiledMMAINS3_8MMA_AtomIJNS3_28SM80_16x8x16_F32F16F16F32_TNEEEENS3_6LayoutINS4_IJNS5_ILi2EEENS5_ILi4EEENS5_ILi1EEEEEENS4_IJSJ_SH_NS5_ILi0EEEEEEEENS4_IJNS5_ILi32EEENS5_ILi64EEENS5_ILi16EEEEEEEELb0EEEEEvNT_6ParamsE,"ax",@progbits
	.align	128
.text._ZN7cutlass13device_kernelIN5flash32FlashAttnBwdPostprocessConvertdQIN4cute5tupleIJNS3_1CILi96EEENS5_ILi128EEEEEENS_6half_tEfNS_4arch4Sm80ELi256ENS3_8TiledMMAINS3_8MMA_AtomIJNS3_28SM80_16x8x16_F32F16F16F32_TNEEEENS3_6LayoutINS4_IJNS5_ILi2EEENS5_ILi4EEENS5_ILi1EEEEEENS4_IJSJ_SH_NS5_ILi0EEEEEEEENS4_IJNS5_ILi32EEENS5_ILi64EEENS5_ILi16EEEEEEEELb0EEEEEvNT_6ParamsE:
        .type           _ZN7cutlass13device_kernelIN5flash32FlashAttnBwdPostprocessConvertdQIN4cute5tupleIJNS3_1CILi96EEENS5_ILi128EEEEEENS_6half_tEfNS_4arch4Sm80ELi256ENS3_8TiledMMAINS3_8MMA_AtomIJNS3_28SM80_16x8x16_F32F16F16F32_TNEEEENS3_6LayoutINS4_IJNS5_ILi2EEENS5_ILi4EEENS5_ILi1EEEEEENS4_IJSJ_SH_NS5_ILi0EEEEEEEENS4_IJNS5_ILi32EEENS5_ILi64EEENS5_ILi16EEEEEEEELb0EEEEEvNT_6ParamsE,@function
        .size           _ZN7cutlass13device_kernelIN5flash32FlashAttnBwdPostprocessConvertdQIN4cute5tupleIJNS3_1CILi96EEENS5_ILi128EEEEEENS_6half_tEfNS_4arch4Sm80ELi256ENS3_8TiledMMAINS3_8MMA_AtomIJNS3_28SM80_16x8x16_F32F16F16F32_TNEEEENS3_6LayoutINS4_IJNS5_ILi2EEENS5_ILi4EEENS5_ILi1EEEEEENS4_IJSJ_SH_NS5_ILi0EEEEEEEENS4_IJNS5_ILi32EEENS5_ILi64EEENS5_ILi16EEEEEEEELb0EEEEEvNT_6ParamsE,(.L_x_120 - _ZN7cutlass13device_kernelIN5flash32FlashAttnBwdPostprocessConvertdQIN4cute5tupleIJNS3_1CILi96EEENS5_ILi128EEEEEENS_6half_tEfNS_4arch4Sm80ELi256ENS3_8TiledMMAINS3_8MMA_AtomIJNS3_28SM80_16x8x16_F32F16F16F32_TNEEEENS3_6LayoutINS4_IJNS5_ILi2EEENS5_ILi4EEENS5_ILi1EEEEEENS4_IJSJ_SH_NS5_ILi0EEEEEEEENS4_IJNS5_ILi32EEENS5_ILi64EEENS5_ILi16EEEEEEEELb0EEEEEvNT_6ParamsE)
        .other          _ZN7cutlass13device_kernelIN5flash32FlashAttnBwdPostprocessConvertdQIN4cute5tupleIJNS3_1CILi96EEENS5_ILi128EEEEEENS_6half_tEfNS_4arch4Sm80ELi256ENS3_8TiledMMAINS3_8MMA_AtomIJNS3_28SM80_16x8x16_F32F16F16F32_TNEEEENS3_6LayoutINS4_IJNS5_ILi2EEENS5_ILi4EEENS5_ILi1EEEEEENS4_IJSJ_SH_NS5_ILi0EEEEEEEENS4_IJNS5_ILi32EEENS5_ILi64EEENS5_ILi16EEEEEEEELb0EEEEEvNT_6ParamsE,@"STO_CUDA_ENTRY STV_DEFAULT"
_ZN7cutlass13device_kernelIN5flash32FlashAttnBwdPostprocessConvertdQIN4cute5tupleIJNS3_1CILi96EEENS5_ILi128EEEEEENS_6half_tEfNS_4arch4Sm80ELi256ENS3_8TiledMMAINS3_8MMA_AtomIJNS3_28SM80_16x8x16_F32F16F16F32_TNEEEENS3_6LayoutINS4_IJNS5_ILi2EEENS5_ILi4EEENS5_ILi1EEEEEENS4_IJSJ_SH_NS5_ILi0EEEEEEEENS4_IJNS5_ILi32EEENS5_ILi64EEENS5_ILi16EEEEEEEELb0EEEEEvNT_6ParamsE:
[----:B------:R-:W-:Y:S08]  /*0000*/  LDC R1, c[0x0][0x28] ;  /* 0x00000a00ff017b82 */ /* 0x000ff00000000800 */
[----:B------:R-:W0:Y:S01]  /*0010*/  LDC.64 R6, c[0x0][0x278] ;  /* 0x00009e00ff067b82 */ /* 0x000e220000000a00 */
[----:B------:R-:W1:Y:S01]  /*0020*/  S2R R11, SR_CTAID.Z ;  /* 0x00000000000b7919 */ /* 0x000e620000002700 */
[----:B------:R-:W-:Y:S01]  /*0030*/  ULDC.64 UR4, c[0x0][0x270] ;  /* 0x00009c0000047ab9 */ /* 0x000fe20000000a00 */
[----:B------:R-:W-:Y:S01]  /*0040*/  ULDC.64 UR6, c[0x0][0x208] ;  /* 0x0000820000067ab9 */ /* 0x000fe20000000a00 */
[----:B------:R-:W-:-:S04]  /*0050*/  ISETP.NE.U32.AND P0, PT, RZ, UR4, PT ;  /* 0x00000004ff007c0c */ /* 0x000fc8000bf05070 */
[----:B------:R-:W1:Y:S01]  /*0060*/  LDC.64 R4, c[0x0][0x270] ;  /* 0x00009c00ff047b82 */ /* 0x000e620000000a00 */
[----:B------:R-:W-:Y:S02]  /*0070*/  ISETP.NE.AND.EX P0, PT, RZ, UR5, PT, P0 ;  /* 0x00000005ff007c0c */ /* 0x000fe4000bf05300 */
[----:B0-----:R-:W-:-:S04]  /*0080*/  ISETP.NE.U32.AND P1, PT, R6, RZ, PT ;  /* 0x000000ff0600720c */ /* 0x001fc80003f25070 */
[----:B------:R-:W-:Y:S01]  /*0090*/  ISETP.NE.AND.EX P1, PT, R7, RZ, PT, P1 ;  /* 0x000000ff0700720c */ /* 0x000fe20003f25310 */
[----:B------:R-:W0:Y:S01]  /*00a0*/  LDC R3, c[0x0][0x240] ;  /* 0x00009000ff037b82 */ /* 0x000e220000000800 */
[----:B-1----:R-:W-:-:S05]  /*00b0*/  IMAD.WIDE R4, R11, 0x4, R4 ;  /* 0x000000040b047825 */ /* 0x002fca00078e0204 */
[----:B------:R1:W5:Y:S06]  /*00c0*/  @P0 LDG.E R2, desc[UR6][R4.64] ;  /* 0x0000000604020981 */ /* 0x00036c000c1e1900 */
[----:B------:R-:W2:Y:S01]  /*00d0*/  @P1 LDC.64 R6, c[0x0][0x278] ;  /* 0x00009e00ff061b82 */ /* 0x000ea20000000a00 */
[----:B------:R-:W3:Y:S01]  /*00e0*/  S2R R0, SR_CTAID.X ;  /* 0x0000000000007919 */ /* 0x000ee20000002500 */
[----:B--2---:R-:W-:-:S05]  /*00f0*/  @P1 IMAD.WIDE R6, R11, 0x4, R6 ;  /* 0x000000040b061825 */ /* 0x004fca00078e0206 */
[----:B0-----:R1:W5:Y:S01]  /*0100*/  @P1 LDG.E R3, desc[UR6][R6.64] ;  /* 0x0000000606031981 */ /* 0x001362000c1e1900 */
[----:B---3--:R-:W-:Y:S01]  /*0110*/  IMAD R8, R0, 0x60, RZ ;  /* 0x0000006000087824 */ /* 0x008fe200078e02ff */
[----:B------:R-:W-:Y:S06]  /*0120*/  @P1 BRA `(.L_x_23) ;  /* 0x0000000000101947 */ /* 0x000fec0003800000 */
[----:B------:R-:W-:Y:S05]  /*0130*/  @!P0 BRA `(.L_x_23) ;  /* 0x00000000000c8947 */ /* 0x000fea0003800000 */
[----:B-1----:R-:W2:Y:S04]  /*0140*/  LDG.E R6, desc[UR6][R4.64] ;  /* 0x0000000604067981 */ /* 0x002ea8000c1e1900 */
[----:B-----5:R-:W2:Y:S02]  /*0150*/  LDG.E R3, desc[UR6][R4.64+0x4] ;  /* 0x0000040604037981 */ /* 0x020ea4000c1e1900 */
[----:B--2---:R-:W-:-:S07]  /*0160*/  IMAD.IADD R3, R3, 0x1, -R6 ;  /* 0x0000000103037824 */ /* 0x004fce00078e0a06 */
.L_x_23:
[----:B------:R-:W-:Y:S02]  /*0170*/  ISETP.NE.U32.AND P1, PT, RZ, UR4, PT ;  /* 0x00000004ff007c0c */ /* 0x000fe4000bf25070 */
[----:B-----5:R-:W-:Y:S02]  /*0180*/  ISETP.GE.AND P2, PT, R8, R3, PT ;  /* 0x000000030800720c */ /* 0x020fe40003f46270 */
[----:B------:R-:W-:-:S13]  /*0190*/  ISETP.NE.AND.EX P1, PT, RZ, UR5, PT, P1 ;  /* 0x00000005ff007c0c */ /* 0x000fda000bf25310 */
[----:B------:R-:W-:Y:S05]  /*01a0*/  @P1 EXIT P2 ;  /* 0x000000000000194d */ /* 0x000fea0001000000 */
[----:B------:R-:W0:Y:S01]  /*01b0*/  S2R R59, SR_TID.X ;  /* 0x00000000003b7919 */ /* 0x000e220000002100 */
[C---:B-1----:R-:W-:Y:S01]  /*01c0*/  @P0 IMAD R4, R11.reuse, 0x60, R2 ;  /* 0x000000600b040824 */ /* 0x042fe200078e0202 */
[----:B------:R-:W1:Y:S01]  /*01d0*/  S2UR UR8, SR_CTAID.Y ;  /* 0x00000000000879c3 */ /* 0x000e620000002600 */
[----:B------:R-:W-:Y:S01]  /*01e0*/  IMAD R9, R0, 0x3000, RZ ;  /* 0x0000300000097824 */ /* 0x000fe200078e02ff */
[----:B------:R-:W-:Y:S01]  /*01f0*/  SHF.R.S32.HI R53, RZ, 0x1f, R11 ;  /* 0x0000001fff357819 */ /* 0x000fe2000001140b */
[----:B------:R-:W-:Y:S01]  /*0200*/  @P0 IMAD.HI R4, R4, 0x2aaaaaab, RZ ;  /* 0x2aaaaaab04040827 */ /* 0x000fe200078e02ff */
[----:B------:R-:W-:Y:S01]  /*0210*/  ULDC.64 UR4, c[0x0][0x230] ;  /* 0x00008c0000047ab9 */ /* 0x000fe20000000a00 */
[----:B------:R-:W-:Y:S02]  /*0220*/  SEL R54, R11, RZ, !P1 ;  /* 0x000000ff0b367207 */ /* 0x000fe40004800000 */
[----:B------:R-:W-:Y:S01]  /*0230*/  SEL R53, R53, RZ, !P1 ;  /* 0x000000ff35357207 */ /* 0x000fe20004800000 */
[----:B------:R-:W2:Y:S01]  /*0240*/  LDC.64 R12, c[0x0][0x228] ;  /* 0x00008a00ff0c7b82 */ /* 0x000ea20000000a00 */
[----:B------:R-:W-:-:S04]  /*0250*/  @P0 SHF.R.U32.HI R5, RZ, 0x1f, R4 ;  /* 0x0000001fff050819 */ /* 0x000fc80000011604 */
[----:B------:R-:W-:-:S05]  /*0260*/  @P0 LEA.HI.SX32 R5, R4, R5, 0x1c ;  /* 0x0000000504050211 */ /* 0x000fca00078fe2ff */
[----:B------:R-:W-:Y:S01]  /*0270*/  @P0 IMAD R7, R5, 0x3000, RZ ;  /* 0x0000300005070824 */ /* 0x000fe200078e02ff */
[----:B------:R-:W-:-:S03]  /*0280*/  CS2R R4, SRZ ;  /* 0x0000000000047805 */ /* 0x000fc6000001ff00 */
[--C-:B------:R-:W-:Y:S01]  /*0290*/  @P0 IMAD.MOV.U32 R4, RZ, RZ, R7.reuse ;  /* 0x000000ffff040224 */ /* 0x100fe200078e0007 */
[----:B------:R-:W-:Y:S01]  /*02a0*/  @P0 SHF.R.S32.HI R5, RZ, 0x1f, R7 ;  /* 0x0000001fff050819 */ /* 0x000fe20000011407 */
[----:B-1----:R-:W-:Y:S01]  /*02b0*/  USHF.R.S32.HI UR9, URZ, 0x1f, UR8 ;  /* 0x0000001f3f097899 */ /* 0x002fe20008011408 */
[----:B------:R-:W-:Y:S01]  /*02c0*/  SHF.R.S32.HI R7, RZ, 0x1f, R9 ;  /* 0x0000001fff077819 */ /* 0x000fe20000011409 */
[----:B0-----:R-:W-:-:S04]  /*02d0*/  IMAD.SHL.U32 R52, R59, 0x4, RZ ;  /* 0x000000043b347824 */ /* 0x001fc800078e00ff */
[----:B--2---:R-:W-:Y:S01]  /*02e0*/  IMAD R8, R12, UR9, RZ ;  /* 0x000000090c087c24 */ /* 0x004fe2000f8e02ff */
[----:B------:R-:W-:Y:S01]  /*02f0*/  IADD3 R4, P2, P3, R4, R52, R9 ;  /* 0x0000003404047210 */ /* 0x000fe20007b5e009 */
[----:B------:R-:W-:Y:S01]  /*0300*/  IMAD R9, R53, UR4, RZ ;  /* 0x0000000435097c24 */ /* 0x000fe2000f8e02ff */
[----:B------:R-:W-:-:S03]  /*0310*/  SHF.R.S32.HI R6, RZ, 0x1f, R52 ;  /* 0x0000001fff067819 */ /* 0x000fc60000011434 */
[----:B------:R-:W-:Y:S01]  /*0320*/  IMAD R9, R54, UR5, R9 ;  /* 0x0000000536097c24 */ /* 0x000fe2000f8e0209 */
[----:B------:R-:W-:Y:S01]  /*0330*/  IADD3.X R5, R5, R6, R7, P2, P3 ;  /* 0x0000000605057210 */ /* 0x000fe200017e6407 */
[----:B------:R-:W-:Y:S02]  /*0340*/  IMAD R7, R13, UR8, R8 ;  /* 0x000000080d077c24 */ /* 0x000fe4000f8e0208 */
[----:B------:R-:W-:-:S05]  /*0350*/  IMAD.WIDE.U32 R4, R12, UR8, R4 ;  /* 0x000000080c047c25 */ /* 0x000fca000f8e0004 */
[----:B------:R-:W-:-:S03]  /*0360*/  IADD3 R5, R5, R7, RZ ;  /* 0x0000000705057210 */ /* 0x000fc60007ffe0ff */
[----:B------:R-:W-:Y:S01]  /*0370*/  IMAD.WIDE.U32 R4, R54, UR4, R4 ;  /* 0x0000000436047c25 */ /* 0x000fe2000f8e0004 */
[----:B------:R-:W-:-:S03]  /*0380*/  ULDC.64 UR4, c[0x0][0x210] ;  /* 0x0000840000047ab9 */ /* 0x000fc60000000a00 */
[----:B------:R-:W-:Y:S01]  /*0390*/  IMAD.IADD R5, R5, 0x1, R9 ;  /* 0x0000000105057824 */ /* 0x000fe200078e0209 */
[----:B------:R-:W-:-:S04]  /*03a0*/  LEA R62, P1, R4, UR4, 0x2 ;  /* 0x00000004043e7c11 */ /* 0x000fc8000f8210ff */
[----:B------:R-:W-:-:S05]  /*03b0*/  LEA.HI.X R63, R4, UR5, R5, 0x2, P1 ;  /* 0x00000005043f7c11 */ /* 0x000fca00088f1405 */
[----:B------:R-:W2:Y:S04]  /*03c0*/  LDG.E.128 R4, desc[UR6][R62.64] ;  /* 0x000000063e047981 */ /* 0x000ea8000c1e1d00 */
[----:B------:R-:W3:Y:S04]  /*03d0*/  LDG.E.128 R8, desc[UR6][R62.64+0x1000] ;  /* 0x001000063e087981 */ /* 0x000ee8000c1e1d00 */
[----:B------:R-:W4:Y:S04]  /*03e0*/  LDG.E.128 R12, desc[UR6][R62.64+0x2000] ;  /* 0x002000063e0c7981 */ /* 0x000f28000c1e1d00 */
[----:B------:R-:W5:Y:S04]  /*03f0*/  LDG.E.128 R16, desc[UR6][R62.64+0x3000] ;  /* 0x003000063e107981 */ /* 0x000f68000c1e1d00 */
[----:B------:R-:W5:Y:S04]  /*0400*/  LDG.E.128 R20, desc[UR6][R62.64+0x4000] ;  /* 0x004000063e147981 */ /* 0x000f68000c1e1d00 */
[----:B------:R-:W5:Y:S04]  /*0410*/  LDG.E.128 R24, desc[UR6][R62.64+0x5000] ;  /* 0x005000063e187981 */ /* 0x000f68000c1e1d00 */
[----:B------:R-:W5:Y:S04]  /*0420*/  LDG.E.128 R28, desc[UR6][R62.64+0x6000] ;  /* 0x006000063e1c7981 */ /* 0x000f68000c1e1d00 */
[----:B------:R-:W5:Y:S04]  /*0430*/  LDG.E.128 R32, desc[UR6][R62.64+0x7000] ;  /* 0x007000063e207981 */ /* 0x000f68000c1e1d00 */
[----:B------:R-:W5:Y:S04]  /*0440*/  LDG.E.128 R36, desc[UR6][R62.64+0x8000] ;  /* 0x008000063e247981 */ /* 0x000f68000c1e1d00 */
[----:B------:R-:W5:Y:S04]  /*0450*/  LDG.E.128 R40, desc[UR6][R62.64+0x9000] ;  /* 0x009000063e287981 */ /* 0x000f68000c1e1d00 */
[----:B------:R-:W5:Y:S04]  /*0460*/  LDG.E.128 R44, desc[UR6][R62.64+0xa000] ;  /* 0x00a000063e2c7981 */ /* 0x000f68000c1e1d00 */
[----:B------:R0:W5:Y:S01]  /*0470*/  LDG.E.128 R48, desc[UR6][R62.64+0xb000] ;  /* 0x00b000063e307981 */ /* 0x000162000c1e1d00 */
[----:B------:R-:W1:Y:S01]  /*0480*/  S2UR UR5, SR_CgaCtaId ;  /* 0x00000000000579c3 */ /* 0x000e620000008800 */
[----:B------:R-:W-:Y:S01]  /*0490*/  SHF.R.S32.HI R56, RZ, 0x1f, R59 ;  /* 0x0000001fff387819 */ /* 0x000fe2000001143b */
[----:B------:R-:W-:Y:S01]  /*04a0*/  UMOV UR4, 0x400 ;  /* 0x0000040000047882 */ /* 0x000fe20000000000 */
[----:B------:R-:W-:Y:S01]  /*04b0*/  IMAD R3, R0, -0x60, R3 ;  /* 0xffffffa000037824 */ /* 0x000fe200078e0203 */
[----:B------:R-:W-:Y:S01]  /*04c0*/  BSSY B0, `(.L_x_24) ;  /* 0x0000108000007945 */ /* 0x000fe20003800000 */
[----:B------:R-:W-:-:S02]  /*04d0*/  LEA.HI R58, R56, R59, RZ, 0x2 ;  /* 0x0000003b383a7211 */ /* 0x000fc400078f10ff */
[CC--:B------:R-:W-:Y:S02]  /*04e0*/  LEA.HI R55, R56.reuse, R59.reuse, RZ, 0x4 ;  /* 0x0000003b38377211 */ /* 0x0c0fe400078f20ff */
[CC--:B------:R-:W-:Y:S02]  /*04f0*/  LEA.HI R69, R56.reuse, R59.reuse, RZ, 0x5 ;  /* 0x0000003b38457211 */ /* 0x0c0fe400078f28ff */
[CC--:B------:R-:W-:Y:S02]  /*0500*/  LEA.HI R57, R56.reuse, R59.reuse, RZ, 0x7 ;  /* 0x0000003b38397211 */ /* 0x0c0fe400078f38ff */
[----:B------:R-:W-:Y:S02]  /*0510*/  LEA.HI R67, R56, R59, RZ, 0x6 ;  /* 0x0000003b38437211 */ /* 0x000fe400078f30ff */
[--C-:B------:R-:W-:Y:S02]  /*0520*/  SHF.R.S32.HI R61, RZ, 0x2, R58.reuse ;  /* 0x00000002ff3d7819 */ /* 0x100fe4000001143a */
[----:B0-----:R-:W-:-:S02]  /*0530*/  SHF.R.S32.HI R62, RZ, 0x1f, R58 ;  /* 0x0000001fff3e7819 */ /* 0x001fc4000001143a */
[----:B------:R-:W-:Y:S02]  /*0540*/  LOP3.LUT R64, R58, 0x7ffffffc, RZ, 0xc0, !PT ;  /* 0x7ffffffc3a407812 */ /* 0x000fe400078ec0ff */
[----:B------:R-:W-:Y:S02]  /*0550*/  LOP3.LUT R56, R55, 0xfffffff0, RZ, 0xc0, !PT ;  /* 0xfffffff037387812 */ /* 0x000fe400078ec0ff */
[----:B------:R-:W-:Y:S01]  /*0560*/  LEA.HI R63, R62, R61, RZ, 0x3 ;  /* 0x0000003d3e3f7211 */ /* 0x000fe200078f18ff */
[----:B-1----:R-:W-:Y:S01]  /*0570*/  ULEA UR4, UR5, UR4, 0x18 ;  /* 0x0000000405047291 */ /* 0x002fe2000f8ec03f */
[C---:B------:R-:W-:Y:S01]  /*0580*/  IMAD.IADD R62, R59.reuse, 0x1, -R64 ;  /* 0x000000013b3e7824 */ /* 0x040fe200078e0a40 */
[----:B------:R-:W-:Y:S01]  /*0590*/  SHF.R.S32.HI R60, RZ, 0x5, R69 ;  /* 0x00000005ff3c7819 */ /* 0x000fe20000011445 */
[C---:B------:R-:W-:Y:S01]  /*05a0*/  IMAD.IADD R56, R59.reuse, 0x1, -R56 ;  /* 0x000000013b387824 */ /* 0x040fe200078e0a38 */
[----:B------:R-:W-:Y:S01]  /*05b0*/  SHF.R.S32.HI R58, RZ, 0x6, R67 ;  /* 0x00000006ff3a7819 */ /* 0x000fe20000011443 */
[----:B------:R-:W-:Y:S01]  /*05c0*/  ULDC UR5, c[0x0][0x268] ;  /* 0x00009a0000057ab9 */ /* 0x000fe20000000800 */
[----:B------:R-:W-:-:S02]  /*05d0*/  LEA R59, R59, UR4, 0x4 ;  /* 0x000000043b3b7c11 */ /* 0x000fc4000f8e20ff */
[----:B------:R-:W-:Y:S02]  /*05e0*/  LEA.HI R64, R69, R60, RZ, 0x1 ;  /* 0x0000003c45407211 */ /* 0x000fe400078f08ff */
[----:B------:R-:W-:Y:S02]  /*05f0*/  LEA.HI R67, R67, R58, RZ, 0x1 ;  /* 0x0000003a43437211 */ /* 0x000fe400078f08ff */
[----:B------:R-:W-:Y:S02]  /*0600*/  LOP3.LUT R66, R63, 0xfffffff8, RZ, 0xc0, !PT ;  /* 0xfffffff83f427812 */ /* 0x000fe400078ec0ff */
[----:B------:R-:W-:Y:S02]  /*0610*/  LOP3.LUT R63, R64, 0xfffffe, RZ, 0xc0, !PT ;  /* 0x00fffffe403f7812 */ /* 0x000fe400078ec0ff */
[----:B------:R-:W-:Y:S02]  /*0620*/  LOP3.LUT R67, R67, 0xfffffffe, RZ, 0xc0, !PT ;  /* 0xfffffffe43437812 */ /* 0x000fe400078ec0ff */
[----:B------:R-:W-:Y:S01]  /*0630*/  IADD3 R61, R61, -R66, RZ ;  /* 0x800000423d3d7210 */ /* 0x000fe20007ffe0ff */
[----:B------:R-:W-:Y:S01]  /*0640*/  IMAD.IADD R63, R60, 0x1, -R63 ;  /* 0x000000013c3f7824 */ /* 0x000fe200078e0a3f */
[----:B------:R-:W-:Y:S01]  /*0650*/  SHF.R.S32.HI R65, RZ, 0x7, R57 ;  /* 0x00000007ff417819 */ /* 0x000fe20000011439 */
[----:B------:R-:W-:Y:S01]  /*0660*/  IMAD.IADD R60, R58, 0x1, -R67 ;  /* 0x000000013a3c7824 */ /* 0x000fe200078e0a43 */
[----:B------:R-:W-:-:S02]  /*0670*/  SHF.R.S32.HI R58, RZ, 0x4, R55 ;  /* 0x00000004ff3a7819 */ /* 0x000fc40000011437 */
[----:B------:R-:W-:Y:S01]  /*0680*/  SHF.R.S32.HI R55, RZ, 0x1f, R55 ;  /* 0x0000001fff377819 */ /* 0x000fe20000011437 */
[----:B------:R-:W-:-:S03]  /*0690*/  IMAD R62, R65, 0x300, R62 ;  /* 0x00000300413e7824 */ /* 0x000fc600078e023e */
[----:B------:R-:W-:Y:S01]  /*06a0*/  LEA.HI R55, R55, R58, RZ, 0x2 ;  /* 0x0000003a37377211 */ /* 0x000fe200078f10ff */
[----:B------:R-:W-:-:S03]  /*06b0*/  IMAD R63, R63, 0x80, R62 ;  /* 0x000000803f3f7824 */ /* 0x000fc600078e023e */
[----:B------:R-:W-:-:S05]  /*06c0*/  LOP3.LUT R55, R55, 0xffffffc, RZ, 0xc0, !PT ;  /* 0x0ffffffc37377812 */ /* 0x000fca00078ec0ff */
[----:B------:R-:W-:Y:S01]  /*06d0*/  IMAD.IADD R55, R58, 0x1, -R55 ;  /* 0x000000013a377824 */ /* 0x000fe200078e0a37 */
[----:B--2---:R0:W-:Y:S04]  /*06e0*/  STS.128 [R59], R4 ;  /* 0x000000043b007388 */ /* 0x0041e80000000c00 */
[----:B---3--:R-:W-:Y:S04]  /*06f0*/  STS.128 [R59+0x1000], R8 ;  /* 0x001000083b007388 */ /* 0x008fe80000000c00 */
[----:B----4-:R1:W-:Y:S04]  /*0700*/  STS.128 [R59+0x2000], R12 ;  /* 0x0020000c3b007388 */ /* 0x0103e80000000c00 */
[----:B-----5:R2:W-:Y:S04]  /*0710*/  STS.128 [R59+0x3000], R16 ;  /* 0x003000103b007388 */ /* 0x0205e80000000c00 */
[----:B------:R3:W-:Y:S01]  /*0720*/  STS.128 [R59+0x4000], R20 ;  /* 0x004000143b007388 */ /* 0x0007e20000000c00 */
[C---:B0-----:R-:W-:Y:S01]  /*0730*/  SHF.L.U32 R7, R60.reuse, 0x6, RZ ;  /* 0x000000063c077819 */ /* 0x041fe200000006ff */
[----:B------:R-:W-:Y:S01]  /*0740*/  IMAD.SHL.U32 R60, R60, 0x8, RZ ;  /* 0x000000083c3c7824 */ /* 0x000fe200078e00ff */
[C---:B------:R-:W-:Y:S01]  /*0750*/  LEA.HI R5, R56.reuse, R56, RZ, 0x1 ;  /* 0x0000003838057211 */ /* 0x040fe200078f08ff */
[----:B------:R-:W-:Y:S01]  /*0760*/  STS.128 [R59+0x5000], R24 ;  /* 0x005000183b007388 */ /* 0x000fe20000000c00 */
[----:B------:R-:W-:Y:S01]  /*0770*/  IMAD.SHL.U32 R56, R56, 0x8, RZ ;  /* 0x0000000838387824 */ /* 0x000fe200078e00ff */
[----:B------:R-:W-:-:S02]  /*0780*/  LOP3.LUT R7, R7, 0x40, RZ, 0xc0, !PT ;  /* 0x0000004007077812 */ /* 0x000fc400078ec0ff */
[----:B------:R-:W-:Y:S01]  /*0790*/  STS.128 [R59+0x6000], R28 ;  /* 0x0060001c3b007388 */ /* 0x000fe20000000c00 */
[----:B------:R-:W-:Y:S02]  /*07a0*/  SHF.R.S32.HI R4, RZ, 0x1f, R61 ;  /* 0x0000001fff047819 */ /* 0x000fe4000001143d */
[----:B-1----:R-:W-:Y:S01]  /*07b0*/  LOP3.LUT R15, R7, 0x8, R56, 0xf8, !PT ;  /* 0x00000008070f7812 */ /* 0x002fe200078ef838 */
[----:B------:R-:W-:Y:S01]  /*07c0*/  STS.128 [R59+0x7000], R32 ;  /* 0x007000203b007388 */ /* 0x000fe20000000c00 */
[----:B------:R-:W-:Y:S02]  /*07d0*/  LEA.HI R4, R4, R61, RZ, 0x2 ;  /* 0x0000003d04047211 */ /* 0x000fe400078f10ff */
[----:B--2---:R-:W-:Y:S01]  /*07e0*/  LOP3.LUT R16, R57, 0xffffff80, RZ, 0xc0, !PT ;  /* 0xffffff8039107812 */ /* 0x004fe200078ec0ff */
[----:B------:R-:W-:Y:S01]  /*07f0*/  STS.128 [R59+0x8000], R36 ;  /* 0x008000243b007388 */ /* 0x000fe20000000c00 */
[----:B---3--:R-:W-:Y:S01]  /*0800*/  SHF.R.U32.HI R20, RZ, 0x3, R7 ;  /* 0x00000003ff147819 */ /* 0x008fe20000011607 */
[C---:B------:R-:W-:Y:S01]  /*0810*/  IMAD.SHL.U32 R7, R4.reuse, 0x10, RZ ;  /* 0x0000001004077824 */ /* 0x040fe200078e00ff */
[----:B------:R-:W-:Y:S01]  /*0820*/  SHF.R.S32.HI R5, RZ, 0x1, R5 ;  /* 0x00000001ff057819 */ /* 0x000fe20000011405 */
[----:B------:R-:W-:Y:S01]  /*0830*/  STS.128 [R59+0x9000], R40 ;  /* 0x009000283b007388 */ /* 0x000fe20000000c00 */
[----:B------:R-:W-:Y:S01]  /*0840*/  LOP3.LUT R15, R15, R20, RZ, 0x3c, !PT ;  /* 0x000000140f0f7212 */ /* 0x000fe200078e3cff */
[----:B------:R-:W-:Y:S01]  /*0850*/  IMAD R18, R55, 0x10, R16 ;  /* 0x0000001037127824 */ /* 0x000fe200078e0210 */
[----:B------:R-:W-:Y:S01]  /*0860*/  LOP3.LUT R7, R7, 0x40, RZ, 0xc0, !PT ;  /* 0x0000004007077812 */ /* 0x000fe200078ec0ff */
[----:B------:R-:W-:Y:S01]  /*0870*/  STS.128 [R59+0xa000], R44 ;  /* 0x00a0002c3b007388 */ /* 0x000fe20000000c00 */
[----:B------:R-:W-:Y:S01]  /*0880*/  LOP3.LUT R16, R4, 0x7fffffc, RZ, 0xc0, !PT ;  /* 0x07fffffc04107812 */ /* 0x000fe200078ec0ff */
[----:B------:R-:W-:Y:S01]  /*0890*/  IMAD R18, R5, 0x600, R18 ;  /* 0x0000060005127824 */ /* 0x000fe200078e0212 */
[----:B------:R-:W-:Y:S01]  /*08a0*/  LOP3.LUT R60, R7, 0x8, R60, 0xf8, !PT ;  /* 0x00000008073c7812 */ /* 0x000fe200078ef83c */
[----:B------:R-:W-:Y:S01]  /*08b0*/  STS.128 [R59+0xb000], R48 ;  /* 0x00b000303b007388 */ /* 0x000fe20000000c00 */
[----:B------:R-:W-:-:S02]  /*08c0*/  SHF.R.U32.HI R7, RZ, 0x3, R7 ;  /* 0x00000003ff077819 */ /* 0x000fc40000011607 */
[----:B------:R-:W-:Y:S02]  /*08d0*/  CS2R R4, SRZ ;  /* 0x0000000000047805 */ /* 0x000fe4000001ff00 */
[----:B------:R-:W-:Y:S01]  /*08e0*/  IADD3 R16, R61, -R16, RZ ;  /* 0x800000103d107210 */ /* 0x000fe20007ffe0ff */
[----:B------:R-:W-:Y:S01]  /*08f0*/  BAR.SYNC.DEFER_BLOCKING 0x0 ;  /* 0x0000000000007b1d */ /* 0x000fe20000010000 */
[----:B------:R-:W-:Y:S01]  /*0900*/  LOP3.LUT R60, R60, R7, RZ, 0x3c, !PT ;  /* 0x000000073c3c7212 */ /* 0x000fe200078e3cff */
[--C-:B------:R-:W-:Y:S01]  /*0910*/  @P0 IMAD.MOV.U32 R4, RZ, RZ, R2.reuse ;  /* 0x000000ffff040224 */ /* 0x100fe200078e0002 */
[----:B------:R-:W-:Y:S01]  /*0920*/  @P0 SHF.R.S32.HI R5, RZ, 0x1f, R2 ;  /* 0x0000001fff050819 */ /* 0x000fe20000011402 */
[----:B------:R-:W-:Y:S01]  /*0930*/  IMAD.IADD R2, R18, 0x1, R15 ;  /* 0x0000000112027824 */ /* 0x000fe200078e020f */
[----:B------:R-:W-:Y:S02]  /*0940*/  LEA R63, R16, R63, 0x3 ;  /* 0x0000003f103f7211 */ /* 0x000fe400078e18ff */
[----:B------:R-:W-:-:S02]  /*0950*/  IADD3 R4, P0, R58, R4, RZ ;  /* 0x000000043a047210 */ /* 0x000fc40007f1e0ff */
[----:B------:R-:W-:Y:S02]  /*0960*/  SHF.R.S32.HI R57, RZ, 0x1f, R56 ;  /* 0x0000001fff397819 */ /* 0x000fe40000011438 */
[----:B------:R-:W-:-:S03]  /*0970*/  LEA.HI.X.SX32 R5, R58, R5, 0x1, P0 ;  /* 0x000000053a057211 */ /* 0x000fc600000f0eff */
[----:B------:R-:W-:Y:S01]  /*0980*/  IMAD.WIDE R4, R0, 0x60, R4 ;  /* 0x0000006000047825 */ /* 0x000fe200078e0204 */
[----:B------:R-:W0:Y:S04]  /*0990*/  LDS R6, [R52+UR4] ;  /* 0x0000000434067984 */ /* 0x000e280008000800 */
[----:B------:R-:W1:Y:S04]  /*09a0*/  LDS R8, [R52+UR4+0x400] ;  /* 0x0004000434087984 */ /* 0x000e680008000800 */
[----:B------:R-:W2:Y:S04]  /*09b0*/  LDS R9, [R52+UR4+0x800] ;  /* 0x0008000434097984 */ /* 0x000ea80008000800 */
[----:B------:R-:W3:Y:S04]  /*09c0*/  LDS R10, [R52+UR4+0xc00] ;  /* 0x000c0004340a7984 */ /* 0x000ee80008000800 */
[----:B------:R-:W4:Y:S04]  /*09d0*/  LDS R11, [R52+UR4+0x1000] ;  /* 0x00100004340b7984 */ /* 0x000f280008000800 */
[----:B------:R-:W5:Y:S04]  /*09e0*/  LDS R12, [R52+UR4+0x1400] ;  /* 0x00140004340c7984 */ /* 0x000f680008000800 */
[----:B------:R-:W5:Y:S04]  /*09f0*/  LDS R13, [R52+UR4+0x1800] ;  /* 0x00180004340d7984 */ /* 0x000f680008000800 */
[----:B------:R-:W5:Y:S04]  /*0a00*/  LDS R14, [R52+UR4+0x1c00] ;  /* 0x001c0004340e7984 */ /* 0x000f680008000800 */
[----:B------:R-:W5:Y:S04]  /*0a10*/  LDS R26, [R52+UR4+0x3000] ;  /* 0x00300004341a7984 */ /* 0x000f680008000800 */
[----:B------:R-:W5:Y:S04]  /*0a20*/  LDS R27, [R52+UR4+0x3400] ;  /* 0x00340004341b7984 */ /* 0x000f680008000800 */
[----:B------:R-:W5:Y:S01]  /*0a30*/  LDS R20, [R52+UR4+0x2000] ;  /* 0x0020000434147984 */ /* 0x000f620008000800 */
[----:B0-----:R-:W-:Y:S01]  /*0a40*/  FMUL.FTZ R7, R6, UR5 ;  /* 0x0000000506077c20 */ /* 0x001fe20008410000 */
[----:B------:R-:W-:-:S02]  /*0a50*/  IMAD.U32 R6, R63, 0x2, R60 ;  /* 0x000000023f067824 */ /* 0x000fc400078e003c */
[----:B------:R-:W0:Y:S01]  /*0a60*/  LDS R21, [R52+UR4+0x2400] ;  /* 0x0024000434157984 */ /* 0x000e220008000800 */
[----:B-1----:R-:W-:-:S03]  /*0a70*/  FMUL.FTZ R8, R8, UR5 ;  /* 0x0000000508087c20 */ /* 0x002fc60008410000 */
[----:B------:R-:W1:Y:S01]  /*0a80*/  LDS R31, [R52+UR4+0x3800] ;  /* 0x00380004341f7984 */ /* 0x000e620008000800 */
[----:B--2---:R-:W-:Y:S01]  /*0a90*/  FMUL.FTZ R9, R9, UR5 ;  /* 0x0000000509097c20 */ /* 0x004fe20008410000 */
[----:B------:R-:W-:Y:S02]  /*0aa0*/  F2FP.F16.F32.PACK_AB R7, R8, R7 ;  /* 0x000000070807723e */ /* 0x000fe400000000ff */
[----:B------:R-:W2:Y:S01]  /*0ab0*/  LDS R19, [R52+UR4+0x3c00] ;  /* 0x003c000434137984 */ /* 0x000ea20008000800 */
[----:B---3--:R-:W-:-:S03]  /*0ac0*/  FMUL.FTZ R10, R10, UR5 ;  /* 0x000000050a0a7c20 */ /* 0x008fc60008410000 */
[----:B------:R-:W3:Y:S01]  /*0ad0*/  LDS R22, [R52+UR4+0x2800] ;  /* 0x0028000434167984 */ /* 0x000ee20008000800 */
[----:B----4-:R-:W-:Y:S01]  /*0ae0*/  FMUL.FTZ R11, R11, UR5 ;  /* 0x000000050b0b7c20 */ /* 0x010fe20008410000 */
[----:B------:R-:W-:Y:S02]  /*0af0*/  F2FP.F16.F32.PACK_AB R8, R10, R9 ;  /* 0x000000090a08723e */ /* 0x000fe400000000ff */
[----:B------:R-:W4:Y:S01]  /*0b00*/  LDS R23, [R52+UR4+0x2c00] ;  /* 0x002c000434177984 */ /* 0x000f220008000800 */
[----:B-----5:R-:W-:-:S03]  /*0b10*/  FMUL.FTZ R12, R12, UR5 ;  /* 0x000000050c0c7c20 */ /* 0x020fc60008410000 */
[----:B------:R-:W5:Y:S01]  /*0b20*/  LDS R40, [R52+UR4+0x4000] ;  /* 0x0040000434287984 */ /* 0x000f620008000800 */
[----:B------:R-:W-:Y:S01]  /*0b30*/  FMUL.FTZ R13, R13, UR5 ;  /* 0x000000050d0d7c20 */ /* 0x000fe20008410000 */
[----:B------:R-:W-:Y:S02]  /*0b40*/  F2FP.F16.F32.PACK_AB R9, R12, R11 ;  /* 0x0000000b0c09723e */ /* 0x000fe400000000ff */
[----:B------:R-:W5:Y:S01]  /*0b50*/  LDS R41, [R52+UR4+0x4400] ;  /* 0x0044000434297984 */ /* 0x000f620008000800 */
[----:B------:R-:W-:-:S03]  /*0b60*/  FMUL.FTZ R14, R14, UR5 ;  /* 0x000000050e0e7c20 */ /* 0x000fc60008410000 */
        /* <DEDUP_REMOVED lines=9> */
[----:B0-----:R-:W-:-:S03]  /*0c00*/  FMUL.FTZ R21, R21, UR5 ;  /* 0x0000000515157c20 */ /* 0x001fc60008410000 */
[----:B------:R-:W0:Y:S01]  /*0c10*/  LDS R17, [R52+UR4+0x5c00] ;  /* 0x005c000434117984 */ /* 0x000e220008000800 */
[----:B-1----:R-:W-:Y:S01]  /*0c20*/  FMUL.FTZ R37, R31, UR5 ;  /* 0x000000051f257c20 */ /* 0x002fe20008410000 */
[----:B------:R-:W-:Y:S02]  /*0c30*/  F2FP.F16.F32.PACK_AB R20, R21, R20 ;  /* 0x000000141514723e */ /* 0x000fe400000000ff */
[----:B------:R-:W1:Y:S01]  /*0c40*/  LDS R13, [R52+UR4+0x6000] ;  /* 0x00600004340d7984 */ /* 0x000e620008000800 */
[----:B--2---:R-:W-:-:S03]  /*0c50*/  FMUL.FTZ R34, R19, UR5 ;  /* 0x0000000513227c20 */ /* 0x004fc60008410000 */
[----:B------:R-:W2:Y:S01]  /*0c60*/  LDS R16, [R52+UR4+0x6400] ;  /* 0x0064000434107984 */ /* 0x000ea20008000800 */
[----:B---3--:R-:W-:Y:S01]  /*0c70*/  FMUL.FTZ R24, R22, UR5 ;  /* 0x0000000516187c20 */ /* 0x008fe20008410000 */
[----:B------:R-:W-:Y:S02]  /*0c80*/  F2FP.F16.F32.PACK_AB R37, R34, R37 ;  /* 0x000000252225723e */ /* 0x000fe400000000ff */
[----:B------:R-:W3:Y:S01]  /*0c90*/  LDS R12, [R52+UR4+0x6800] ;  /* 0x00680004340c7984 */ /* 0x000ee20008000800 */
[----:B----4-:R-:W-:-:S03]  /*0ca0*/  FMUL.FTZ R25, R23, UR5 ;  /* 0x0000000517197c20 */ /* 0x010fc60008410000 */
[----:B------:R-:W4:Y:S01]  /*0cb0*/  LDS R26, [R52+UR4+0x7800] ;  /* 0x00780004341a7984 */ /* 0x000f220008000800 */
[----:B-----5:R-:W-:Y:S01]  /*0cc0*/  FMUL.FTZ R43, R40, UR5 ;  /* 0x00000005282b7c20 */ /* 0x020fe20008410000 */
        /* <DEDUP_REMOVED lines=8> */
[----:B------:R-:W5:Y:S02]  /*0d50*/  LDS R19, [R52+UR4+0x9800] ;  /* 0x0098000434137984 */ /* 0x000f640008000800 */
[----:B------:R-:W-:Y:S01]  /*0d60*/  F2FP.F16.F32.PACK_AB R44, R46, R45 ;  /* 0x0000002d2e2c723e */ /* 0x000fe200000000ff */
[----:B------:R-:W-:Y:S01]  /*0d70*/  FMUL.FTZ R45, R18, UR5 ;  /* 0x00000005122d7c20 */ /* 0x000fe20008410000 */
[----:B------:R-:W5:Y:S01]  /*0d80*/  LDS R32, [R52+UR4+0x9c00] ;  /* 0x009c000434207984 */ /* 0x000f620008000800 */
[----:B------:R-:W-:-:S03]  /*0d90*/  FMUL.FTZ R18, R11, UR5 ;  /* 0x000000050b127c20 */ /* 0x000fc60008410000 */
[----:B------:R-:W5:Y:S01]  /*0da0*/  LDS R14, [R52+UR4+0x5000] ;  /* 0x00500004340e7984 */ /* 0x000f620008000800 */
[----:B0-----:R-:W-:-:S03]  /*0db0*/  FMUL.FTZ R17, R17, UR5 ;  /* 0x0000000511117c20 */ /* 0x001fc60008410000 */
[----:B------:R-:W0:Y:S01]  /*0dc0*/  LDS R15, [R52+UR4+0x6c00] ;  /* 0x006c0004340f7984 */ /* 0x000e220008000800 */
[----:B-1----:R-:W-:-:S03]  /*0dd0*/  FMUL.FTZ R13, R13, UR5 ;  /* 0x000000050d0d7c20 */ /* 0x002fc60008410000 */
[----:B------:R-:W1:Y:S01]  /*0de0*/  LDS R22, [R52+UR4+0x7000] ;  /* 0x0070000434167984 */ /* 0x000e620008000800 */
[----:B--2---:R-:W-:-:S03]  /*0df0*/  FMUL.FTZ R16, R16, UR5 ;  /* 0x0000000510107c20 */ /* 0x004fc60008410000 */
[----:B------:R-:W2:Y:S01]  /*0e00*/  LDS R23, [R52+UR4+0x7400] ;  /* 0x0074000434177984 */ /* 0x000ea20008000800 */
[----:B---3--:R-:W-:Y:S01]  /*0e10*/  FMUL.FTZ R46, R12, UR5 ;  /* 0x000000050c2e7c20 */ /* 0x008fe20008410000 */
[----:B------:R-:W-:Y:S02]  /*0e20*/  F2FP.F16.F32.PACK_AB R12, R17, R18 ;  /* 0x00000012110c723e */ /* 0x000fe400000000ff */
[----:B------:R-:W3:Y:S01]  /*0e30*/  LDS R24, [R52+UR4+0x8000] ;  /* 0x0080000434187984 */ /* 0x000ee20008000800 */
[----:B------:R-:W-:Y:S01]  /*0e40*/  F2FP.F16.F32.PACK_AB R13, R16, R13 ;  /* 0x0000000d100d723e */ /* 0x000fe200000000ff */
[----:B----4-:R-:W-:Y:S01]  /*0e50*/  FMUL.FTZ R26, R26, UR5 ;  /* 0x000000051a1a7c20 */ /* 0x010fe20008410000 */
[----:B------:R-:W-:Y:S01]  /*0e60*/  LEA R18, R6, UR4, 0x1 ;  /* 0x0000000406127c11 */ /* 0x000fe2000f8e08ff */
[----:B------:R-:W4:Y:S01]  /*0e70*/  LDS R29, [R52+UR4+0x8400] ;  /* 0x00840004341d7984 */ /* 0x000f220008000800 */
[----:B-----5:R-:W-:Y:S01]  /*0e80*/  FMUL.FTZ R17, R30, UR5 ;  /* 0x000000051e117c20 */ /* 0x020fe20008410000 */
[----:B------:R-:W-:-:S02]  /*0e90*/  LEA R6, R2, UR4, 0x1 ;  /* 0x0000000402067c11 */ /* 0x000fc4000f8e08ff */
        /* <DEDUP_REMOVED lines=14> */
[----:B0-----:R-:W-:Y:S01]  /*0f80*/  FMUL.FTZ R15, R15, UR5 ;  /* 0x000000050f0f7c20 */ /* 0x001fe20008410000 */
[----:B------:R-:W-:Y:S02]  /*0f90*/  F2FP.F16.F32.PACK_AB R11, R45, R14 ;  /* 0x0000000e2d0b723e */ /* 0x000fe400000000ff */
[----:B------:R-:W0:Y:S01]  /*0fa0*/  LDS R36, [R52+UR4+0xb000] ;  /* 0x00b0000434247984 */ /* 0x000e220008000800 */
[----:B-1----:R-:W-:Y:S01]  /*0fb0*/  FMUL.FTZ R22, R22, UR5 ;  /* 0x0000000516167c20 */ /* 0x002fe20008410000 */
[----:B------:R-:W-:-:S02]  /*0fc0*/  F2FP.F16.F32.PACK_AB R14, R15, R46 ;  /* 0x0000002e0f0e723e */ /* 0x000fc400000000ff */
[----:B------:R-:W1:Y:S01]  /*0fd0*/  LDS R41, [R52+UR4+0xb400] ;  /* 0x00b4000434297984 */ /* 0x000e620008000800 */
[----:B--2---:R-:W-:-:S03]  /*0fe0*/  FMUL.FTZ R23, R23, UR5 ;  /* 0x0000000517177c20 */ /* 0x004fc60008410000 */
[----:B------:R-:W2:Y:S01]  /*0ff0*/  LDS R40, [R52+UR4+0xb800] ;  /* 0x00b8000434287984 */ /* 0x000ea20008000800 */
[----:B---3--:R-:W-:Y:S01]  /*1000*/  FMUL.FTZ R24, R24, UR5 ;  /* 0x0000000518187c20 */ /* 0x008fe20008410000 */
[----:B------:R-:W-:Y:S02]  /*1010*/  F2FP.F16.F32.PACK_AB R15, R23, R22 ;  /* 0x00000016170f723e */ /* 0x000fe400000000ff */
[----:B------:R-:W3:Y:S01]  /*1020*/  LDS R42, [R52+UR4+0xbc00] ;  /* 0x00bc0004342a7984 */ /* 0x000ee20008000800 */
[----:B----4-:R-:W-:Y:S01]  /*1030*/  FMUL.FTZ R29, R29, UR5 ;  /* 0x000000051d1d7c20 */ /* 0x010fe20008410000 */
[----:B------:R-:W4:Y:S01]  /*1040*/  LDC.64 R22, c[0x0][0x258] ;  /* 0x00009600ff167b82 */ /* 0x000f220000000a00 */
[----:B------:R-:W-:Y:S01]  /*1050*/  UIADD3 UR4, UR4, 0xc000, URZ ;  /* 0x0000c00004047890 */ /* 0x000fe2000fffe03f */
[----:B-----5:R-:W-:Y:S01]  /*1060*/  FMUL.FTZ R25, R25, UR5 ;  /* 0x0000000519197c20 */ /* 0x020fe20008410000 */
[----:B------:R5:W-:Y:S01]  /*1070*/  STS [R18+0xc000], R7 ;  /* 0x00c0000712007388 */ /* 0x000be20000000800 */
[----:B------:R-:W-:Y:S01]  /*1080*/  F2FP.F16.F32.PACK_AB R24, R29, R24 ;  /* 0x000000181d18723e */ /* 0x000fe200000000ff */
[----:B------:R-:W-:-:S02]  /*1090*/  FMUL.FTZ R28, R28, UR5 ;  /* 0x000000051c1c7c20 */ /* 0x000fc40008410000 */
[----:B------:R-:W-:Y:S01]  /*10a0*/  STS [R18+0xc100], R8 ;  /* 0x00c1000812007388 */ /* 0x000fe20000000800 */
[----:B------:R-:W-:Y:S02]  /*10b0*/  FMUL.FTZ R35, R35, UR5 ;  /* 0x0000000523237c20 */ /* 0x000fe40008410000 */
[----:B------:R-:W-:Y:S01]  /*10c0*/  F2FP.F16.F32.PACK_AB R25, R28, R25 ;  /* 0x000000191c19723e */ /* 0x000fe200000000ff */
[----:B------:R-:W-:Y:S01]  /*10d0*/  STS [R18+0xd800], R27 ;  /* 0x00d8001b12007388 */ /* 0x000fe20000000800 */
[----:B-----5:R-:W-:Y:S01]  /*10e0*/  IADD3 R7, R58, 0x20, RZ ;  /* 0x000000203a077810 */ /* 0x020fe20007ffe0ff */
[----:B------:R-:W-:Y:S02]  /*10f0*/  FMUL.FTZ R16, R39, UR5 ;  /* 0x0000000527107c20 */ /* 0x000fe40008410000 */
[----:B------:R-:W-:Y:S01]  /*1100*/  STS [R18+0xd900], R37 ;  /* 0x00d9002512007388 */ /* 0x000fe20000000800 */
[----:B------:R-:W-:Y:S02]  /*1110*/  FMUL.FTZ R34, R34, UR5 ;  /* 0x0000000522227c20 */ /* 0x000fe40008410000 */
[----:B------:R-:W-:Y:S01]  /*1120*/  F2FP.F16.F32.PACK_AB R16, R16, R35 ;  /* 0x000000231010723e */ /* 0x000fe200000000ff */
[----:B------:R-:W-:Y:S01]  /*1130*/  STS [R18+0xc400], R9 ;  /* 0x00c4000912007388 */ /* 0x000fe20000000800 */
[----:B------:R-:W-:-:S03]  /*1140*/  FMUL.FTZ R17, R38, UR5 ;  /* 0x0000000526117c20 */ /* 0x000fc60008410000 */
[----:B------:R-:W-:Y:S01]  /*1150*/  STS [R18+0xc500], R10 ;  /* 0x00c5000a12007388 */ /* 0x000fe20000000800 */
[----:B0-----:R-:W-:Y:S01]  /*1160*/  FMUL.FTZ R36, R36, UR5 ;  /* 0x0000000524247c20 */ /* 0x001fe20008410000 */
[----:B------:R-:W-:Y:S02]  /*1170*/  F2FP.F16.F32.PACK_AB R17, R17, R34 ;  /* 0x000000221111723e */ /* 0x000fe400000000ff */
[----:B------:R-:W-:Y:S01]  /*1180*/  STS [R18+0xdc00], R43 ;  /* 0x00dc002b12007388 */ /* 0x000fe20000000800 */
[----:B-1----:R-:W-:-:S03]  /*1190*/  FMUL.FTZ R41, R41, UR5 ;  /* 0x0000000529297c20 */ /* 0x002fc60008410000 */
[----:B------:R-:W-:Y:S01]  /*11a0*/  STS [R18+0xdd00], R44 ;  /* 0x00dd002c12007388 */ /* 0x000fe20000000800 */
[----:B--2---:R-:W-:Y:S01]  /*11b0*/  FMUL.FTZ R40, R40, UR5 ;  /* 0x0000000528287c20 */ /* 0x004fe20008410000 */
[----:B------:R-:W-:Y:S02]  /*11c0*/  F2FP.F16.F32.PACK_AB R36, R41, R36 ;  /* 0x000000242924723e */ /* 0x000fe400000000ff */
[----:B------:R-:W-:Y:S01]  /*11d0*/  STS [R18+0xc800], R20 ;  /* 0x00c8001412007388 */ /* 0x000fe20000000800 */
[----:B---3--:R-:W-:Y:S01]  /*11e0*/  FMUL.FTZ R19, R42, UR5 ;  /* 0x000000052a137c20 */ /* 0x008fe20008410000 */
[----:B------:R-:W-:Y:S02]  /*11f0*/  ULDC UR5, c[0x0][0x244] ;  /* 0x0000910000057ab9 */ /* 0x000fe40000000800 */
[----:B------:R-:W-:Y:S01]  /*1200*/  STS [R18+0xc900], R21 ;  /* 0x00c9001512007388 */ /* 0x000fe20000000800 */
[----:B------:R-:W-:Y:S01]  /*1210*/  ISETP.GE.AND P0, PT, R56, UR5, PT ;  /* 0x0000000538007c0c */ /* 0x000fe2000bf06270 */
[C---:B----4-:R-:W-:Y:S01]  /*1220*/  IMAD.WIDE.U32 R56, R22.reuse, UR8, R56 ;  /* 0x0000000816387c25 */ /* 0x050fe2000f8e0038 */
[----:B------:R-:W-:Y:S01]  /*1230*/  F2FP.F16.F32.PACK_AB R19, R19, R40 ;  /* 0x000000281313723e */ /* 0x000fe200000000ff */
[----:B------:R-:W-:Y:S04]  /*1240*/  STS [R18+0xe000], R11 ;  /* 0x00e0000b12007388 */ /* 0x000fe80000000800 */
[----:B------:R0:W-:Y:S04]  /*1250*/  STS [R18+0xe100], R12 ;  /* 0x00e1000c12007388 */ /* 0x0001e80000000800 */
[----:B------:R-:W-:Y:S04]  /*1260*/  STS [R18+0xf000], R13 ;  /* 0x00f0000d12007388 */ /* 0x000fe80000000800 */
[----:B------:R1:W-:Y:S01]  /*1270*/  STS [R18+0xf100], R14 ;  /* 0x00f1000e12007388 */ /* 0x0003e20000000800 */
[----:B0-----:R-:W-:-:S03]  /*1280*/  IMAD R12, R22, UR9, RZ ;  /* 0x00000009160c7c24 */ /* 0x001fc6000f8e02ff */
[----:B------:R0:W-:Y:S04]  /*1290*/  STS [R18+0x10800], R31 ;  /* 0x0108001f12007388 */ /* 0x0001e80000000800 */
[----:B------:R0:W-:Y:S01]  /*12a0*/  STS [R18+0x10900], R32 ;  /* 0x0109002012007388 */ /* 0x0001e20000000800 */
[----:B-1----:R-:W-:Y:S01]  /*12b0*/  VIMNMX R14, R3, 0x60, PT ;  /* 0x00000060030e7848 */ /* 0x002fe20003fe0100 */
[----:B------:R-:W-:Y:S02]  /*12c0*/  VIADD R3, R58, 0x10 ;  /* 0x000000103a037836 */ /* 0x000fe40000000000 */
[----:B------:R0:W-:Y:S01]  /*12d0*/  STS [R18+0xf400], R15 ;  /* 0x00f4000f12007388 */ /* 0x0001e20000000800 */
[----:B------:R-:W-:Y:S01]  /*12e0*/  ISETP.GE.OR P3, PT, R7, R14, P0 ;  /* 0x0000000e0700720c */ /* 0x000fe20000766670 */
[----:B------:R-:W-:-:S02]  /*12f0*/  IMAD R7, R23, UR8, R12 ;  /* 0x0000000817077c24 */ /* 0x000fc4000f8e020c */
[----:B------:R0:W-:Y:S01]  /*1300*/  STS [R18+0xf500], R26 ;  /* 0x00f5001a12007388 */ /* 0x0001e20000000800 */
[CC--:B------:R-:W-:Y:S01]  /*1310*/  ISETP.GE.OR P5, PT, R58.reuse, R14.reuse, P0 ;  /* 0x0000000e3a00720c */ /* 0x0c0fe200007a6670 */
[----:B------:R-:W-:Y:S01]  /*1320*/  ULDC.64 UR8, c[0x0][0x260] ;  /* 0x0000980000087ab9 */ /* 0x000fe20000000a00 */
[-C--:B------:R-:W-:Y:S01]  /*1330*/  ISETP.GE.OR P4, PT, R3, R14.reuse, P0 ;  /* 0x0000000e0300720c */ /* 0x080fe20000786670 */
[----:B------:R0:W-:Y:S01]  /*1340*/  STS [R18+0x10c00], R16 ;  /* 0x010c001012007388 */ /* 0x0001e20000000800 */
[----:B------:R-:W-:Y:S01]  /*1350*/  VIADD R3, R58, 0x30 ;  /* 0x000000303a037836 */ /* 0x000fe20000000000 */
[----:B------:R-:W-:Y:S01]  /*1360*/  IADD3 R57, R57, R7, RZ ;  /* 0x0000000739397210 */ /* 0x000fe20007ffe0ff */
[----:B------:R-:W-:Y:S01]  /*1370*/  IMAD R53, R53, UR8, RZ ;  /* 0x0000000835357c24 */ /* 0x000fe2000f8e02ff */
[----:B------:R0:W-:Y:S01]  /*1380*/  STS [R18+0x10d00], R17 ;  /* 0x010d001112007388 */ /* 0x0001e20000000800 */
[----:B------:R-:W-:Y:S02]  /*1390*/  LEA R12, R2, UR4, 0x1 ;  /* 0x00000004020c7c11 */ /* 0x000fe4000f8e08ff */
[----:B------:R-:W-:Y:S01]  /*13a0*/  ISETP.GE.OR P2, PT, R3, R14, P0 ;  /* 0x0000000e0300720c */ /* 0x000fe20000746670 */
[----:B------:R0:W-:Y:S01]  /*13b0*/  STS [R18+0xf800], R24 ;  /* 0x00f8001812007388 */ /* 0x0001e20000000800 */
[----:B------:R-:W-:-:S02]  /*13c0*/  VIADD R3, R58, 0x40 ;  /* 0x000000403a037836 */ /* 0x000fc40000000000 */
[----:B------:R-:W-:Y:S01]  /*13d0*/  VIADD R58, R58, 0x50 ;  /* 0x000000503a3a7836 */ /* 0x000fe20000000000 */
[----:B------:R0:W-:Y:S01]  /*13e0*/  STS [R18+0xf900], R25 ;  /* 0x00f9001912007388 */ /* 0x0001e20000000800 */
[C---:B------:R-:W-:Y:S01]  /*13f0*/  IMAD R53, R54.reuse, UR9, R53 ;  /* 0x0000000936357c24 */ /* 0x040fe2000f8e0235 */
[-C--:B------:R-:W-:Y:S01]  /*1400*/  ISETP.GE.OR P1, PT, R3, R14.reuse, P0 ;  /* 0x0000000e0300720c */ /* 0x080fe20000726670 */
[----:B------:R-:W-:Y:S01]  /*1410*/  IMAD.WIDE.U32 R54, R54, UR8, R56 ;  /* 0x0000000836367c25 */ /* 0x000fe2000f8e0038 */
[----:B------:R0:W-:Y:S01]  /*1420*/  STS [R18+0x11000], R36 ;  /* 0x0110002412007388 */ /* 0x0001e20000000800 */
[----:B------:R-:W-:Y:S02]  /*1430*/  ISETP.GE.OR P0, PT, R58, R14, P0 ;  /* 0x0000000e3a00720c */ /* 0x000fe40000706670 */
[----:B------:R-:W-:Y:S01]  /*1440*/  IMAD.IADD R3, R55, 0x1, R53 ;  /* 0x0000000137037824 */ /* 0x000fe200078e0235 */
[----:B------:R0:W-:Y:S01]  /*1450*/  STS [R18+0x11100], R19 ;  /* 0x0111001312007388 */ /* 0x0001e20000000800 */
[----:B------:R-:W-:Y:S06]  /*1460*/  BAR.SYNC.DEFER_BLOCKING 0x0 ;  /* 0x0000000000007b1d */ /* 0x000fec0000010000 */
[----:B------:R0:W1:Y:S01]  /*1470*/  LDS.128 R8, [R6+0xca00] ;  /* 0x00ca000006087984 */ /* 0x0000620000000c00 */
[----:B------:R-:W-:Y:S05]  /*1480*/  @P5 BRA `(.L_x_25) ;  /* 0x00000000002c5947 */ /* 0x000fea0003800000 */
[----:B0-----:R-:W0:Y:S01]  /*1490*/  LDS.128 R12, [R12] ;  /* 0x000000000c0c7984 */ /* 0x001e220000000c00 */
[----:B------:R-:W-:Y:S01]  /*14a0*/  ULDC.64 UR4, c[0x0][0x250] ;  /* 0x0000940000047ab9 */ /* 0x000fe20000000a00 */
[----:B------:R-:W-:Y:S02]  /*14b0*/  IMAD.MOV.U32 R2, RZ, RZ, R54 ;  /* 0x000000ffff027224 */ /* 0x000fe400078e0036 */
[----:B------:R-:W-:Y:S02]  /*14c0*/  IMAD R7, R5, UR4, RZ ;  /* 0x0000000405077c24 */ /* 0x000fe4000f8e02ff */
[----:B------:R-:W-:-:S04]  /*14d0*/  IMAD.WIDE.U32 R16, R4, UR4, R2 ;  /* 0x0000000404107c25 */ /* 0x000fc8000f8e0002 */
[----:B------:R-:W-:Y:S01]  /*14e0*/  IMAD R7, R4, UR5, R7 ;  /* 0x0000000504077c24 */ /* 0x000fe2000f8e0207 */
[----:B------:R-:W-:Y:S02]  /*14f0*/  ULDC.64 UR4, c[0x0][0x238] ;  /* 0x00008e0000047ab9 */ /* 0x000fe40000000a00 */
[----:B------:R-:W-:Y:S01]  /*1500*/  LEA R18, P5, R16, UR4, 0x1 ;  /* 0x0000000410127c11 */ /* 0x000fe2000f8a08ff */
[----:B------:R-:W-:-:S05]  /*1510*/  IMAD.IADD R7, R17, 0x1, R7 ;  /* 0x0000000111077824 */ /* 0x000fca00078e0207 */
[----:B------:R-:W-:-:S05]  /*1520*/  LEA.HI.X R19, R16, UR5, R7, 0x1, P5 ;  /* 0x0000000510137c11 */ /* 0x000fca000a8f0c07 */
[----:B0-----:R2:W-:Y:S02]  /*1530*/  STG.E.128 desc[UR6][R18.64], R12 ;  /* 0x0000000c12007986 */ /* 0x0015e4000c101d06 */
.L_x_25:
[----:B------:R-:W-:Y:S05]  /*1540*/  BSYNC B0 ;  /* 0x0000000000007941 */ /* 0x000fea0003800000 */
.L_x_24:
[----:B0-2---:R0:W2:Y:S01]  /*1550*/  LDS.128 R12, [R6+0xc200] ;  /* 0x00c20000060c7984 */ /* 0x0050a20000000c00 */
[----:B------:R-:W-:Y:S04]  /*1560*/  BSSY B0, `(.L_x_26) ;  /* 0x000000f000007945 */ /* 0x000fe80003800000 */
[----:B------:R-:W-:Y:S05]  /*1570*/  @P4 BRA `(.L_x_27) ;  /* 0x0000000000344947 */ /* 0x000fea0003800000 */
[----:B------:R-:W-:Y:S01]  /*1580*/  IADD3 R7, P4, R4, 0x10, RZ ;  /* 0x0000001004077810 */ /* 0x000fe20007f9e0ff */
[----:B------:R-:W-:Y:S01]  /*1590*/  ULDC.64 UR4, c[0x0][0x250] ;  /* 0x0000940000047ab9 */ /* 0x000fe20000000a00 */
[----:B------:R-:W-:Y:S02]  /*15a0*/  IMAD.MOV.U32 R16, RZ, RZ, R54 ;  /* 0x000000ffff107224 */ /* 0x000fe400078e0036 */
[----:B------:R-:W-:Y:S01]  /*15b0*/  IADD3.X R0, RZ, R5, RZ, P4, !PT ;  /* 0x00000005ff007210 */ /* 0x000fe200027fe4ff */
[----:B------:R-:W-:-:S04]  /*15c0*/  IMAD.MOV.U32 R17, RZ, RZ, R3 ;  /* 0x000000ffff117224 */ /* 0x000fc800078e0003 */
[----:B------:R-:W-:Y:S02]  /*15d0*/  IMAD R0, R0, UR4, RZ ;  /* 0x0000000400007c24 */ /* 0x000fe4000f8e02ff */
[----:B------:R-:W-:-:S04]  /*15e0*/  IMAD.WIDE.U32 R16, R7, UR4, R16 ;  /* 0x0000000407107c25 */ /* 0x000fc8000f8e0010 */
[----:B------:R-:W-:Y:S01]  /*15f0*/  IMAD R7, R7, UR5, R0 ;  /* 0x0000000507077c24 */ /* 0x000fe2000f8e0200 */
[----:B------:R-:W-:Y:S02]  /*1600*/  ULDC.64 UR4, c[0x0][0x238] ;  /* 0x00008e0000047ab9 */ /* 0x000fe40000000a00 */
[----:B------:R-:W-:Y:S01]  /*1610*/  LEA R18, P4, R16, UR4, 0x1 ;  /* 0x0000000410127c11 */ /* 0x000fe2000f8808ff */
[----:B------:R-:W-:-:S05]  /*1620*/  IMAD.IADD R7, R17, 0x1, R7 ;  /* 0x0000000111077824 */ /* 0x000fca00078e0207 */
[----:B------:R-:W-:-:S05]  /*1630*/  LEA.HI.X R19, R16, UR5, R7, 0x1, P4 ;  /* 0x0000000510137c11 */ /* 0x000fca000a0f0c07 */
[----:B--2---:R3:W-:Y:S02]  /*1640*/  STG.E.128 desc[UR6][R18.64], R12 ;  /* 0x0000000c12007986 */ /* 0x0047e4000c101d06 */
.L_x_27:
[----:B------:R-:W-:Y:S05]  /*1650*/  BSYNC B0 ;  /* 0x0000000000007941 */ /* 0x000fea0003800000 */
.L_x_26:
[----:B--23--:R2:W3:Y:S01]  /*1660*/  LDS.128 R12, [R6+0xc400] ;  /* 0x00c40000060c7984 */ /* 0x00c4e20000000c00 */
        /* <DEDUP_REMOVED lines=14> */
[----:B---3--:R4:W-:Y:S02]  /*1750*/  STG.E.128 desc[UR6][R18.64], R12 ;  /* 0x0000000c12007986 */ /* 0x0089e4000c101d06 */
.L_x_29:
[----:B------:R-:W-:Y:S05]  /*1760*/  BSYNC B0 ;  /* 0x0000000000007941 */ /* 0x000fea0003800000 */
.L_x_28:
[----:B---34-:R3:W4:Y:S01]  /*1770*/  LDS.128 R12, [R6+0xc600] ;  /* 0x00c60000060c7984 */ /* 0x0187220000000c00 */
        /* <DEDUP_REMOVED lines=11> */
[----:B------:R-:W-:Y:S02]  /*1830*/  LEA R18, P2, R16, UR4, 0x1 ;  /* 0x0000000410127c11 */ /* 0x000fe4000f8408ff */
[----:B------:R-:W-:-:S04]  /*1840*/  IADD3 R7, R17, R7, RZ ;  /* 0x0000000711077210 */ /* 0x000fc80007ffe0ff */
[----:B------:R-:W-:-:S05]  /*1850*/  LEA.HI.X R19, R16, UR5, R7, 0x1, P2 ;  /* 0x0000000510137c11 */ /* 0x000fca00090f0c07 */
[----:B----4-:R4:W-:Y:S02]  /*1860*/  STG.E.128 desc[UR6][R18.64], R12 ;  /* 0x0000000c12007986 */ /* 0x0109e4000c101d06 */
.L_x_31:
[----:B------:R-:W-:Y:S05]  /*1870*/  BSYNC B0 ;  /* 0x0000000000007941 */ /* 0x000fea0003800000 */
.L_x_30:
[----:B----4-:R4:W0:Y:S01]  /*1880*/  LDS.128 R12, [R6+0xc800] ;  /* 0x00c80000060c7984 */ /* 0x0108220000000c00 */
[----:B------:R-:W-:Y:S04]  /*1890*/  BSSY B0, `(.L_x_32) ;  /* 0x000000f000007945 */ /* 0x000fe80003800000 */
[----:B------:R-:W-:Y:S05]  /*18a0*/  @P1 BRA `(.L_x_33) ;  /* 0x0000000000341947 */ /* 0x000fea0003800000 */
[----:B------:R-:W-:Y:S01]  /*18b0*/  IADD3 R17, P1, R4, 0x40, RZ ;  /* 0x0000004004117810 */ /* 0x000fe20007f3e0ff */
[----:B------:R-:W-:Y:S01]  /*18c0*/  ULDC.64 UR4, c[0x0][0x250] ;  /* 0x0000940000047ab9 */ /* 0x000fe20000000a00 */
[----:B------:R-:W-:Y:S01]  /*18d0*/  MOV R7, R3 ;  /* 0x0000000300077202 */ /* 0x000fe20000000f00 */
[----:B0-234-:R-:W-:Y:S02]  /*18e0*/  IMAD.MOV.U32 R6, RZ, RZ, R54 ;  /* 0x000000ffff067224 */ /* 0x01dfe400078e0036 */
[----:B------:R-:W-:Y:S02]  /*18f0*/  IMAD.X R0, RZ, RZ, R5, P1 ;  /* 0x000000ffff007224 */ /* 0x000fe400008e0605 */
[----:B------:R-:W-:-:S04]  /*1900*/  IMAD.WIDE.U32 R6, R17, UR4, R6 ;  /* 0x0000000411067c25 */ /* 0x000fc8000f8e0006 */
[----:B------:R-:W-:-:S04]  /*1910*/  IMAD R0, R0, UR4, RZ ;  /* 0x0000000400007c24 */ /* 0x000fc8000f8e02ff */
[----:B------:R-:W-:Y:S01]  /*1920*/  IMAD R17, R17, UR5, R0 ;  /* 0x0000000511117c24 */ /* 0x000fe2000f8e0200 */
[----:B------:R-:W-:Y:S02]  /*1930*/  ULDC.64 UR4, c[0x0][0x238] ;  /* 0x00008e0000047ab9 */ /* 0x000fe40000000a00 */
[----:B------:R-:W-:Y:S01]  /*1940*/  LEA R16, P1, R6, UR4, 0x1 ;  /* 0x0000000406107c11 */ /* 0x000fe2000f8208ff */
[----:B------:R-:W-:-:S05]  /*1950*/  IMAD.IADD R7, R7, 0x1, R17 ;  /* 0x0000000107077824 */ /* 0x000fca00078e0211 */
[----:B------:R-:W-:-:S05]  /*1960*/  LEA.HI.X R17, R6, UR5, R7, 0x1, P1 ;  /* 0x0000000506117c11 */ /* 0x000fca00088f0c07 */
[----:B------:R0:W-:Y:S02]  /*1970*/  STG.E.128 desc[UR6][R16.64], R12 ;  /* 0x0000000c10007986 */ /* 0x0001e4000c101d06 */
.L_x_33:
[----:B------:R-:W-:Y:S05]  /*1980*/  BSYNC B0 ;  /* 0x0000000000007941 */ /* 0x000fea0003800000 */
.L_x_32:
[----:B------:R-:W-:Y:S05]  /*1990*/  @P0 EXIT ;  /* 0x000000000000094d */ /* 0x000fea0003800000 */
[----:B------:R-:W-:Y:S01]  /*19a0*/  IADD3 R7, P0, R4, 0x50, RZ ;  /* 0x0000005004077810 */ /* 0x000fe20007f1e0ff */
[----:B------:R-:W-:Y:S01]  /*19b0*/  ULDC.64 UR4, c[0x0][0x250] ;  /* 0x0000940000047ab9 */ /* 0x000fe20000000a00 */
[----:B------:R-:W-:-:S03]  /*19c0*/  MOV R2, R54 ;  /* 0x0000003600027202 */ /* 0x000fc60000000f00 */
        /* <DEDUP_REMOVED lines=8> */
[----:B-1----:R-:W-:Y:S01]  /*1a50*/  STG.E.128 desc[UR6][R4.64], R8 ;  /* 0x0000000804007986 */ /* 0x002fe2000c101d06 */
[----:B------:R-:W-:Y:S05]  /*1a60*/  EXIT ;  /* 0x000000000000794d */ /* 0x000fea0003800000 */
.L_x_34:
        /* <DEDUP_REMOVED lines=9> */
.L_x_120:


//--------------------- .text._ZN7cutlass13device_kernelIN5flash19enable_sm80_to_sm89INS1_16FlashAttnBwdSm80INS1_25CollectiveMainloopBwdSm80ILi2ELi1EN4cute5tupleIJNS5_1CILi64EEENS7_ILi96EEENS7_ILi128EEEEEENS_6half_tEfNS_4arch4Sm80ELb1ELb0ELb1ELb1ELb1ELb0ELb0ELb0ELi2ELi2ELi2ELi2ELb1EEENS1_24CollectiveEpilogueBwdGQAISB_fSE_Li256ELb1ELb1EEENS1_25SingleTileBwdLPTSchedulerILb1ELi96ELb1EEEEEEEEEvNT_6ParamsE --------------------------
	.section	.text._ZN7cutlass13device_kernelIN5flash19enable_sm80_to_sm89INS1_16FlashAttnBwdSm80INS1_25CollectiveMainloopBwdSm80ILi2ELi1EN4cute5tupleIJNS5_1CILi64EEENS7_ILi96EEENS7_ILi128EEEEEENS_6half_tEfNS_4arch4Sm80ELb1ELb0ELb1ELb1ELb1ELb0ELb0ELb0ELi2ELi2ELi2ELi2ELb1EEENS1_24CollectiveEpilogueBwdGQAISB_fSE_Li256ELb1ELb1EEENS1_25SingleTileBwdLPTSchedulerILb1ELi96ELb1EEEEEEEEEvNT_6ParamsE,"ax",@progbits
	.align	128
.text._ZN7cutlass13device_kernelIN5flash19enable_sm80_to_sm89INS1_16FlashAttnBwdSm80INS1_25CollectiveMainloopBwdSm80ILi2ELi1EN4cute5tupleIJNS5_1CILi64EEENS7_ILi96EEENS7_ILi128EEEEEENS_6half_tEfNS_4arch4Sm80ELb1ELb0ELb1ELb1ELb1ELb0ELb0ELb0ELi2ELi2ELi2ELi2ELb1EEENS1_24CollectiveEpilogueBwdGQAISB_fSE_Li256ELb1ELb1EEENS1_25SingleTileBwdLPTSchedulerILb1ELi96ELb1EEEEEEEEEvNT_6ParamsE:
        .type           _ZN7cutlass13device_kernelIN5flash19enable_sm80_to_sm89INS1_16FlashAttnBwdSm80INS1_25CollectiveMainloopBwdSm80ILi2ELi1EN4cute5tupleIJNS5_1CILi64EEENS7_ILi96EEENS7_ILi128EEEEEENS_6half_tEfNS_4arch4Sm80ELb1ELb0ELb1ELb1ELb1ELb0ELb0ELb0ELi2ELi2ELi2ELi2ELb1EEENS1_24CollectiveEpilogueBwdGQAISB_fSE_Li256ELb1ELb1EEENS1_25SingleTileBwdLPTSchedulerILb1ELi96ELb1EEEEEEEEEvNT_6ParamsE,@function
        .size           _ZN7cutlass13device_kernelIN5flash19enable_sm80_to_sm89INS1_16FlashAttnBwdSm80INS1_25CollectiveMainloopBwdSm80ILi2ELi1EN4cute5tupleIJNS5_1CILi64EEENS7_ILi96EEENS7_ILi128EEEEEENS_6half_tEfNS_4arch4Sm80ELb1ELb0ELb1ELb1ELb1ELb0ELb0ELb0ELi2ELi2ELi2ELi2ELb1EEENS1_24CollectiveEpilogueBwdGQAISB_fSE_Li256ELb1ELb1EEENS1_25SingleTileBwdLPTSchedulerILb1ELi96ELb1EEEEEEEEEvNT_6ParamsE,(.L_x_121 - _ZN7cutlass13device_kernelIN5flash19enable_sm80_to_sm89INS1_16FlashAttnBwdSm80INS1_25CollectiveMainloopBwdSm80ILi2ELi1EN4cute5tupleIJNS5_1CILi64EEENS7_ILi96EEENS7_ILi128EEEEEENS_6half_tEfNS_4arch4Sm80ELb1ELb0ELb1ELb1ELb1ELb0ELb0ELb0ELi2ELi2ELi2ELi2ELb1EEENS1_24CollectiveEpilogueBwdGQAISB_fSE_Li256ELb1ELb1EEENS1_25SingleTileBwdLPTSchedulerILb1ELi96ELb1EEEEEEEEEvNT_6ParamsE)
        .other          _ZN7cutlass13device_kernelIN5flash19enable_sm80_to_sm89INS1_16FlashAttnBwdSm80INS1_25CollectiveMainloopBwdSm80ILi2ELi1EN4cute5tupleIJNS5_1CILi64EEENS7_ILi96EEENS7_ILi128EEEEEENS_6half_tEfNS_4arch4Sm80ELb1ELb0ELb1ELb1ELb1ELb0ELb0ELb0ELi2ELi2ELi2ELi2ELb1EEENS1_24CollectiveEpilogueBwdGQAISB_fSE_Li256ELb1ELb1EEENS1_25SingleTileBwdLPTSchedulerILb1ELi96ELb1EEEEEEEEEvNT_6ParamsE,@"STO_CUDA_ENTRY STV_DEFAULT"
_ZN7cutlass13device_kernelIN5flash19enable_sm80_to_sm89INS1_16FlashAttnBwdSm80INS1_25CollectiveMainloopBwdSm80ILi2ELi1EN4cute5tupleIJNS5_1CILi64EEENS7_ILi96EEENS7_ILi128EEEEEENS_6half_tEfNS_4arch4Sm80ELb1ELb0ELb1ELb1ELb1ELb0ELb0ELb0ELi2ELi2ELi2ELi2ELb1EEENS1_24CollectiveEpilogueBwdGQAISB_fSE_Li256ELb1ELb1EEENS1_25SingleTileBwdLPTSchedulerILb1ELi96ELb1EEEEEEEEEvNT_6ParamsE:
[----:B------:R-:W-:Y:S01]  /*0000*/  LDC R1, c[0x0][0x28] ;  /* 0x00000a00ff017b82 */ /* 0x000fe20000000800 */
[----:B------:R-:W-:Y:S05]  /*0010*/  EXIT ;  /* 0x000000000000794d */ /* 0x000fea0003800000 */
.L_x_35:
        /* <DEDUP_REMOVED lines=14> */
.L_x_121:


//--------------------- .text._ZN7cutlass13device_kernelIN5flash19enable_sm80_to_sm89INS1_16FlashAttnBwdSm80INS1_25CollectiveMainloopBwdSm80ILi2ELi2EN4cute5tupleIJNS5_1CILi64EEENS7_ILi128EEES9_EEENS_6half_tEfNS_4arch4Sm80ELb0ELb0ELb1ELb0ELb0ELb0ELb0ELb0ELi2ELi2ELi2ELi2ELb0EEENS1_21CollectiveEpilogueBwdISA_SB_SD_Li256ELb0ELb0ELi4EEENS1_19SingleTileSchedulerILb0ELb0ELb0ELi128EEEEEEEEEvNT_6ParamsE --------------------------
	.section	.text._ZN7cutlass13device_kernelIN5flash19enable_sm80_to_sm89INS1_16FlashAttnBwdSm80INS1_25CollectiveMainloopBwdSm80ILi2ELi2EN4cute5tupleIJNS5_1CILi64EEENS7_ILi128EEES9_EEENS_6half_tEfNS_4arch4Sm80ELb0ELb0ELb1ELb0ELb0ELb0ELb0ELb0ELi2ELi2ELi2ELi2ELb0EEENS1_21CollectiveEpilogueBwdISA_SB_SD_Li256ELb0ELb0ELi4EEENS1_19SingleTileSchedulerILb0ELb0ELb0ELi128EEEEEEEEEvNT_6ParamsE,"ax",@progbits
	.align	128
.text._ZN7cutlass13device_kernelIN5flash19enable_sm80_to_sm89INS1_16FlashAttnBwdSm80INS1_25CollectiveMainloopBwdSm80ILi2ELi2EN4cute5tupleIJNS5_1CILi64EEENS7_ILi128EEES9_EEENS_6half_tEfNS_4arch4Sm80ELb0ELb0ELb1ELb0ELb0ELb0ELb0ELb0ELi2ELi2ELi2ELi2ELb0EEENS1_21CollectiveEpilogueBwdISA_SB_SD_Li256ELb0ELb0ELi4EEENS1_19SingleTileSchedulerILb0ELb0ELb0ELi128EEEEEEEEEvNT_6ParamsE:
        .type           _ZN7cutlass13device_kernelIN5flash19enable_sm80_to_sm89INS1_16FlashAttnBwdSm80INS1_25CollectiveMainloopBwdSm80ILi2ELi2EN4cute5tupleIJNS5_1CILi64EEENS7_ILi128EEES9_EEENS_6half_tEfNS_4arch4Sm80ELb0ELb0ELb1ELb0ELb0ELb0ELb0ELb0ELi2ELi2ELi2ELi2ELb0EEENS1_21CollectiveEpilogueBwdISA_SB_SD_Li256ELb0ELb0ELi4EEENS1_19SingleTileSchedulerILb0ELb0ELb0ELi128EEEEEEEEEvNT_6ParamsE,@function
        .size           _ZN7cutlass13device_kernelIN5flash19enable_sm80_to_sm89INS1_16FlashAttnBwdSm80INS1_25CollectiveMainloopBwdSm80ILi2ELi2EN4cute5tupleIJNS5_1CILi64EEENS7_ILi128EEES9_EEENS_6half_tEfNS_4arch4Sm80ELb0ELb0ELb1ELb0ELb0ELb0ELb0ELb0ELi2ELi2ELi2ELi2ELb0EEENS1_21CollectiveEpilogueBwdISA_SB_SD_Li256ELb0ELb0ELi4EEENS1_19SingleTileSchedulerILb0ELb0ELb0ELi128EEEEEEEEEvNT_6ParamsE,(.L_x_122 - _ZN7cutlass13device_kernelIN5flash19enable_sm80_to_sm89INS1_16FlashAttnBwdSm80INS1_25CollectiveMainloopBwdSm80ILi2ELi2EN4cute5tupleIJNS5_1CILi64EEENS7_ILi128EEES9_EEENS_6half_tEfNS_4arch4Sm80ELb0ELb0ELb1ELb0ELb0ELb0ELb0ELb0ELi2ELi2ELi2ELi2ELb0EEENS1_21CollectiveEpilogueBwdISA_SB_SD_Li256ELb0ELb0ELi4EEENS1_19SingleTileSchedulerILb0ELb0ELb0ELi128EEEEEEEEEvNT_6ParamsE)
        .other          _ZN7cutlass13device_kernelIN5flash19enable_sm80_to_sm89INS1_16FlashAttnBwdSm80INS1_25CollectiveMainloopBwdSm80ILi2ELi2EN4cute5tupleIJNS5_1CILi64EEENS7_ILi128EEES9_EEENS_6half_tEfNS_4arch4Sm80ELb0ELb0ELb1ELb0ELb0ELb0ELb0ELb0ELi2ELi2ELi2ELi2ELb0EEENS1_21CollectiveEpilogueBwdISA_SB_SD_Li256ELb0ELb0ELi4EEENS1_19SingleTileSchedulerILb0ELb0ELb0ELi128EEEEEEEEEvNT_6ParamsE,@"STO_CUDA_ENTRY STV_DEFAULT"
_ZN7cutlass13device_kernelIN5flash19enable_sm80_to_sm89INS1_16FlashAttnBwdSm80INS1_25CollectiveMainloopBwdSm80ILi2ELi2EN4cute5tupleIJNS5_1CILi64EEENS7_ILi128EEES9_EEENS_6half_tEfNS_4arch4Sm80ELb0ELb0ELb1ELb0ELb0ELb0ELb0ELb0ELi2ELi2ELi2ELi2ELb0EEENS1_21CollectiveEpilogueBwdISA_SB_SD_Li256ELb0ELb0ELi4EEENS1_19SingleTileSchedulerILb0ELb0ELb0ELi128EEEEEEEEEvNT_6ParamsE:
[----:B------:R-:W-:Y:S01]  /*0000*/  LDC R1, c[0x0][0x28] ;  /* 0x00000a00ff017b82 */ /* 0x000fe20000000800 */
[----:B------:R-:W-:Y:S05]  /*0010*/  EXIT ;  /* 0x000000000000794d */ /* 0x000fea0003800000 */
.L_x_36:
        /* <DEDUP_REMOVED lines=14> */
.L_x_122:


//--------------------- .text._ZN7cutlass13device_kernelIN5flash19enable_sm80_to_sm89INS1_16FlashAttnBwdSm80INS1_25CollectiveMainloopBwdSm80ILi2ELi2EN4cute5tupleIJNS5_1CILi64EEENS7_ILi128EEES9_EEENS_6half_tEfNS_4arch4Sm80ELb0ELb0ELb1ELb0ELb1ELb0ELb0ELb0ELi2ELi2ELi2ELi2ELb0EEENS1_21CollectiveEpilogueBwdISA_SB_SD_Li256ELb0ELb0ELi4EEENS1_19SingleTileSchedulerILb0ELb0ELb0ELi128EEEEEEEEEvNT_6ParamsE --------------------------
	.section	.text._ZN7cutlass13device_kernelIN5flash19enable_sm80_to_sm89INS1_16FlashAttnBwdSm80INS1_25CollectiveMainloopBwdSm80ILi2ELi2EN4cute5tupleIJNS5_1CILi64EEENS7_ILi128EEES9_EEENS_6half_tEfNS_4arch4Sm80ELb0ELb0ELb1ELb0ELb1ELb0ELb0ELb0ELi2ELi2ELi2ELi2ELb0EEENS1_21CollectiveEpilogueBwdISA_SB_SD_Li256ELb0ELb0ELi4EEENS1_19SingleTileSchedulerILb0ELb0ELb0ELi128EEEEEEEEEvNT_6ParamsE,"ax",@progbits
	.align	128
.text._ZN7cutlass13device_kernelIN5flash19enable_sm80_to_sm89INS1_16FlashAttnBwdSm80INS1_25CollectiveMainloopBwdSm80ILi2ELi2EN4cute5tupleIJNS5_1CILi64EEENS7_ILi128EEES9_EEENS_6half_tEfNS_4arch4Sm80ELb0ELb0ELb1ELb0ELb1ELb0ELb0ELb0ELi2ELi2ELi2ELi2ELb0EEENS1_21CollectiveEpilogueBwdISA_SB_SD_Li256ELb0ELb0ELi4EEENS1_19SingleTileSchedulerILb0ELb0ELb0ELi128EEEEEEEEEvNT_6ParamsE:
        .type           _ZN7cutlass13device_kernelIN5flash19enable_sm80_to_sm89INS1_16FlashAttnBwdSm80INS1_25CollectiveMainloopBwdSm80ILi2ELi2EN4cute5tupleIJNS5_1CILi64EEENS7_ILi128EEES9_EEENS_6half_tEfNS_4arch4Sm80ELb0ELb0ELb1ELb0ELb1ELb0ELb0ELb0ELi2ELi2ELi2ELi2ELb0EEENS1_21CollectiveEpilogueBwdISA_SB_SD_Li256ELb0ELb0ELi4EEENS1_19SingleTileSchedulerILb0ELb0ELb0ELi128EEEEEEEEEvNT_6ParamsE,@function
        .size           _ZN7cutlass13device_kernelIN5flash19enable_sm80_to_sm89INS1_16FlashAttnBwdSm80INS1_25CollectiveMainloopBwdSm80ILi2ELi2EN4cute5tupleIJNS5_1CILi64EEENS7_ILi128EEES9_EEENS_6half_tEfNS_4arch4Sm80ELb0ELb0ELb1ELb0ELb1ELb0ELb0ELb0ELi2ELi2ELi2ELi2ELb0EEENS1_21CollectiveEpilogueBwdISA_SB_SD_Li256ELb0ELb0ELi4EEENS1_19SingleTileSchedulerILb0ELb0ELb0ELi128EEEEEEEEEvNT_6ParamsE,(.L_x_123 - _ZN7cutlass13device_kernelIN5flash19enable_sm80_to_sm89INS1_16FlashAttnBwdSm80INS1_25CollectiveMainloopBwdSm80ILi2ELi2EN4cute5tupleIJNS5_1CILi64EEENS7_ILi128EEES9_EEENS_6half_tEfNS_4arch4Sm80ELb0ELb0ELb1ELb0ELb1ELb0ELb0ELb0ELi2ELi2ELi2ELi2ELb0EEENS1_21CollectiveEpilogueBwdISA_SB_SD_Li256ELb0ELb0ELi4EEENS1_19SingleTileSchedulerILb0ELb0ELb0ELi128EEEEEEEEEvNT_6ParamsE)
        .other          _ZN7cutlass13device_kernelIN5flash19enable_sm80_to_sm89INS1_16FlashAttnBwdSm80INS1_25CollectiveMainloopBwdSm80ILi2ELi2EN4cute5tupleIJNS5_1CILi64EEENS7_ILi128EEES9_EEENS_6half_tEfNS_4arch4Sm80ELb0ELb0ELb1ELb0ELb1ELb0ELb0ELb0ELi2ELi2ELi2ELi2ELb0EEENS1_21CollectiveEpilogueBwdISA_SB_SD_Li256ELb0ELb0ELi4EEENS1_19SingleTileSchedulerILb0ELb0ELb0ELi128EEEEEEEEEvNT_6ParamsE,@"STO_CUDA_ENTRY STV_DEFAULT"
_ZN7cutlass13device_kernelIN5flash19enable_sm80_to_sm89INS1_16FlashAttnBwdSm80INS1_25CollectiveMainloopBwdSm80ILi2ELi2EN4cute5tupleIJNS5_1CILi64EEENS7_ILi128EEES9_EEENS_6half_tEfNS_4arch4Sm80ELb0ELb0ELb1ELb0ELb1ELb0ELb0ELb0ELi2ELi2ELi2ELi2ELb0EEENS1_21CollectiveEpilogueBwdISA_SB_SD_Li256ELb0ELb0ELi4EEENS1_19SingleTileSchedulerILb0ELb0ELb0ELi128EEEEEEEEEvNT_6ParamsE:
[----:B------:R-:W-:Y:S01]  /*0000*/  LDC R1, c[0x0][0x28] ;  /* 0x00000a00ff017b82 */ /* 0x000fe20000000800 */
[----:B------:R-:W-:Y:S05]  /*0010*/  EXIT ;  /* 0x000000000000794d */ /* 0x000fea0003800000 */
.L_x_37:
        /* <DEDUP_REMOVED lines=14> */
.L_x_123:


//--------------------- .text._ZN7cutlass13device_kernelIN5flash19enable_sm80_to_sm89INS1_16FlashAttnBwdSm80INS1_25CollectiveMainloopBwdSm80ILi2ELi2EN4cute5tupleIJNS5_1CILi64EEENS7_ILi128EEES9_EEENS_6half_tEfNS_4arch4Sm80ELb0ELb0ELb1ELb0ELb0ELb0ELb0ELb0ELi2ELi2ELi2ELi2ELb0EEENS1_24CollectiveEpilogueBwdGQAISA_fSD_Li256ELb0ELb0EEENS1_19SingleTileSchedulerILb0ELb0ELb0ELi128EEEEEEEEEvNT_6ParamsE --------------------------
	.section	.text._ZN7cutlass13device_kernelIN5flash19enable_sm80_to_sm89INS1_16FlashAttnBwdSm80INS1_25CollectiveMainloopBwdSm80ILi2ELi2EN4cute5tupleIJNS5_1CILi64EEENS7_ILi128EEES9_EEENS_6half_tEfNS_4arch4Sm80ELb0ELb0ELb1ELb0ELb0ELb0ELb0ELb0ELi2ELi2ELi2ELi2ELb0EEENS1_24CollectiveEpilogueBwdGQAISA_fSD_Li256ELb0ELb0EEENS1_19SingleTileSchedulerILb0ELb0ELb0ELi128EEEEEEEEEvNT_6ParamsE,"ax",@progbits
	.align	128
.text._ZN7cutlass13device_kernelIN5flash19enable_sm80_to_sm89INS1_16FlashAttnBwdSm80INS1_25CollectiveMainloopBwdSm80ILi2ELi2EN4cute5tupleIJNS5_1CILi64EEENS7_ILi128EEES9_EEENS_6half_tEfNS_4arch4Sm80ELb0ELb0ELb1ELb0ELb0ELb0ELb0ELb0ELi2ELi2ELi2ELi2ELb0EEENS1_24CollectiveEpilogueBwdGQAISA_fSD_Li256ELb0ELb0EEENS1_19SingleTileSchedulerILb0ELb0ELb0ELi128EEEEEEEEEvNT_6ParamsE:
        .type           _ZN7cutlass13device_kernelIN5flash19enable_sm80_to_sm89INS1_16FlashAttnBwdSm80INS1_25CollectiveMainloopBwdSm80ILi2ELi2EN4cute5tupleIJNS5_1CILi64EEENS7_ILi128EEES9_EEENS_6half_tEfNS_4arch4Sm80ELb0ELb0ELb1ELb0ELb0ELb0ELb0ELb0ELi2ELi2ELi2ELi2ELb0EEENS1_24CollectiveEpilogueBwdGQAISA_fSD_Li256ELb0ELb0EEENS1_19SingleTileSchedulerILb0ELb0ELb0ELi128EEEEEEEEEvNT_6ParamsE,@function
        .size           _ZN7cutlass13device_kernelIN5flash19enable_sm80_to_sm89INS1_16FlashAttnBwdSm80INS1_25CollectiveMainloopBwdSm80ILi2ELi2EN4cute5tupleIJNS5_1CILi64EEENS7_ILi128EEES9_EEENS_6half_tEfNS_4arch4Sm80ELb0ELb0ELb1ELb0ELb0ELb0ELb0ELb0ELi2ELi2ELi2ELi2ELb0EEENS1_24CollectiveEpilogueBwdGQAISA_fSD_Li256ELb0ELb0EEENS1_19SingleTileSchedulerILb0ELb0ELb0ELi128EEEEEEEEEvNT_6ParamsE,(.L_x_124 - _ZN7cutlass13device_kernelIN5flash19enable_sm80_to_sm89INS1_16FlashAttnBwdSm80INS1_25CollectiveMainloopBwdSm80ILi2ELi2EN4cute5tupleIJNS5_1CILi64EEENS7_ILi128EEES9_EEENS_6half_tEfNS_4arch4Sm80ELb0ELb0ELb1ELb0ELb0ELb0ELb0ELb0ELi2ELi2ELi2ELi2ELb0EEENS1_24CollectiveEpilogueBwdGQAISA_fSD_Li256ELb0ELb0EEENS1_19SingleTileSchedulerILb0ELb0ELb0ELi128EEEEEEEEEvNT_6ParamsE)
        .other          _ZN7cutlass13device_kernelIN5flash19enable_sm80_to_sm89INS1_16FlashAttnBwdSm80INS1_25CollectiveMainloopBwdSm80ILi2ELi2EN4cute5tupleIJNS5_1CILi64EEENS7_ILi128EEES9_EEENS_6half_tEfNS_4arch4Sm80ELb0ELb0ELb1ELb0ELb0ELb0ELb0ELb0ELi2ELi2ELi2ELi2ELb0EEENS1_24CollectiveEpilogueBwdGQAISA_fSD_Li256ELb0ELb0EEENS1_19SingleTileSchedulerILb0ELb0ELb0ELi128EEEEEEEEEvNT_6ParamsE,@"STO_CUDA_ENTRY STV_DEFAULT"
_ZN7cutlass13device_kernelIN5flash19enable_sm80_to_sm89INS1_16FlashAttnBwdSm80INS1_25CollectiveMainloopBwdSm80ILi2ELi2EN4cute5tupleIJNS5_1CILi64EEENS7_ILi128EEES9_EEENS_6half_tEfNS_4arch4Sm80ELb0ELb0ELb1ELb0ELb0ELb0ELb0ELb0ELi2ELi2ELi2ELi2ELb0EEENS1_24CollectiveEpilogueBwdGQAISA_fSD_Li256ELb0ELb0EEENS1_19SingleTileSchedulerILb0ELb0ELb0ELi128EEEEEEEEEvNT_6ParamsE:
[----:B------:R-:W-:Y:S01]  /*0000*/  LDC R1, c[0x0][0x28] ;  /* 0x00000a00ff017b82 */ /* 0x000fe20000000800 */
[----:B------:R-:W-:Y:S05]  /*0010*/  EXIT ;  /* 0x000000000000794d */ /* 0x000fea0003800000 */
.L_x_38:
        /* <DEDUP_REMOVED lines=14> */
.L_x_124:


//--------------------- .text._ZN7cutlass13device_kernelIN5flash19enable_sm80_to_sm89INS1_16FlashAttnBwdSm80INS1_25CollectiveMainloopBwdSm80ILi2ELi2EN4cute5tupleIJNS5_1CILi64EEENS7_ILi128EEES9_EEENS_6half_tEfNS_4arch4Sm80ELb0ELb0ELb1ELb0ELb1ELb0ELb0ELb0ELi2ELi2ELi2ELi2ELb0EEENS1_24CollectiveEpilogueBwdGQAISA_fSD_Li256ELb0ELb1EEENS1_19SingleTileSchedulerILb0ELb0ELb0ELi128EEEEEEEEEvNT_6ParamsE --------------------------
	.section	.text._ZN7cutlass13device_kernelIN5flash19enable_sm80_to_sm89INS1_16FlashAttnBwdSm80INS1_25CollectiveMainloopBwdSm80ILi2ELi2EN4cute5tupleIJNS5_1CILi64EEENS7_ILi128EEES9_EEENS_6half_tEfNS_4arch4Sm80ELb0ELb0ELb1ELb0ELb1ELb0ELb0ELb0ELi2ELi2ELi2ELi2ELb0EEENS1_24CollectiveEpilogueBwdGQAISA_fSD_Li256ELb0ELb1EEENS1_19SingleTileSchedulerILb0ELb0ELb0ELi128EEEEEEEEEvNT_6ParamsE,"ax",@progbits
	.align	128
.text._ZN7cutlass13device_kernelIN5flash19enable_sm80_to_sm89INS1_16FlashAttnBwdSm80INS1_25CollectiveMainloopBwdSm80ILi2ELi2EN4cute5tupleIJNS5_1CILi64EEENS7_ILi128EEES9_EEENS_6half_tEfNS_4arch4Sm80ELb0ELb0ELb1ELb0ELb1ELb0ELb0ELb0ELi2ELi2ELi2ELi2ELb0EEENS1_24CollectiveEpilogueBwdGQAISA_fSD_Li256ELb0ELb1EEENS1_19SingleTileSchedulerILb0ELb0ELb0ELi128EEEEEEEEEvNT_6ParamsE:
        .type           _ZN7cutlass13device_kernelIN5flash19enable_sm80_to_sm89INS1_16FlashAttnBwdSm80INS1_25CollectiveMainloopBwdSm80ILi2ELi2EN4cute5tupleIJNS5_1CILi64EEENS7_ILi128EEES9_EEENS_6half_tEfNS_4arch4Sm80ELb0ELb0ELb1ELb0ELb1ELb0ELb0ELb0ELi2ELi2ELi2ELi2ELb0EEENS1_24CollectiveEpilogueBwdGQAISA_fSD_Li256ELb0ELb1EEENS1_19SingleTileSchedulerILb0ELb0ELb0ELi128EEEEEEEEEvNT_6ParamsE,@function
        .size           _ZN7cutlass13device_kernelIN5flash19enable_sm80_to_sm89INS1_16FlashAttnBwdSm80INS1_25CollectiveMainloopBwdSm80ILi2ELi2EN4cute5tupleIJNS5_1CILi64EEENS7_ILi128EEES9_EEENS_6half_tEfNS_4arch4Sm80ELb0ELb0ELb1ELb0ELb1ELb0ELb0ELb0ELi2ELi2ELi2ELi2ELb0EEENS1_24CollectiveEpilogueBwdGQAISA_fSD_Li256ELb0ELb1EEENS1_19SingleTileSchedulerILb0ELb0ELb0ELi128EEEEEEEEEvNT_6ParamsE,(.L_x_125 - _ZN7cutlass13device_kernelIN5flash19enable_sm80_to_sm89INS1_16FlashAttnBwdSm80INS1_25CollectiveMainloopBwdSm80ILi2ELi2EN4cute5tupleIJNS5_1CILi64EEENS7_ILi128EEES9_EEENS_6half_tEfNS_4arch4Sm80ELb0ELb0ELb1ELb0ELb1ELb0ELb0ELb0ELi2ELi2ELi2ELi2ELb0EEENS1_24CollectiveEpilogueBwdGQAISA_fSD_Li256ELb0ELb1EEENS1_19SingleTileSchedulerILb0ELb0ELb0ELi128EEEEEEEEEvNT_6ParamsE)
        .other          _ZN7cutlass13device_kernelIN5flash19enable_sm80_to_sm89INS1_16FlashAttnBwdSm80INS1_25CollectiveMainloopBwdSm80ILi2ELi2EN4cute5tupleIJNS5_1CILi64EEENS7_ILi128EEES9_EEENS_6half_tEfNS_4arch4Sm80ELb0ELb0ELb1ELb0ELb1ELb0ELb0ELb0ELi2ELi2ELi2ELi2ELb0EEENS1_24CollectiveEpilogueBwdGQAISA_fSD_Li256ELb0ELb1EEENS1_19SingleTileSchedulerILb0ELb0ELb0ELi128EEEEEEEEEvNT_6ParamsE,@"STO_CUDA_ENTRY STV_DEFAULT"
_ZN7cutlass13device_kernelIN5flash19enable_sm80_to_sm89INS1_16FlashAttnBwdSm80INS1_25CollectiveMainloopBwdSm80ILi2ELi2EN4cute5tupleIJNS5_1CILi64EEENS7_ILi128EEES9_EEENS_6half_tEfNS_4arch4Sm80ELb0ELb0ELb1ELb0ELb1ELb0ELb0ELb0ELi2ELi2ELi2ELi2ELb0EEENS1_24CollectiveEpilogueBwdGQAISA_fSD_Li256ELb0ELb1EEENS1_19SingleTileSchedulerILb0ELb0ELb0ELi128EEEEEEEEEvNT_6ParamsE:
[----:B------:R-:W-:Y:S01]  /*0000*/  LDC R1, c[0x0][0x28] ;  /* 0x00000a00ff017b82 */ /* 0x000fe20000000800 */
[----:B------:R-:W-:Y:S05]  /*0010*/  EXIT ;  /* 0x000000000000794d */ /* 0x000fea0003800000 */
.L_x_39:
        /* <DEDUP_REMOVED lines=14> */
.L_x_125:


//--------------------- .text._ZN7cutlass13device_kernelIN5flash19enable_sm80_to_sm89INS1_16FlashAttnBwdSm80INS1_25CollectiveMainloopBwdSm80ILi2ELi2EN4cute5tupleIJNS5_1CILi64EEENS7_ILi128EEES9_EEENS_6half_tEfNS_4arch4Sm80ELb0ELb0ELb1ELb1ELb0ELb0ELb0ELb0ELi2ELi2ELi2ELi2ELb0EEENS1_21CollectiveEpilogueBwdISA_SB_SD_Li256ELb1ELb0ELi4EEENS1_19SingleTileSchedulerILb1ELb0ELb0ELi128EEEEEEEEEvNT_6ParamsE --------------------------
	.section	.text._ZN7cutlass13device_kernelIN5flash19enable_sm80_to_sm89INS1_16FlashAttnBwdSm80INS1_25CollectiveMainloopBwdSm80ILi2ELi2EN4cute5tupleIJNS5_1CILi64EEENS7_ILi128EEES9_EEENS_6half_tEfNS_4arch4Sm80ELb0ELb0ELb1ELb1ELb0ELb0ELb0ELb0ELi2ELi2ELi2ELi2ELb0EEENS1_21CollectiveEpilogueBwdISA_SB_SD_Li256ELb1ELb0ELi4EEENS1_19SingleTileSchedulerILb1ELb0ELb0ELi128EEEEEEEEEvNT_6ParamsE,"ax",@progbits
	.align	128
.text._ZN7cutlass13device_kernelIN5flash19enable_sm80_to_sm89INS1_16FlashAttnBwdSm80INS1_25CollectiveMainloopBwdSm80ILi2ELi2EN4cute5tupleIJNS5_1CILi64EEENS7_ILi128EEES9_EEENS_6half_tEfNS_4arch4Sm80ELb0ELb0ELb1ELb1ELb0ELb0ELb0ELb0ELi2ELi2ELi2ELi2ELb0EEENS1_21CollectiveEpilogueBwdISA_SB_SD_Li256ELb1ELb0ELi4EEENS1_19SingleTileSchedulerILb1ELb0ELb0ELi128EEEEEEEEEvNT_6ParamsE:
        .type           _ZN7cutlass13device_kernelIN5flash19enable_sm80_to_sm89INS1_16FlashAttnBwdSm80INS1_25CollectiveMainloopBwdSm80ILi2ELi2EN4cute5tupleIJNS5_1CILi64EEENS7_ILi128EEES9_EEENS_6half_tEfNS_4arch4Sm80ELb0ELb0ELb1ELb1ELb0ELb0ELb0ELb0ELi2ELi2ELi2ELi2ELb0EEENS1_21CollectiveEpilogueBwdISA_SB_SD_Li256ELb1ELb0ELi4EEENS1_19SingleTileSchedulerILb1ELb0ELb0ELi128EEEEEEEEEvNT_6ParamsE,@function
        .size           _ZN7cutlass13device_kernelIN5flash19enable_sm80_to_sm89INS1_16FlashAttnBwdSm80INS1_25CollectiveMainloopBwdSm80ILi2ELi2EN4cute5tupleIJNS5_1CILi64EEENS7_ILi128EEES9_EEENS_6half_tEfNS_4arch4Sm80ELb0ELb0ELb1ELb1ELb0ELb0ELb0ELb0ELi2ELi2ELi2ELi2ELb0EEENS1_21CollectiveEpilogueBwdISA_SB_SD_Li256ELb1ELb0ELi4EEENS1_19SingleTileSchedulerILb1ELb0ELb0ELi128EEEEEEEEEvNT_6ParamsE,(.L_x_126 - _ZN7cutlass13device_kernelIN5flash19enable_sm80_to_sm89INS1_16FlashAttnBwdSm80INS1_25CollectiveMainloopBwdSm80ILi2ELi2EN4cute5tupleIJNS5_1CILi64EEENS7_ILi128EEES9_EEENS_6half_tEfNS_4arch4Sm80ELb0ELb0ELb1ELb1ELb0ELb0ELb0ELb0ELi2ELi2ELi2ELi2ELb0EEENS1_21CollectiveEpilogueBwdISA_SB_SD_Li256ELb1ELb0ELi4EEENS1_19SingleTileSchedulerILb1ELb0ELb0ELi128EEEEEEEEEvNT_6ParamsE)
        .other          _ZN7cutlass13device_kernelIN5flash19enable_sm80_to_sm89INS1_16FlashAttnBwdSm80INS1_25CollectiveMainloopBwdSm80ILi2ELi2EN4cute5tupleIJNS5_1CILi64EEENS7_ILi128EEES9_EEENS_6half_tEfNS_4arch4Sm80ELb0ELb0ELb1ELb1ELb0ELb0ELb0ELb0ELi2ELi2ELi2ELi2ELb0EEENS1_21CollectiveEpilogueBwdISA_SB_SD_Li256ELb1ELb0ELi4EEENS1_19SingleTileSchedulerILb1ELb0ELb0ELi128EEEEEEEEEvNT_6ParamsE,@"STO_CUDA_ENTRY STV_DEFAULT"
_ZN7cutlass13device_kernelIN5flash19enable_sm80_to_sm89INS1_16FlashAttnBwdSm80INS1_25CollectiveMainloopBwdSm80ILi2ELi2EN4cute5tupleIJNS5_1CILi64EEENS7_ILi128EEES9_EEENS_6half_tEfNS_4arch4Sm80ELb0ELb0ELb1ELb1ELb0ELb0ELb0ELb0ELi2ELi2ELi2ELi2ELb0EEENS1_21CollectiveEpilogueBwdISA_SB_SD_Li256ELb1ELb0ELi4EEENS1_19SingleTileSchedulerILb1ELb0ELb0ELi128EEEEEEEEEvNT_6ParamsE:
[----:B------:R-:W-:Y:S01]  /*0000*/  LDC R1, c[0x0][0x28] ;  /* 0x00000a00ff017b82 */ /* 0x000fe20000000800 */
[----:B------:R-:W-:Y:S05]  /*0010*/  EXIT ;  /* 0x000000000000794d */ /* 0x000fea0003800000 */
.L_x_40:
        /* <DEDUP_REMOVED lines=14> */
.L_x_126:


//--------------------- .text._ZN7cutlass13device_kernelIN5flash19enable_sm80_to_sm89INS1_16FlashAttnBwdSm80INS1_25CollectiveMainloopBwdSm80ILi2ELi2EN4cute5tupleIJNS5_1CILi64EEENS7_ILi128EEES9_EEENS_6half_tEfNS_4arch4Sm80ELb0ELb0ELb1ELb1ELb1ELb0ELb0ELb0ELi2ELi2ELi2ELi2ELb0EEENS1_21CollectiveEpilogueBwdISA_SB_SD_Li256ELb1ELb0ELi4EEENS1_19SingleTileSchedulerILb1ELb0ELb0ELi128EEEEEEEEEvNT_6ParamsE --------------------------
	.section	.text._ZN7cutlass13device_kernelIN5flash19enable_sm80_to_sm89INS1_16FlashAttnBwdSm80INS1_25CollectiveMainloopBwdSm80ILi2ELi2EN4cute5tupleIJNS5_1CILi64EEENS7_ILi128EEES9_EEENS_6half_tEfNS_4arch4Sm80ELb0ELb0ELb1ELb1ELb1ELb0ELb0ELb0ELi2ELi2ELi2ELi2ELb0EEENS1_21CollectiveEpilogueBwdISA_SB_SD_Li256ELb1ELb0ELi4EEENS1_19SingleTileSchedulerILb1ELb0ELb0ELi128EEEEEEEEEvNT_6ParamsE,"ax",@progbits
	.align	128
.text._ZN7cutlass13device_kernelIN5flash19enable_sm80_to_sm89INS1_16FlashAttnBwdSm80INS1_25CollectiveMainloopBwdSm80ILi2ELi2EN4cute5tupleIJNS5_1CILi64EEENS7_ILi128EEES9_EEENS_6half_tEfNS_4arch4Sm80ELb0ELb0ELb1ELb1ELb1ELb0ELb0ELb0ELi2ELi2ELi2ELi2ELb0EEENS1_21CollectiveEpilogueBwdISA_SB_SD_Li256ELb1ELb0ELi4EEENS1_19SingleTileSchedulerILb1ELb0ELb0ELi128EEEEEEEEEvNT_6ParamsE:
        .type           _ZN7cutlass13device_kernelIN5flash19enable_sm80_to_sm89INS1_16FlashAttnBwdSm80INS1_25CollectiveMainloopBwdSm80ILi2ELi2EN4cute5tupleIJNS5_1CILi64EEENS7_ILi128EEES9_EEENS_6half_tEfNS_4arch4Sm80ELb0ELb0ELb1ELb1ELb1ELb0ELb0ELb0ELi2ELi2ELi2ELi2ELb0EEENS1_21CollectiveEpilogueBwdISA_SB_SD_Li256ELb1ELb0ELi4EEENS1_19SingleTileSchedulerILb1ELb0ELb0ELi128EEEEEEEEEvNT_6ParamsE,@function
        .size           _ZN7cutlass13device_kernelIN5flash19enable_sm80_to_sm89INS1_16FlashAttnBwdSm80INS1_25CollectiveMainloopBwdSm80ILi2ELi2EN4cute5tupleIJNS5_1CILi64EEENS7_ILi128EEES9_EEENS_6half_tEfNS_4arch4Sm80ELb0ELb0ELb1ELb1ELb1ELb0ELb0ELb0ELi2ELi2ELi2ELi2ELb0EEENS1_21CollectiveEpilogueBwdISA_SB_SD_Li256ELb1ELb0ELi4EEENS1_19SingleTileSchedulerILb1ELb0ELb0ELi128EEEEEEEEEvNT_6ParamsE,(.L_x_127 - _ZN7cutlass13device_kernelIN5flash19enable_sm80_to_sm89INS1_16FlashAttnBwdSm80INS1_25CollectiveMainloopBwdSm80ILi2ELi2EN4cute5tupleIJNS5_1CILi64EEENS7_ILi128EEES9_EEENS_6half_tEfNS_4arch4Sm80ELb0ELb0ELb1ELb1ELb1ELb0ELb0ELb0ELi2ELi2ELi2ELi2ELb0EEENS1_21CollectiveEpilogueBwdISA_SB_SD_Li256ELb1ELb0ELi4EEENS1_19SingleTileSchedulerILb1ELb0ELb0ELi128EEEEEEEEEvNT_6ParamsE)
        .other          _ZN7cutlass13device_kernelIN5flash19enable_sm80_to_sm89INS1_16FlashAttnBwdSm80INS1_25CollectiveMainloopBwdSm80ILi2ELi2EN4cute5tupleIJNS5_1CILi64EEENS7_ILi128EEES9_EEENS_6half_tEfNS_4arch4Sm80ELb0ELb0ELb1ELb1ELb1ELb0ELb0ELb0ELi2ELi2ELi2ELi2ELb0EEENS1_21CollectiveEpilogueBwdISA_SB_SD_Li256ELb1ELb0ELi4EEENS1_19SingleTileSchedulerILb1ELb0ELb0ELi128EEEEEEEEEvNT_6ParamsE,@"STO_CUDA_ENTRY STV_DEFAULT"
_ZN7cutlass13device_kernelIN5flash19enable_sm80_to_sm89INS1_16FlashAttnBwdSm80INS1_25CollectiveMainloopBwdSm80ILi2ELi2EN4cute5tupleIJNS5_1CILi64EEENS7_ILi128EEES9_EEENS_6half_tEfNS_4arch4Sm80ELb0ELb0ELb1ELb1ELb1ELb0ELb0ELb0ELi2ELi2ELi2ELi2ELb0EEENS1_21CollectiveEpilogueBwdISA_SB_SD_Li256ELb1ELb0ELi4EEENS1_19SingleTileSchedulerILb1ELb0ELb0ELi128EEEEEEEEEvNT_6ParamsE:
[----:B------:R-:W-:Y:S01]  /*0000*/  LDC R1, c[0x0][0x28] ;  /* 0x00000a00ff017b82 */ /* 0x000fe20000000800 */
[----:B------:R-:W-:Y:S05]  /*0010*/  EXIT ;  /* 0x000000000000794d */ /* 0x000fea0003800000 */
.L_x_41:
        /* <DEDUP_REMOVED lines=14> */
.L_x_127:


//--------------------- .text._ZN7cutlass13device_kernelIN5flash19enable_sm80_to_sm89INS1_16FlashAttnBwdSm80INS1_25CollectiveMainloopBwdSm80ILi2ELi2EN4cute5tupleIJNS5_1CILi64EEENS7_ILi128EEES9_EEENS_6half_tEfNS_4arch4Sm80ELb0ELb0ELb1ELb1ELb0ELb0ELb0ELb0ELi2ELi2ELi2ELi2ELb0EEENS1_24CollectiveEpilogueBwdGQAISA_fSD_Li256ELb1ELb0EEENS1_19SingleTileSchedulerILb1ELb0ELb0ELi128EEEEEEEEEvNT_6ParamsE --------------------------
	.section	.text._ZN7cutlass13device_kernelIN5flash19enable_sm80_to_sm89INS1_16FlashAttnBwdSm80INS1_25CollectiveMainloopBwdSm80ILi2ELi2EN4cute5tupleIJNS5_1CILi64EEENS7_ILi128EEES9_EEENS_6half_tEfNS_4arch4Sm80ELb0ELb0ELb1ELb1ELb0ELb0ELb0ELb0ELi2ELi2ELi2ELi2ELb0EEENS1_24CollectiveEpilogueBwdGQAISA_fSD_Li256ELb1ELb0EEENS1_19SingleTileSchedulerILb1ELb0ELb0ELi128EEEEEEEEEvNT_6ParamsE,"ax",@progbits
	.align	128
.text._ZN7cutlass13device_kernelIN5flash19enable_sm80_to_sm89INS1_16FlashAttnBwdSm80INS1_25CollectiveMainloopBwdSm80ILi2ELi2EN4cute5tupleIJNS5_1CILi64EEENS7_ILi128EEES9_EEENS_6half_tEfNS_4arch4Sm80ELb0ELb0ELb1ELb1ELb0ELb0ELb0ELb0ELi2ELi2ELi2ELi2ELb0EEENS1_24CollectiveEpilogueBwdGQAISA_fSD_Li256ELb1ELb0EEENS1_19SingleTileSchedulerILb1ELb0ELb0ELi128EEEEEEEEEvNT_6ParamsE:
        .type           _ZN7cutlass13device_kernelIN5flash19enable_sm80_to_sm89INS1_16FlashAttnBwdSm80INS1_25CollectiveMainloopBwdSm80ILi2ELi2EN4cute5tupleIJNS5_1CILi64EEENS7_ILi128EEES9_EEENS_6half_tEfNS_4arch4Sm80ELb0ELb0ELb1ELb1ELb0ELb0ELb0ELb0ELi2ELi2ELi2ELi2ELb0EEENS1_24CollectiveEpilogueBwdGQAISA_fSD_Li256ELb1ELb0EEENS1_19SingleTileSchedulerILb1ELb0ELb0ELi128EEEEEEEEEvNT_6ParamsE,@function
        .size           _ZN7cutlass13device_kernelIN5flash19enable_sm80_to_sm89INS1_16FlashAttnBwdSm80INS1_25CollectiveMainloopBwdSm80ILi2ELi2EN4cute5tupleIJNS5_1CILi64EEENS7_ILi128EEES9_EEENS_6half_tEfNS_4arch4Sm80ELb0ELb0ELb1ELb1ELb0ELb0ELb0ELb0ELi2ELi2ELi2ELi2ELb0EEENS1_24CollectiveEpilogueBwdGQAISA_fSD_Li256ELb1ELb0EEENS1_19SingleTileSchedulerILb1ELb0ELb0ELi128EEEEEEEEEvNT_6ParamsE,(.L_x_128 - _ZN7cutlass13device_kernelIN5flash19enable_sm80_to_sm89INS1_16FlashAttnBwdSm80INS1_25CollectiveMainloopBwdSm80ILi2ELi2EN4cute5tupleIJNS5_1CILi64EEENS7_ILi128EEES9_EEENS_6half_tEfNS_4arch4Sm80ELb0ELb0ELb1ELb1ELb0ELb0ELb0ELb0ELi2ELi2ELi2ELi2ELb0EEENS1_24CollectiveEpilogueBwdGQAISA_fSD_Li256ELb1ELb0EEENS1_19SingleTileSchedulerILb1ELb0ELb0ELi128EEEEEEEEEvNT_6ParamsE)
        .other          _ZN7cutlass13device_kernelIN5flash19enable_sm80_to_sm89INS1_16FlashAttnBwdSm80INS1_25CollectiveMainloopBwdSm80ILi2ELi2EN4cute5tupleIJNS5_1CILi64EEENS7_ILi128EEES9_EEENS_6half_tEfNS_4arch4Sm80ELb0ELb0ELb1ELb1ELb0ELb0ELb0ELb0ELi2ELi2ELi2ELi2ELb0EEENS1_24CollectiveEpilogueBwdGQAISA_fSD_Li256ELb1ELb0EEENS1_19SingleTileSchedulerILb1ELb0ELb0ELi128EEEEEEEEEvNT_6ParamsE,@"STO_CUDA_ENTRY STV_DEFAULT"
_ZN7cutlass13device_kernelIN5flash19enable_sm80_to_sm89INS1_16FlashAttnBwdSm80INS1_25CollectiveMainloopBwdSm80ILi2ELi2EN4cute5tupleIJNS5_1CILi64EEENS7_ILi128EEES9_EEENS_6half_tEfNS_4arch4Sm80ELb0ELb0ELb1ELb1ELb0ELb0ELb0ELb0ELi2ELi2ELi2ELi2ELb0EEENS1_24CollectiveEpilogueBwdGQAISA_fSD_Li256ELb1ELb0EEENS1_19SingleTileSchedulerILb1ELb0ELb0ELi128EEEEEEEEEvNT_6ParamsE:
[----:B------:R-:W-:Y:S01]  /*0000*/  LDC R1, c[0x0][0x28] ;  /* 0x00000a00ff017b82 */ /* 0x000fe20000000800 */
[----:B------:R-:W-:Y:S05]  /*0010*/  EXIT ;  /* 0x000000000000794d */ /* 0x000fea0003800000 */
.L_x_42:
        /* <DEDUP_REMOVED lines=14> */
.L_x_128:


//--------------------- .text._ZN7cutlass13device_kernelIN5flash19enable_sm80_to_sm89INS1_16FlashAttnBwdSm80INS1_25CollectiveMainloopBwdSm80ILi2ELi2EN4cute5tupleIJNS5_1CILi64EEENS7_ILi128EEES9_EEENS_6half_tEfNS_4arch4Sm80ELb0ELb0ELb1ELb1ELb1ELb0ELb0ELb0ELi2ELi2ELi2ELi2ELb0EEENS1_24CollectiveEpilogueBwdGQAISA_fSD_Li256ELb1ELb1EEENS1_19SingleTileSchedulerILb1ELb0ELb0ELi128EEEEEEEEEvNT_6ParamsE --------------------------
	.section	.text._ZN7cutlass13device_kernelIN5flash19enable_sm80_to_sm89INS1_16FlashAttnBwdSm80INS1_25CollectiveMainloopBwdSm80ILi2ELi2EN4cute5tupleIJNS5_1CILi64EEENS7_ILi128EEES9_EEENS_6half_tEfNS_4arch4Sm80ELb0ELb0ELb1ELb1ELb1ELb0ELb0ELb0ELi2ELi2ELi2ELi2ELb0EEENS1_24CollectiveEpilogueBwdGQAISA_fSD_Li256ELb1ELb1EEENS1_19SingleTileSchedulerILb1ELb0ELb0ELi128EEEEEEEEEvNT_6ParamsE,"ax",@progbits
	.align	128
.text._ZN7cutlass13device_kernelIN5flash19enable_sm80_to_sm89INS1_16FlashAttnBwdSm80INS1_25CollectiveMainloopBwdSm80ILi2ELi2EN4cute5tupleIJNS5_1CILi64EEENS7_ILi128EEES9_EEENS_6half_tEfNS_4arch4Sm80ELb0ELb0ELb1ELb1ELb1ELb0ELb0ELb0ELi2ELi2ELi2ELi2ELb0EEENS1_24CollectiveEpilogueBwdGQAISA_fSD_Li256ELb1ELb1EEENS1_19SingleTileSchedulerILb1ELb0ELb0ELi128EEEEEEEEEvNT_6ParamsE:
        .type           _ZN7cutlass13device_kernelIN5flash19enable_sm80_to_sm89INS1_16FlashAttnBwdSm80INS1_25CollectiveMainloopBwdSm80ILi2ELi2EN4cute5tupleIJNS5_1CILi64EEENS7_ILi128EEES9_EEENS_6half_tEfNS_4arch4Sm80ELb0ELb0ELb1ELb1ELb1ELb0ELb0ELb0ELi2ELi2ELi2ELi2ELb0EEENS1_24CollectiveEpilogueBwdGQAISA_fSD_Li256ELb1ELb1EEENS1_19SingleTileSchedulerILb1ELb0ELb0ELi128EEEEEEEEEvNT_6ParamsE,@function
        .size           _ZN7cutlass13device_kernelIN5flash19enable_sm80_to_sm89INS1_16FlashAttnBwdSm80INS1_25CollectiveMainloopBwdSm80ILi2ELi2EN4cute5tupleIJNS5_1CILi64EEENS7_ILi128EEES9_EEENS_6half_tEfNS_4arch4Sm80ELb0ELb0ELb1ELb1ELb1ELb0ELb0ELb0ELi2ELi2ELi2ELi2ELb0EEENS1_24CollectiveEpilogueBwdGQAISA_fSD_Li256ELb1ELb1EEENS1_19SingleTileSchedulerILb1ELb0ELb0ELi128EEEEEEEEEvNT_6ParamsE,(.L_x_129 - _ZN7cutlass13device_kernelIN5flash19enable_sm80_to_sm89INS1_16FlashAttnBwdSm80INS1_25CollectiveMainloopBwdSm80ILi2ELi2EN4cute5tupleIJNS5_1CILi64EEENS7_ILi128EEES9_EEENS_6half_tEfNS_4arch4Sm80ELb0ELb0ELb1ELb1ELb1ELb0ELb0ELb0ELi2ELi2ELi2ELi2ELb0EEENS1_24CollectiveEpilogueBwdGQAISA_fSD_Li256ELb1ELb1EEENS1_19SingleTileSchedulerILb1ELb0ELb0ELi128EEEEEEEEEvNT_6ParamsE)
        .other          _ZN7cutlass13device_kernelIN5flash19enable_sm80_to_sm89INS1_16FlashAttnBwdSm80INS1_25CollectiveMainloopBwdSm80ILi2ELi2EN4cute5tupleIJNS5_1CILi64EEENS7_ILi128EEES9_EEENS_6half_tEfNS_4arch4Sm80ELb0ELb0ELb1ELb1ELb1ELb0ELb0ELb0ELi2ELi2ELi2ELi2ELb0EEENS1_24CollectiveEpilogueBwdGQAISA_fSD_Li256ELb1ELb1EEENS1_19SingleTileSchedulerILb1ELb0ELb0ELi128EEEEEEEEEvNT_6ParamsE,@"STO_CUDA_ENTRY STV_DEFAULT"
_ZN7cutlass13device_kernelIN5flash19enable_sm80_to_sm89INS1_16FlashAttnBwdSm80INS1_25CollectiveMainloopBwdSm80ILi2ELi2EN4cute5tupleIJNS5_1CILi64EEENS7_ILi128EEES9_EEENS_6half_tEfNS_4arch4Sm80ELb0ELb0ELb1ELb1ELb1ELb0ELb0ELb0ELi2ELi2ELi2ELi2ELb0EEENS1_24CollectiveEpilogueBwdGQAISA_fSD_Li256ELb1ELb1EEENS1_19SingleTileSchedulerILb1ELb0ELb0ELi128EEEEEEEEEvNT_6ParamsE:
[----:B------:R-:W-:Y:S01]  /*0000*/  LDC R1, c[0x0][0x28] ;  /* 0x00000a00ff017b82 */ /* 0x000fe20000000800 */
[----:B------:R-:W-:Y:S05]  /*0010*/  EXIT ;  /* 0x000000000000794d */ /* 0x000fea0003800000 */
.L_x_43:
        /* <DEDUP_REMOVED lines=14> */
.L_x_129:


//--------------------- .text._ZN7cutlass13device_kernelIN5flash19enable_sm80_to_sm89INS1_16FlashAttnBwdSm80INS1_25CollectiveMainloopBwdSm80ILi2ELi2EN4cute5tupleIJNS5_1CILi64EEENS7_ILi128EEES9_EEENS_6half_tEfNS_4arch4Sm80ELb0ELb1ELb1ELb0ELb0ELb0ELb0ELb0ELi2ELi2ELi2ELi2ELb0EEENS1_21CollectiveEpilogueBwdISA_SB_SD_Li256ELb0ELb0ELi4EEENS1_19SingleTileSchedulerILb0ELb0ELb0ELi128EEEEEEEEEvNT_6ParamsE --------------------------
	.section	.text._ZN7cutlass13device_kernelIN5flash19enable_sm80_to_sm89INS1_16FlashAttnBwdSm80INS1_25CollectiveMainloopBwdSm80ILi2ELi2EN4cute5tupleIJNS5_1CILi64EEENS7_ILi128EEES9_EEENS_6half_tEfNS_4arch4Sm80ELb0ELb1ELb1ELb0ELb0ELb0ELb0ELb0ELi2ELi2ELi2ELi2ELb0EEENS1_21CollectiveEpilogueBwdISA_SB_SD_Li256ELb0ELb0ELi4EEENS1_19SingleTileSchedulerILb0ELb0ELb0ELi128EEEEEEEEEvNT_6ParamsE,"ax",@progbits
	.align	128
.text._ZN7cutlass13device_kernelIN5flash19enable_sm80_to_sm89INS1_16FlashAttnBwdSm80INS1_25CollectiveMainloopBwdSm80ILi2ELi2EN4cute5tupleIJNS5_1CILi64EEENS7_ILi128EEES9_EEENS_6half_tEfNS_4arch4Sm80ELb0ELb1ELb1ELb0ELb0ELb0ELb0ELb0ELi2ELi2ELi2ELi2ELb0EEENS1_21CollectiveEpilogueBwdISA_SB_SD_Li256ELb0ELb0ELi4EEENS1_19SingleTileSchedulerILb0ELb0ELb0ELi128EEEEEEEEEvNT_6ParamsE:
        .type           _ZN7cutlass13device_kernelIN5flash19enable_sm80_to_sm89INS1_16FlashAttnBwdSm80INS1_25CollectiveMainloopBwdSm80ILi2ELi2EN4cute5tupleIJNS5_1CILi64EEENS7_ILi128EEES9_EEENS_6half_tEfNS_4arch4Sm80ELb0ELb1ELb1ELb0ELb0ELb0ELb0ELb0ELi2ELi2ELi2ELi2ELb0EEENS1_21CollectiveEpilogueBwdISA_SB_SD_Li256ELb0ELb0ELi4EEENS1_19SingleTileSchedulerILb0ELb0ELb0ELi128EEEEEEEEEvNT_6ParamsE,@function
        .size           _ZN7cutlass13device_kernelIN5flash19enable_sm80_to_sm89INS1_16FlashAttnBwdSm80INS1_25CollectiveMainloopBwdSm80ILi2ELi2EN4cute5tupleIJNS5_1CILi64EEENS7_ILi128EEES9_EEENS_6half_tEfNS_4arch4Sm80ELb0ELb1ELb1ELb0ELb0ELb0ELb0ELb0ELi2ELi2ELi2ELi2ELb0EEENS1_21CollectiveEpilogueBwdISA_SB_SD_Li256ELb0ELb0ELi4EEENS1_19SingleTileSchedulerILb0ELb0ELb0ELi128EEEEEEEEEvNT_6ParamsE,(.L_x_130 - _ZN7cutlass13device_kernelIN5flash19enable_sm80_to_sm89INS1_16FlashAttnBwdSm80INS1_25CollectiveMainloopBwdSm80ILi2ELi2EN4cute5tupleIJNS5_1CILi64EEENS7_ILi128EEES9_EEENS_6half_tEfNS_4arch4Sm80ELb0ELb1ELb1ELb0ELb0ELb0ELb0ELb0ELi2ELi2ELi2ELi2ELb0EEENS1_21CollectiveEpilogueBwdISA_SB_SD_Li256ELb0ELb0ELi4EEENS1_19SingleTileSchedulerILb0ELb0ELb0ELi128EEEEEEEEEvNT_6ParamsE)
        .other          _ZN7cutlass13device_kernelIN5flash19enable_sm80_to_sm89INS1_16FlashAttnBwdSm80INS1_25CollectiveMainloopBwdSm80ILi2ELi2EN4cute5tupleIJNS5_1CILi64EEENS7_ILi128EEES9_EEENS_6half_tEfNS_4arch4Sm80ELb0ELb1ELb1ELb0ELb0ELb0ELb0ELb0ELi2ELi2ELi2ELi2ELb0EEENS1_21CollectiveEpilogueBwdISA_SB_SD_Li256ELb0ELb0ELi4EEENS1_19SingleTileSchedulerILb0ELb0ELb0ELi128EEEEEEEEEvNT_6ParamsE,@"STO_CUDA_ENTRY STV_DEFAULT"
_ZN7cutlass13device_kernelIN5flash19enable_sm80_to_sm89INS1_16FlashAttnBwdSm80INS1_25CollectiveMainloopBwdSm80ILi2ELi2EN4cute5tupleIJNS5_1CILi64EEENS7_ILi128EEES9_EEENS_6half_tEfNS_4arch4Sm80ELb0ELb1ELb1ELb0ELb0ELb0ELb0ELb0ELi2ELi2ELi2ELi2ELb0EEENS1_21CollectiveEpilogueBwdISA_SB_SD_Li256ELb0ELb0ELi4EEENS1_19SingleTileSchedulerILb0ELb0ELb0ELi128EEEEEEEEEvNT_6ParamsE:
[----:B------:R-:W-:Y:S01]  /*0000*/  LDC R1, c[0x0][0x28] ;  /* 0x00000a00ff017b82 */ /* 0x000fe20000000800 */
[----:B------:R-:W-:Y:S05]  /*0010*/  EXIT ;  /* 0x000000000000794d */ /* 0x000fea0003800000 */
.L_x_44:
        /* <DEDUP_REMOVED lines=14> */
.L_x_130:


//--------------------- .text._ZN7cutlass13device_kernelIN5flash19enable_sm80_to_sm89INS1_16FlashAttnBwdSm80INS1_25CollectiveMainloopBwdSm80ILi2ELi2EN4cute5tupleIJNS5_1CILi64EEENS7_ILi128EEES9_EEENS_6half_tEfNS_4arch4Sm80ELb0ELb1ELb1ELb0ELb1ELb0ELb0ELb0ELi2ELi2ELi2ELi2ELb0EEENS1_21CollectiveEpilogueBwdISA_SB_SD_Li256ELb0ELb0ELi4EEENS1_19SingleTileSchedulerILb0ELb0ELb0ELi128EEEEEEEEEvNT_6ParamsE --------------------------
	.section	.text._ZN7cutlass13device_kernelIN5flash19enable_sm80_to_sm89INS1_16FlashAttnBwdSm80INS1_25CollectiveMainloopBwdSm80ILi2ELi2EN4cute5tupleIJNS5_1CILi64EEENS7_ILi128EEES9_EEENS_6half_tEfNS_4arch4Sm80ELb0ELb1ELb1ELb0ELb1ELb0ELb0ELb0ELi2ELi2ELi2ELi2ELb0EEENS1_21CollectiveEpilogueBwdISA_SB_SD_Li256ELb0ELb0ELi4EEENS1_19SingleTileSchedulerILb0ELb0ELb0ELi128EEEEEEEEEvNT_6ParamsE,"ax",@progbits
	.align	128
.text._ZN7cutlass13device_kernelIN5flash19enable_sm80_to_sm89INS1_16FlashAttnBwdSm80INS1_25CollectiveMainloopBwdSm80ILi2ELi2EN4cute5tupleIJNS5_1CILi64EEENS7_ILi128EEES9_EEENS_6half_tEfNS_4arch4Sm80ELb0ELb1ELb1ELb0ELb1ELb0ELb0ELb0ELi2ELi2ELi2ELi2ELb0EEENS1_21CollectiveEpilogueBwdISA_SB_SD_Li256ELb0ELb0ELi4EEENS1_19SingleTileSchedulerILb0ELb0ELb0ELi128EEEEEEEEEvNT_6ParamsE:
        .type           _ZN7cutlass13device_kernelIN5flash19enable_sm80_to_sm89INS1_16FlashAttnBwdSm80INS1_25CollectiveMainloopBwdSm80ILi2ELi2EN4cute5tupleIJNS5_1CILi64EEENS7_ILi128EEES9_EEENS_6half_tEfNS_4arch4Sm80ELb0ELb1ELb1ELb0ELb1ELb0ELb0ELb0ELi2ELi2ELi2ELi2ELb0EEENS1_21CollectiveEpilogueBwdISA_SB_SD_Li256ELb0ELb0ELi4EEENS1_19SingleTileSchedulerILb0ELb0ELb0ELi128EEEEEEEEEvNT_6ParamsE,@function
        .size           _ZN7cutlass13device_kernelIN5flash19enable_sm80_to_sm89INS1_16FlashAttnBwdSm80INS1_25CollectiveMainloopBwdSm80ILi2ELi2EN4cute5tupleIJNS5_1CILi64EEENS7_ILi128EEES9_EEENS_6half_tEfNS_4arch4Sm80ELb0ELb1ELb1ELb0ELb1ELb0ELb0ELb0ELi2ELi2ELi2ELi2ELb0EEENS1_21CollectiveEpilogueBwdISA_SB_SD_Li256ELb0ELb0ELi4EEENS1_19SingleTileSchedulerILb0ELb0ELb0ELi128EEEEEEEEEvNT_6ParamsE,(.L_x_131 - _ZN7cutlass13device_kernelIN5flash19enable_sm80_to_sm89INS1_16FlashAttnBwdSm80INS1_25CollectiveMainloopBwdSm80ILi2ELi2EN4cute5tupleIJNS5_1CILi64EEENS7_ILi128EEES9_EEENS_6half_tEfNS_4arch4Sm80ELb0ELb1ELb1ELb0ELb1ELb0ELb0ELb0ELi2ELi2ELi2ELi2ELb0EEENS1_21CollectiveEpilogueBwdISA_SB_SD_Li256ELb0ELb0ELi4EEENS1_19SingleTileSchedulerILb0ELb0ELb0ELi128EEEEEEEEEvNT_6ParamsE)
        .other          _ZN7cutlass13device_kernelIN5flash19enable_sm80_to_sm89INS1_16FlashAttnBwdSm80INS1_25CollectiveMainloopBwdSm80ILi2ELi2EN4cute5tupleIJNS5_1CILi64EEENS7_ILi128EEES9_EEENS_6half_tEfNS_4arch4Sm80ELb0ELb1ELb1ELb0ELb1ELb0ELb0ELb0ELi2ELi2ELi2ELi2ELb0EEENS1_21CollectiveEpilogueBwdISA_SB_SD_Li256ELb0ELb0ELi4EEENS1_19SingleTileSchedulerILb0ELb0ELb0ELi128EEEEEEEEEvNT_6ParamsE,@"STO_CUDA_ENTRY STV_DEFAULT"
_ZN7cutlass13device_kernelIN5flash19enable_sm80_to_sm89INS1_16FlashAttnBwdSm80INS1_25CollectiveMainloopBwdSm80ILi2ELi2EN4cute5tupleIJNS5_1CILi64EEENS7_ILi128EEES9_EEENS_6half_tEfNS_4arch4Sm80ELb0ELb1ELb1ELb0ELb1ELb0ELb0ELb0ELi2ELi2ELi2ELi2ELb0EEENS1_21CollectiveEpilogueBwdISA_SB_SD_Li256ELb0ELb0ELi4EEENS1_19SingleTileSchedulerILb0ELb0ELb0ELi128EEEEEEEEEvNT_6ParamsE:
[----:B------:R-:W-:Y:S01]  /*0000*/  LDC R1, c[0x0][0x28] ;  /* 0x00000a00ff017b82 */ /* 0x000fe20000000800 */
[----:B------:R-:W-:Y:S05]  /*0010*/  EXIT ;  /* 0x000000000000794d */ /* 0x000fea0003800000 */
.L_x_45:
        /* <DEDUP_REMOVED lines=14> */
.L_x_131:


//--------------------- .text._ZN7cutlass13device_kernelIN5flash19enable_sm80_to_sm89INS1_16FlashAttnBwdSm80INS1_25CollectiveMainloopBwdSm80ILi2ELi2EN4cute5tupleIJNS5_1CILi64EEENS7_ILi128EEES9_EEENS_6half_tEfNS_4arch4Sm80ELb0ELb1ELb1ELb0ELb0ELb0ELb0ELb0ELi2ELi2ELi2ELi2ELb0EEENS1_24CollectiveEpilogueBwdGQAISA_fSD_Li256ELb0ELb0EEENS1_19SingleTileSchedulerILb0ELb0ELb0ELi128EEEEEEEEEvNT_6ParamsE --------------------------
	.section	.text._ZN7cutlass13device_kernelIN5flash19enable_sm80_to_sm89INS1_16FlashAttnBwdSm80INS1_25CollectiveMainloopBwdSm80ILi2ELi2EN4cute5tupleIJNS5_1CILi64EEENS7_ILi128EEES9_EEENS_6half_tEfNS_4arch4Sm80ELb0ELb1ELb1ELb0ELb0ELb0ELb0ELb0ELi2ELi2ELi2ELi2ELb0EEENS1_24CollectiveEpilogueBwdGQAISA_fSD_Li256ELb0ELb0EEENS1_19SingleTileSchedulerILb0ELb0ELb0ELi128EEEEEEEEEvNT_6ParamsE,"ax",@progbits
	.align	128
.text._ZN7cutlass13device_kernelIN5flash19enable_sm80_to_sm89INS1_16FlashAttnBwdSm80INS1_25CollectiveMainloopBwdSm80ILi2ELi2EN4cute5tupleIJNS5_1CILi64EEENS7_ILi128EEES9_EEENS_6half_tEfNS_4arch4Sm80ELb0ELb1ELb1ELb0ELb0ELb0ELb0ELb0ELi2ELi2ELi2ELi2ELb0EEENS1_24CollectiveEpilogueBwdGQAISA_fSD_Li256ELb0ELb0EEENS1_19SingleTileSchedulerILb0ELb0ELb0ELi128EEEEEEEEEvNT_6ParamsE:
        .type           _ZN7cutlass13device_kernelIN5flash19enable_sm80_to_sm89INS1_16FlashAttnBwdSm80INS1_25CollectiveMainloopBwdSm80ILi2ELi2EN4cute5tupleIJNS5_1CILi64EEENS7_ILi128EEES9_EEENS_6half_tEfNS_4arch4Sm80ELb0ELb1ELb1ELb0ELb0ELb0ELb0ELb0ELi2ELi2ELi2ELi2ELb0EEENS1_24CollectiveEpilogueBwdGQAISA_fSD_Li256ELb0ELb0EEENS1_19SingleTileSchedulerILb0ELb0ELb0ELi128EEEEEEEEEvNT_6ParamsE,@function
        .size           _ZN7cutlass13device_kernelIN5flash19enable_sm80_to_sm89INS1_16FlashAttnBwdSm80INS1_25CollectiveMainloopBwdSm80ILi2ELi2EN4cute5tupleIJNS5_1CILi64EEENS7_ILi128EEES9_EEENS_6half_tEfNS_4arch4Sm80ELb0ELb1ELb1ELb0ELb0ELb0ELb0ELb0ELi2ELi2ELi2ELi2ELb0EEENS1_24CollectiveEpilogueBwdGQAISA_fSD_Li256ELb0ELb0EEENS1_19SingleTileSchedulerILb0ELb0ELb0ELi128EEEEEEEEEvNT_6ParamsE,(.L_x_132 - _ZN7cutlass13device_kernelIN5flash19enable_sm80_to_sm89INS1_16FlashAttnBwdSm80INS1_25CollectiveMainloopBwdSm80ILi2ELi2EN4cute5tupleIJNS5_1CILi64EEENS7_ILi128EEES9_EEENS_6half_tEfNS_4arch4Sm80ELb0ELb1ELb1ELb0ELb0ELb0ELb0ELb0ELi2ELi2ELi2ELi2ELb0EEENS1_24CollectiveEpilogueBwdGQAISA_fSD_Li256ELb0ELb0EEENS1_19SingleTileSchedulerILb0ELb0ELb0ELi128EEEEEEEEEvNT_6ParamsE)
        .other          _ZN7cutlass13device_kernelIN5flash19enable_sm80_to_sm89INS1_16FlashAttnBwdSm80INS1_25CollectiveMainloopBwdSm80ILi2ELi2EN4cute5tupleIJNS5_1CILi64EEENS7_ILi128EEES9_EEENS_6half_tEfNS_4arch4Sm80ELb0ELb1ELb1ELb0ELb0ELb0ELb0ELb0ELi2ELi2ELi2ELi2ELb0EEENS1_24CollectiveEpilogueBwdGQAISA_fSD_Li256ELb0ELb0EEENS1_19SingleTileSchedulerILb0ELb0ELb0ELi128EEEEEEEEEvNT_6ParamsE,@"STO_CUDA_ENTRY STV_DEFAULT"
_ZN7cutlass13device_kernelIN5flash19enable_sm80_to_sm89INS1_16FlashAttnBwdSm80INS1_25CollectiveMainloopBwdSm80ILi2ELi2EN4cute5tupleIJNS5_1CILi64EEENS7_ILi128EEES9_EEENS_6half_tEfNS_4arch4Sm80ELb0ELb1ELb1ELb0ELb0ELb0ELb0ELb0ELi2ELi2ELi2ELi2ELb0EEENS1_24CollectiveEpilogueBwdGQAISA_fSD_Li256ELb0ELb0EEENS1_19SingleTileSchedulerILb0ELb0ELb0ELi128EEEEEEEEEvNT_6ParamsE:
[----:B------:R-:W-:Y:S01]  /*0000*/  LDC R1, c[0x0][0x28] ;  /* 0x00000a00ff017b82 */ /* 0x000fe20000000800 */
[----:B------:R-:W-:Y:S05]  /*0010*/  EXIT ;  /* 0x000000000000794d */ /* 0x000fea0003800000 */
.L_x_46:
        /* <DEDUP_REMOVED lines=14> */
.L_x_132:


//--------------------- .text._ZN7cutlass13device_kernelIN5flash19enable_sm80_to_sm89INS1_16FlashAttnBwdSm80INS1_25CollectiveMainloopBwdSm80ILi2ELi2EN4cute5tupleIJNS5_1CILi64EEENS7_ILi128EEES9_EEENS_6half_tEfNS_4arch4Sm80ELb0ELb1ELb1ELb0ELb1ELb0ELb0ELb0ELi2ELi2ELi2ELi2ELb0EEENS1_24CollectiveEpilogueBwdGQAISA_fSD_Li256ELb0ELb1EEENS1_19SingleTileSchedulerILb0ELb0ELb0ELi128EEEEEEEEEvNT_6ParamsE --------------------------
	.section	.text._ZN7cutlass13device_kernelIN5flash19enable_sm80_to_sm89INS1_16FlashAttnBwdSm80INS1_25CollectiveMainloopBwdSm80ILi2ELi2EN4cute5tupleIJNS5_1CILi64EEENS7_ILi128EEES9_EEENS_6half_tEfNS_4arch4Sm80ELb0ELb1ELb1ELb0ELb1ELb0ELb0ELb0ELi2ELi2ELi2ELi2ELb0EEENS1_24CollectiveEpilogueBwdGQAISA_fSD_Li256ELb0ELb1EEENS1_19SingleTileSchedulerILb0ELb0ELb0ELi128EEEEEEEEEvNT_6ParamsE,"ax",@progbits
	.align	128
.text._ZN7cutlass13device_kernelIN5flash19enable_sm80_to_sm89INS1_16FlashAttnBwdSm80INS1_25CollectiveMainloopBwdSm80ILi2ELi2EN4cute5tupleIJNS5_1CILi64EEENS7_ILi128EEES9_EEENS_6half_tEfNS_4arch4Sm80ELb0ELb1ELb1ELb0ELb1ELb0ELb0ELb0ELi2ELi2ELi2ELi2ELb0EEENS1_24CollectiveEpilogueBwdGQAISA_fSD_Li256ELb0ELb1EEENS1_19SingleTileSchedulerILb0ELb0ELb0ELi128EEEEEEEEEvNT_6ParamsE:
        .type           _ZN7cutlass13device_kernelIN5flash19enable_sm80_to_sm89INS1_16FlashAttnBwdSm80INS1_25CollectiveMainloopBwdSm80ILi2ELi2EN4cute5tupleIJNS5_1CILi64EEENS7_ILi128EEES9_EEENS_6half_tEfNS_4arch4Sm80ELb0ELb1ELb1ELb0ELb1ELb0ELb0ELb0ELi2ELi2ELi2ELi2ELb0EEENS1_24CollectiveEpilogueBwdGQAISA_fSD_Li256ELb0ELb1EEENS1_19SingleTileSchedulerILb0ELb0ELb0ELi128EEEEEEEEEvNT_6ParamsE,@function
        .size           _ZN7cutlass13device_kernelIN5flash19enable_sm80_to_sm89INS1_16FlashAttnBwdSm80INS1_25CollectiveMainloopBwdSm80ILi2ELi2EN4cute5tupleIJNS5_1CILi64EEENS7_ILi128EEES9_EEENS_6half_tEfNS_4arch4Sm80ELb0ELb1ELb1ELb0ELb1ELb0ELb0ELb0ELi2ELi2ELi2ELi2ELb0EEENS1_24CollectiveEpilogueBwdGQAISA_fSD_Li256ELb0ELb1EEENS1_19SingleTileSchedulerILb0ELb0ELb0ELi128EEEEEEEEEvNT_6ParamsE,(.L_x_133 - _ZN7cutlass13device_kernelIN5flash19enable_sm80_to_sm89INS1_16FlashAttnBwdSm80INS1_25CollectiveMainloopBwdSm80ILi2ELi2EN4cute5tupleIJNS5_1CILi64EEENS7_ILi128EEES9_EEENS_6half_tEfNS_4arch4Sm80ELb0ELb1ELb1ELb0ELb1ELb0ELb0ELb0ELi2ELi2ELi2ELi2ELb0EEENS1_24CollectiveEpilogueBwdGQAISA_fSD_Li256ELb0ELb1EEENS1_19SingleTileSchedulerILb0ELb0ELb0ELi128EEEEEEEEEvNT_6ParamsE)
        .other          _ZN7cutlass13device_kernelIN5flash19enable_sm80_to_sm89INS1_16FlashAttnBwdSm80INS1_25CollectiveMainloopBwdSm80ILi2ELi2EN4cute5tupleIJNS5_1CILi64EEENS7_ILi128EEES9_EEENS_6half_tEfNS_4arch4Sm80ELb0ELb1ELb1ELb0ELb1ELb0ELb0ELb0ELi2ELi2ELi2ELi2ELb0EEENS1_24CollectiveEpilogueBwdGQAISA_fSD_Li256ELb0ELb1EEENS1_19SingleTileSchedulerILb0ELb0ELb0ELi128EEEEEEEEEvNT_6ParamsE,@"STO_CUDA_ENTRY STV_DEFAULT"
_ZN7cutlass13device_kernelIN5flash19enable_sm80_to_sm89INS1_16FlashAttnBwdSm80INS1_25CollectiveMainloopBwdSm80ILi2ELi2EN4cute5tupleIJNS5_1CILi64EEENS7_ILi128EEES9_EEENS_6half_tEfNS_4arch4Sm80ELb0ELb1ELb1ELb0ELb1ELb0ELb0ELb0ELi2ELi2ELi2ELi2ELb0EEENS1_24CollectiveEpilogueBwdGQAISA_fSD_Li256ELb0ELb1EEENS1_19SingleTileSchedulerILb0ELb0ELb0ELi128EEEEEEEEEvNT_6ParamsE:
[----:B------:R-:W-:Y:S01]  /*0000*/  LDC R1, c[0x0][0x28] ;  /* 0x00000a00ff017b82 */ /* 0x000fe20000000800 */
[----:B------:R-:W-:Y:S05]  /*0010*/  EXIT ;  /* 0x000000000000794d */ /* 0x000fea0003800000 */
.L_x_47:
        /* <DEDUP_REMOVED lines=14> */
.L_x_133:


//--------------------- .text._ZN7cutlass13device_kernelIN5flash19enable_sm80_to_sm89INS1_16FlashAttnBwdSm80INS1_25CollectiveMainloopBwdSm80ILi2ELi2EN4cute5tupleIJNS5_1CILi64EEENS7_ILi128EEES9_EEENS_6half_tEfNS_4arch4Sm80ELb0ELb1ELb1ELb1ELb0ELb0ELb0ELb0ELi2ELi2ELi2ELi2ELb0EEENS1_21CollectiveEpilogueBwdISA_SB_SD_Li256ELb1ELb0ELi4EEENS1_19SingleTileSchedulerILb1ELb0ELb0ELi128EEEEEEEEEvNT_6ParamsE --------------------------
	.section	.text._ZN7cutlass13device_kernelIN5flash19enable_sm80_to_sm89INS1_16FlashAttnBwdSm80INS1_25CollectiveMainloopBwdSm80ILi2ELi2EN4cute5tupleIJNS5_1CILi64EEENS7_ILi128EEES9_EEENS_6half_tEfNS_4arch4Sm80ELb0ELb1ELb1ELb1ELb0ELb0ELb0ELb0ELi2ELi2ELi2ELi2ELb0EEENS1_21CollectiveEpilogueBwdISA_SB_SD_Li256ELb1ELb0ELi4EEENS1_19SingleTileSchedulerILb1ELb0ELb0ELi128EEEEEEEEEvNT_6ParamsE,"ax",@progbits
	.align	128
.text._ZN7cutlass13device_kernelIN5flash19enable_sm80_to_sm89INS1_16FlashAttnBwdSm80INS1_25CollectiveMainloopBwdSm80ILi2ELi2EN4cute5tupleIJNS5_1CILi64EEENS7_ILi128EEES9_EEENS_6half_tEfNS_4arch4Sm80ELb0ELb1ELb1ELb1ELb0ELb0ELb0ELb0ELi2ELi2ELi2ELi2ELb0EEENS1_21CollectiveEpilogueBwdISA_SB_SD_Li256ELb1ELb0ELi4EEENS1_19SingleTileSchedulerILb1ELb0ELb0ELi128EEEEEEEEEvNT_6ParamsE:
        .type           _ZN7cutlass13device_kernelIN5flash19enable_sm80_to_sm89INS1_16FlashAttnBwdSm80INS1_25CollectiveMainloopBwdSm80ILi2ELi2EN4cute5tupleIJNS5_1CILi64EEENS7_ILi128EEES9_EEENS_6half_tEfNS_4arch4Sm80ELb0ELb1ELb1ELb1ELb0ELb0ELb0ELb0ELi2ELi2ELi2ELi2ELb0EEENS1_21CollectiveEpilogueBwdISA_SB_SD_Li256ELb1ELb0ELi4EEENS1_19SingleTileSchedulerILb1ELb0ELb0ELi128EEEEEEEEEvNT_6ParamsE,@function
        .size           _ZN7cutlass13device_kernelIN5flash19enable_sm80_to_sm89INS1_16FlashAttnBwdSm80INS1_25CollectiveMainloopBwdSm80ILi2ELi2EN4cute5tupleIJNS5_1CILi64EEENS7_ILi128EEES9_EEENS_6half_tEfNS_4arch4Sm80ELb0ELb1ELb1ELb1ELb0ELb0ELb0ELb0ELi2ELi2ELi2ELi2ELb0EEENS1_21CollectiveEpilogueBwdISA_SB_SD_Li256ELb1ELb0ELi4EEENS1_19SingleTileSchedulerILb1ELb0ELb0ELi128EEEEEEEEEvNT_6ParamsE,(.L_x_134 - _ZN7cutlass13device_kernelIN5flash19enable_sm80_to_sm89INS1_16FlashAttnBwdSm80INS1_25CollectiveMainloopBwdSm80ILi2ELi2EN4cute5tupleIJNS5_1CILi64EEENS7_ILi128EEES9_EEENS_6half_tEfNS_4arch4Sm80ELb0ELb1ELb1ELb1ELb0ELb0ELb0ELb0ELi2ELi2ELi2ELi2ELb0EEENS1_21CollectiveEpilogueBwdISA_SB_SD_Li256ELb1ELb0ELi4EEENS1_19SingleTileSchedulerILb1ELb0ELb0ELi128EEEEEEEEEvNT_6ParamsE)
        .other          _ZN7cutlass13device_kernelIN5flash19enable_sm80_to_sm89INS1_16FlashAttnBwdSm80INS1_25CollectiveMainloopBwdSm80ILi2ELi2EN4cute5tupleIJNS5_1CILi64EEENS7_ILi128EEES9_EEENS_6half_tEfNS_4arch4Sm80ELb0ELb1ELb1ELb1ELb0ELb0ELb0ELb0ELi2ELi2ELi2ELi2ELb0EEENS1_21CollectiveEpilogueBwdISA_SB_SD_Li256ELb1ELb0ELi4EEENS1_19SingleTileSchedulerILb1ELb0ELb0ELi128EEEEEEEEEvNT_6ParamsE,@"STO_CUDA_ENTRY STV_DEFAULT"
_ZN7cutlass13device_kernelIN5flash19enable_sm80_to_sm89INS1_16FlashAttnBwdSm80INS1_25CollectiveMainloopBwdSm80ILi2ELi2EN4cute5tupleIJNS5_1CILi64EEENS7_ILi128EEES9_EEENS_6half_tEfNS_4arch4Sm80ELb0ELb1ELb1ELb1ELb0ELb0ELb0ELb0ELi2ELi2ELi2ELi2ELb0EEENS1_21CollectiveEpilogueBwdISA_SB_SD_Li256ELb1ELb0ELi4EEENS1_19SingleTileSchedulerILb1ELb0ELb0ELi128EEEEEEEEEvNT_6ParamsE:
[----:B------:R-:W-:Y:S01]  /*0000*/  LDC R1, c[0x0][0x28] ;  /* 0x00000a00ff017b82 */ /* 0x000fe20000000800 */
[----:B------:R-:W-:Y:S05]  /*0010*/  EXIT ;  /* 0x000000000000794d */ /* 0x000fea0003800000 */
.L_x_48:
        /* <DEDUP_REMOVED lines=14> */
.L_x_134:


//--------------------- .text._ZN7cutlass13device_kernelIN5flash19enable_sm80_to_sm89INS1_16FlashAttnBwdSm80INS1_25CollectiveMainloopBwdSm80ILi2ELi2EN4cute5tupleIJNS5_1CILi64EEENS7_ILi128EEES9_EEENS_6half_tEfNS_4arch4Sm80ELb0ELb1ELb1ELb1ELb1ELb0ELb0ELb0ELi2ELi2ELi2ELi2ELb0EEENS1_21CollectiveEpilogueBwdISA_SB_SD_Li256ELb1ELb0ELi4EEENS1_19SingleTileSchedulerILb1ELb0ELb0ELi128EEEEEEEEEvNT_6ParamsE --------------------------
	.section	.text._ZN7cutlass13device_kernelIN5flash19enable_sm80_to_sm89INS1_16FlashAttnBwdSm80INS1_25CollectiveMainloopBwdSm80ILi2ELi2EN4cute5tupleIJNS5_1CILi64EEENS7_ILi128EEES9_EEENS_6half_tEfNS_4arch4Sm80ELb0ELb1ELb1ELb1ELb1ELb0ELb0ELb0ELi2ELi2ELi2ELi2ELb0EEENS1_21CollectiveEpilogueBwdISA_SB_SD_Li256ELb1ELb0ELi4EEENS1_19SingleTileSchedulerILb1ELb0ELb0ELi128EEEEEEEEEvNT_6ParamsE,"ax",@progbits
	.align	128
.text._ZN7cutlass13device_kernelIN5flash19enable_sm80_to_sm89INS1_16FlashAttnBwdSm80INS1_25CollectiveMainloopBwdSm80ILi2ELi2EN4cute5tupleIJNS5_1CILi64EEENS7_ILi128EEES9_EEENS_6half_tEfNS_4arch4Sm80ELb0ELb1ELb1ELb1ELb1ELb0ELb0ELb0ELi2ELi2ELi2ELi2ELb0EEENS1_21CollectiveEpilogueBwdISA_SB_SD_Li256ELb1ELb0ELi4EEENS1_19SingleTileSchedulerILb1ELb0ELb0ELi128EEEEEEEEEvNT_6ParamsE:
        .type           _ZN7cutlass13device_kernelIN5flash19enable_sm80_to_sm89INS1_16FlashAttnBwdSm80INS1_25CollectiveMainloopBwdSm80ILi2ELi2EN4cute5tupleIJNS5_1CILi64EEENS7_ILi128EEES9_EEENS_6half_tEfNS_4arch4Sm80ELb0ELb1ELb1ELb1ELb1ELb0ELb0ELb0ELi2ELi2ELi2ELi2ELb0EEENS1_21CollectiveEpilogueBwdISA_SB_SD_Li256ELb1ELb0ELi4EEENS1_19SingleTileSchedulerILb1ELb0ELb0ELi128EEEEEEEEEvNT_6ParamsE,@function
        .size           _ZN7cutlass13device_kernelIN5flash19enable_sm80_to_sm89INS1_16FlashAttnBwdSm80INS1_25CollectiveMainloopBwdSm80ILi2ELi2EN4cute5tupleIJNS5_1CILi64EEENS7_ILi128EEES9_EEENS_6half_tEfNS_4arch4Sm80ELb0ELb1ELb1ELb1ELb1ELb0ELb0ELb0ELi2ELi2ELi2ELi2ELb0EEENS1_21CollectiveEpilogueBwdISA_SB_SD_Li256ELb1ELb0ELi4EEENS1_19SingleTileSchedulerILb1ELb0ELb0ELi128EEEEEEEEEvNT_6ParamsE,(.L_x_135 - _ZN7cutlass13device_kernelIN5flash19enable_sm80_to_sm89INS1_16FlashAttnBwdSm80INS1_25CollectiveMainloopBwdSm80ILi2ELi2EN4cute5tupleIJNS5_1CILi64EEENS7_ILi128EEES9_EEENS_6half_tEfNS_4arch4Sm80ELb0ELb1ELb1ELb1ELb1ELb0ELb0ELb0ELi2ELi2ELi2ELi2ELb0EEENS1_21CollectiveEpilogueBwdISA_SB_SD_Li256ELb1ELb0ELi4EEENS1_19SingleTileSchedulerILb1ELb0ELb0ELi128EEEEEEEEEvNT_6ParamsE)
        .other          _ZN7cutlass13device_kernelIN5flash19enable_sm80_to_sm89INS1_16FlashAttnBwdSm80INS1_25CollectiveMainloopBwdSm80ILi2ELi2EN4cute5tupleIJNS5_1CILi64EEENS7_ILi128EEES9_EEENS_6half_tEfNS_4arch4Sm80ELb0ELb1ELb1ELb1ELb1ELb0ELb0ELb0ELi2ELi2ELi2ELi2ELb0EEENS1_21CollectiveEpilogueBwdISA_SB_SD_Li256ELb1ELb0ELi4EEENS1_19SingleTileSchedulerILb1ELb0ELb0ELi128EEEEEEEEEvNT_6ParamsE,@"STO_CUDA_ENTRY STV_DEFAULT"
_ZN7cutlass13device_kernelIN5flash19enable_sm80_to_sm89INS1_16FlashAttnBwdSm80INS1_25CollectiveMainloopBwdSm80ILi2ELi2EN4cute5tupleIJNS5_1CILi64EEENS7_ILi128EEES9_EEENS_6half_tEfNS_4arch4Sm80ELb0ELb1ELb1ELb1ELb1ELb0ELb0ELb0ELi2ELi2ELi2ELi2ELb0EEENS1_21CollectiveEpilogueBwdISA_SB_SD_Li256ELb1ELb0ELi4EEENS1_19SingleTileSchedulerILb1ELb0ELb0ELi128EEEEEEEEEvNT_6ParamsE:
[----:B------:R-:W-:Y:S01]  /*0000*/  LDC R1, c[0x0][0x28] ;  /* 0x00000a00ff017b82 */ /* 0x000fe20000000800 */
[----:B------:R-:W-:Y:S05]  /*0010*/  EXIT ;  /* 0x000000000000794d */ /* 0x000fea0003800000 */
.L_x_49:
        /* <DEDUP_REMOVED lines=14> */
.L_x_135:


//--------------------- .text._ZN7cutlass13device_kernelIN5flash19enable_sm80_to_sm89INS1_16FlashAttnBwdSm80INS1_25CollectiveMainloopBwdSm80ILi2ELi2EN4cute5tupleIJNS5_1CILi64EEENS7_ILi128EEES9_EEENS_6half_tEfNS_4arch4Sm80ELb0ELb1ELb1ELb1ELb0ELb0ELb0ELb0ELi2ELi2ELi2ELi2ELb0EEENS1_24CollectiveEpilogueBwdGQAISA_fSD_Li256ELb1ELb0EEENS1_19SingleTileSchedulerILb1ELb0ELb0ELi128EEEEEEEEEvNT_6ParamsE --------------------------
	.section	.text._ZN7cutlass13device_kernelIN5flash19enable_sm80_to_sm89INS1_16FlashAttnBwdSm80INS1_25CollectiveMainloopBwdSm80ILi2ELi2EN4cute5tupleIJNS5_1CILi64EEENS7_ILi128EEES9_EEENS_6half_tEfNS_4arch4Sm80ELb0ELb1ELb1ELb1ELb0ELb0ELb0ELb0ELi2ELi2ELi2ELi2ELb0EEENS1_24CollectiveEpilogueBwdGQAISA_fSD_Li256ELb1ELb0EEENS1_19SingleTileSchedulerILb1ELb0ELb0ELi128EEEEEEEEEvNT_6ParamsE,"ax",@progbits
	.align	128
.text._ZN7cutlass13device_kernelIN5flash19enable_sm80_to_sm89INS1_16FlashAttnBwdSm80INS1_25CollectiveMainloopBwdSm80ILi2ELi2EN4cute5tupleIJNS5_1CILi64EEENS7_ILi128EEES9_EEENS_6half_tEfNS_4arch4Sm80ELb0ELb1ELb1ELb1ELb0ELb0ELb0ELb0ELi2ELi2ELi2ELi2ELb0EEENS1_24CollectiveEpilogueBwdGQAISA_fSD_Li256ELb1ELb0EEENS1_19SingleTileSchedulerILb1ELb0ELb0ELi128EEEEEEEEEvNT_6ParamsE:
        .type           _ZN7cutlass13device_kernelIN5flash19enable_sm80_to_sm89INS1_16FlashAttnBwdSm80INS1_25CollectiveMainloopBwdSm80ILi2ELi2EN4cute5tupleIJNS5_1CILi64EEENS7_ILi128EEES9_EEENS_6half_tEfNS_4arch4Sm80ELb0ELb1ELb1ELb1ELb0ELb0ELb0ELb0ELi2ELi2ELi2ELi2ELb0EEENS1_24CollectiveEpilogueBwdGQAISA_fSD_Li256ELb1ELb0EEENS1_19SingleTileSchedulerILb1ELb0ELb0ELi128EEEEEEEEEvNT_6ParamsE,@function
        .size           _ZN7cutlass13device_kernelIN5flash19enable_sm80_to_sm89INS1_16FlashAttnBwdSm80INS1_25CollectiveMainloopBwdSm80ILi2ELi2EN4cute5tupleIJNS5_1CILi64EEENS7_ILi128EEES9_EEENS_6half_tEfNS_4arch4Sm80ELb0ELb1ELb1ELb1ELb0ELb0ELb0ELb0ELi2ELi2ELi2ELi2ELb0EEENS1_24CollectiveEpilogueBwdGQAISA_fSD_Li256ELb1ELb0EEENS1_19SingleTileSchedulerILb1ELb0ELb0ELi128EEEEEEEEEvNT_6ParamsE,(.L_x_136 - _ZN7cutlass13device_kernelIN5flash19enable_sm80_to_sm89INS1_16FlashAttnBwdSm80INS1_25CollectiveMainloopBwdSm80ILi2ELi2EN4cute5tupleIJNS5_1CILi64EEENS7_ILi128EEES9_EEENS_6half_tEfNS_4arch4Sm80ELb0ELb1ELb1ELb1ELb0ELb0ELb0ELb0ELi2ELi2ELi2ELi2ELb0EEENS1_24CollectiveEpilogueBwdGQAISA_fSD_Li256ELb1ELb0EEENS1_19SingleTileSchedulerILb1ELb0ELb0ELi128EEEEEEEEEvNT_6ParamsE)
        .other          _ZN7cutlass13device_kernelIN5flash19enable_sm80_to_sm89INS1_16FlashAttnBwdSm80INS1_25CollectiveMainloopBwdSm80ILi2ELi2EN4cute5tupleIJNS5_1CILi64EEENS7_ILi128EEES9_EEENS_6half_tEfNS_4arch4Sm80ELb0ELb1ELb1ELb1ELb0ELb0ELb0ELb0ELi2ELi2ELi2ELi2ELb0EEENS1_24CollectiveEpilogueBwdGQAISA_fSD_Li256ELb1ELb0EEENS1_19SingleTileSchedulerILb1ELb0ELb0ELi128EEEEEEEEEvNT_6ParamsE,@"STO_CUDA_ENTRY STV_DEFAULT"
_ZN7cutlass13device_kernelIN5flash19enable_sm80_to_sm89INS1_16FlashAttnBwdSm80INS1_25CollectiveMainloopBwdSm80ILi2ELi2EN4cute5tupleIJNS5_1CILi64EEENS7_ILi128EEES9_EEENS_6half_tEfNS_4arch4Sm80ELb0ELb1ELb1ELb1ELb0ELb0ELb0ELb0ELi2ELi2ELi2ELi2ELb0EEENS1_24CollectiveEpilogueBwdGQAISA_fSD_Li256ELb1ELb0EEENS1_19SingleTileSchedulerILb1ELb0ELb0ELi128EEEEEEEEEvNT_6ParamsE:
[----:B------:R-:W-:Y:S01]  /*0000*/  LDC R1, c[0x0][0x28] ;  /* 0x00000a00ff017b82 */ /* 0x000fe20000000800 */
[----:B------:R-:W-:Y:S05]  /*0010*/  EXIT ;  /* 0x000000000000794d */ /* 0x000fea0003800000 */
.L_x_50:
        /* <DEDUP_REMOVED lines=14> */
.L_x_136:


//--------------------- .text._ZN7cutlass13device_kernelIN5flash19enable_sm80_to_sm89INS1_16FlashAttnBwdSm80INS1_25CollectiveMainloopBwdSm80ILi2ELi2EN4cute5tupleIJNS5_1CILi64EEENS7_ILi128EEES9_EEENS_6half_tEfNS_4arch4Sm80ELb0ELb1ELb1ELb1ELb1ELb0ELb0ELb0ELi2ELi2ELi2ELi2ELb0EEENS1_24CollectiveEpilogueBwdGQAISA_fSD_Li256ELb1ELb1EEENS1_19SingleTileSchedulerILb1ELb0ELb0ELi128EEEEEEEEEvNT_6ParamsE --------------------------
	.section	.text._ZN7cutlass13device_kernelIN5flash19enable_sm80_to_sm89INS1_16FlashAttnBwdSm80INS1_25CollectiveMainloopBwdSm80ILi2ELi2EN4cute5tupleIJNS5_1CILi64EEENS7_ILi128EEES9_EEENS_6half_tEfNS_4arch4Sm80ELb0ELb1ELb1ELb1ELb1ELb0ELb0ELb0ELi2ELi2ELi2ELi2ELb0EEENS1_24CollectiveEpilogueBwdGQAISA_fSD_Li256ELb1ELb1EEENS1_19SingleTileSchedulerILb1ELb0ELb0ELi128EEEEEEEEEvNT_6ParamsE,"ax",@progbits
	.align	128
.text._ZN7cutlass13device_kernelIN5flash19enable_sm80_to_sm89INS1_16FlashAttnBwdSm80INS1_25CollectiveMainloopBwdSm80ILi2ELi2EN4cute5tupleIJNS5_1CILi64EEENS7_ILi128EEES9_EEENS_6half_tEfNS_4arch4Sm80ELb0ELb1ELb1ELb1ELb1ELb0ELb0ELb0ELi2ELi2ELi2ELi2ELb0EEENS1_24CollectiveEpilogueBwdGQAISA_fSD_Li256ELb1ELb1EEENS1_19SingleTileSchedulerILb1ELb0ELb0ELi128EEEEEEEEEvNT_6ParamsE:
        .type           _ZN7cutlass13device_kernelIN5flash19enable_sm80_to_sm89INS1_16FlashAttnBwdSm80INS1_25CollectiveMainloopBwdSm80ILi2ELi2EN4cute5tupleIJNS5_1CILi64EEENS7_ILi128EEES9_EEENS_6half_tEfNS_4arch4Sm80ELb0ELb1ELb1ELb1ELb1ELb0ELb0ELb0ELi2ELi2ELi2ELi2ELb0EEENS1_24CollectiveEpilogueBwdGQAISA_fSD_Li256ELb1ELb1EEENS1_19SingleTileSchedulerILb1ELb0ELb0ELi128EEEEEEEEEvNT_6ParamsE,@function
        .size           _ZN7cutlass13device_kernelIN5flash19enable_sm80_to_sm89INS1_16FlashAttnBwdSm80INS1_25CollectiveMainloopBwdSm80ILi2ELi2EN4cute5tupleIJNS5_1CILi64EEENS7_ILi128EEES9_EEENS_6half_tEfNS_4arch4Sm80ELb0ELb1ELb1ELb1ELb1ELb0ELb0ELb0ELi2ELi2ELi2ELi2ELb0EEENS1_24CollectiveEpilogueBwdGQAISA_fSD_Li256ELb1ELb1EEENS1_19SingleTileSchedulerILb1ELb0ELb0ELi128EEEEEEEEEvNT_6ParamsE,(.L_x_137 - _ZN7cutlass13device_kernelIN5flash19enable_sm80_to_sm89INS1_16FlashAttnBwdSm80INS1_25CollectiveMainloopBwdSm80ILi2ELi2EN4cute5tupleIJNS5_1CILi64EEENS7_ILi128EEES9_EEENS_6half_tEfNS_4arch4Sm80ELb0ELb1ELb1ELb1ELb1ELb0ELb0ELb0ELi2ELi2ELi2ELi2ELb0EEENS1_24CollectiveEpilogueBwdGQAISA_fSD_Li256ELb1ELb1EEENS1_19SingleTileSchedulerILb1ELb0ELb0ELi128EEEEEEEEEvNT_6ParamsE)
        .other          _ZN7cutlass13device_kernelIN5flash19enable_sm80_to_sm89INS1_16FlashAttnBwdSm80INS1_25CollectiveMainloopBwdSm80ILi2ELi2EN4cute5tupleIJNS5_1CILi64EEENS7_ILi128EEES9_EEENS_6half_tEfNS_4arch4Sm80ELb0ELb1ELb1ELb1ELb1ELb0ELb0ELb0ELi2ELi2ELi2ELi2ELb0EEENS1_24CollectiveEpilogueBwdGQAISA_fSD_Li256ELb1ELb1EEENS1_19SingleTileSchedulerILb1ELb0ELb0ELi128EEEEEEEEEvNT_6ParamsE,@"STO_CUDA_ENTRY STV_DEFAULT"
_ZN7cutlass13device_kernelIN5flash19enable_sm80_to_sm89INS1_16FlashAttnBwdSm80INS1_25CollectiveMainloopBwdSm80ILi2ELi2EN4cute5tupleIJNS5_1CILi64EEENS7_ILi128EEES9_EEENS_6half_tEfNS_4arch4Sm80ELb0ELb1ELb1ELb1ELb1ELb0ELb0ELb0ELi2ELi2ELi2ELi2ELb0EEENS1_24CollectiveEpilogueBwdGQAISA_fSD_Li256ELb1ELb1EEENS1_19SingleTileSchedulerILb1ELb0ELb0ELi128EEEEEEEEEvNT_6ParamsE:
[----:B------:R-:W-:Y:S01]  /*0000*/  LDC R1, c[0x0][0x28] ;  /* 0x00000a00ff017b82 */ /* 0x000fe20000000800 */
[----:B------:R-:W-:Y:S05]  /*0010*/  EXIT ;  /* 0x000000000000794d */ /* 0x000fea0003800000 */
.L_x_51:
        /* <DEDUP_REMOVED lines=14> */
.L_x_137:


//--------------------- .text._ZN7cutlass13device_kernelIN5flash19enable_sm80_to_sm89INS1_16FlashAttnBwdSm80INS1_25CollectiveMainloopBwdSm80ILi2ELi2EN4cute5tupleIJNS5_1CILi64EEENS7_ILi128EEES9_EEENS_6half_tEfNS_4arch4Sm80ELb1ELb0ELb1ELb0ELb0ELb0ELb0ELb0ELi2ELi2ELi2ELi2ELb0EEENS1_21CollectiveEpilogueBwdISA_SB_SD_Li256ELb0ELb0ELi4EEENS1_25SingleTileBwdLPTSchedulerILb0ELi128ELb0EEEEEEEEEvNT_6ParamsE --------------------------
	.section	.text._ZN7cutlass13device_kernelIN5flash19enable_sm80_to_sm89INS1_16FlashAttnBwdSm80INS1_25CollectiveMainloopBwdSm80ILi2ELi2EN4cute5tupleIJNS5_1CILi64EEENS7_ILi128EEES9_EEENS_6half_tEfNS_4arch4Sm80ELb1ELb0ELb1ELb0ELb0ELb0ELb0ELb0ELi2ELi2ELi2ELi2ELb0EEENS1_21CollectiveEpilogueBwdISA_SB_SD_Li256ELb0ELb0ELi4EEENS1_25SingleTileBwdLPTSchedulerILb0ELi128ELb0EEEEEEEEEvNT_6ParamsE,"ax",@progbits
	.align	128
.text._ZN7cutlass13device_kernelIN5flash19enable_sm80_to_sm89INS1_16FlashAttnBwdSm80INS1_25CollectiveMainloopBwdSm80ILi2ELi2EN4cute5tupleIJNS5_1CILi64EEENS7_ILi128EEES9_EEENS_6half_tEfNS_4arch4Sm80ELb1ELb0ELb1ELb0ELb0ELb0ELb0ELb0ELi2ELi2ELi2ELi2ELb0EEENS1_21CollectiveEpilogueBwdISA_SB_SD_Li256ELb0ELb0ELi4EEENS1_25SingleTileBwdLPTSchedulerILb0ELi128ELb0EEEEEEEEEvNT_6ParamsE:
        .type           _ZN7cutlass13device_kernelIN5flash19enable_sm80_to_sm89INS1_16FlashAttnBwdSm80INS1_25CollectiveMainloopBwdSm80ILi2ELi2EN4cute5tupleIJNS5_1CILi64EEENS7_ILi128EEES9_EEENS_6half_tEfNS_4arch4Sm80ELb1ELb0ELb1ELb0ELb0ELb0ELb0ELb0ELi2ELi2ELi2ELi2ELb0EEENS1_21CollectiveEpilogueBwdISA_SB_SD_Li256ELb0ELb0ELi4EEENS1_25SingleTileBwdLPTSchedulerILb0ELi128ELb0EEEEEEEEEvNT_6ParamsE,@function
        .size           _ZN7cutlass13device_kernelIN5flash19enable_sm80_to_sm89INS1_16FlashAttnBwdSm80INS1_25CollectiveMainloopBwdSm80ILi2ELi2EN4cute5tupleIJNS5_1CILi64EEENS7_ILi128EEES9_EEENS_6half_tEfNS_4arch4Sm80ELb1ELb0ELb1ELb0ELb0ELb0ELb0ELb0ELi2ELi2ELi2ELi2ELb0EEENS1_21CollectiveEpilogueBwdISA_SB_SD_Li256ELb0ELb0ELi4EEENS1_25SingleTileBwdLPTSchedulerILb0ELi128ELb0EEEEEEEEEvNT_6ParamsE,(.L_x_138 - _ZN7cutlass13device_kernelIN5flash19enable_sm80_to_sm89INS1_16FlashAttnBwdSm80INS1_25CollectiveMainloopBwdSm80ILi2ELi2EN4cute5tupleIJNS5_1CILi64EEENS7_ILi128EEES9_EEENS_6half_tEfNS_4arch4Sm80ELb1ELb0ELb1ELb0ELb0ELb0ELb0ELb0ELi2ELi2ELi2ELi2ELb0EEENS1_21CollectiveEpilogueBwdISA_SB_SD_Li256ELb0ELb0ELi4EEENS1_25SingleTileBwdLPTSchedulerILb0ELi128ELb0EEEEEEEEEvNT_6ParamsE)
        .other          _ZN7cutlass13device_kernelIN5flash19enable_sm80_to_sm89INS1_16FlashAttnBwdSm80INS1_25CollectiveMainloopBwdSm80ILi2ELi2EN4cute5tupleIJNS5_1CILi64EEENS7_ILi128EEES9_EEENS_6half_tEfNS_4arch4Sm80ELb1ELb0ELb1ELb0ELb0ELb0ELb0ELb0ELi2ELi2ELi2ELi2ELb0EEENS1_21CollectiveEpilogueBwdISA_SB_SD_Li256ELb0ELb0ELi4EEENS1_25SingleTileBwdLPTSchedulerILb0ELi128ELb0EEEEEEEEEvNT_6ParamsE,@"STO_CUDA_ENTRY STV_DEFAULT"
_ZN7cutlass13device_kernelIN5flash19enable_sm80_to_sm89INS1_16FlashAttnBwdSm80INS1_25CollectiveMainloopBwdSm80ILi2ELi2EN4cute5tupleIJNS5_1CILi64EEENS7_ILi128EEES9_EEENS_6half_tEfNS_4arch4Sm80ELb1ELb0ELb1ELb0ELb0ELb0ELb0ELb0ELi2ELi2ELi2ELi2ELb0EEENS1_21CollectiveEpilogueBwdISA_SB_SD_Li256ELb0ELb0ELi4EEENS1_25SingleTileBwdLPTSchedulerILb0ELi128ELb0EEEEEEEEEvNT_6ParamsE:
[----:B------:R-:W-:Y:S01]  /*0000*/  LDC R1, c[0x0][0x28] ;  /* 0x00000a00ff017b82 */ /* 0x000fe20000000800 */
[----:B------:R-:W-:Y:S05]  /*0010*/  EXIT ;  /* 0x000000000000794d */ /* 0x000fea0003800000 */
.L_x_52:
        /* <DEDUP_REMOVED lines=14> */
.L_x_138:


//--------------------- .text._ZN7cutlass13device_kernelIN5flash19enable_sm80_to_sm89INS1_16FlashAttnBwdSm80INS1_25CollectiveMainloopBwdSm80ILi2ELi2EN4cute5tupleIJNS5_1CILi64EEENS7_ILi128EEES9_EEENS_6half_tEfNS_4arch4Sm80ELb1ELb0ELb1ELb0ELb1ELb0ELb0ELb0ELi2ELi2ELi2ELi2ELb0EEENS1_21CollectiveEpilogueBwdISA_SB_SD_Li256ELb0ELb0ELi4EEENS1_25SingleTileBwdLPTSchedulerILb0ELi128ELb1EEEEEEEEEvNT_6ParamsE --------------------------
	.section	.text._ZN7cutlass13device_kernelIN5flash19enable_sm80_to_sm89INS1_16FlashAttnBwdSm80INS1_25CollectiveMainloopBwdSm80ILi2ELi2EN4cute5tupleIJNS5_1CILi64EEENS7_ILi128EEES9_EEENS_6half_tEfNS_4arch4Sm80ELb1ELb0ELb1ELb0ELb1ELb0ELb0ELb0ELi2ELi2ELi2ELi2ELb0EEENS1_21CollectiveEpilogueBwdISA_SB_SD_Li256ELb0ELb0ELi4EEENS1_25SingleTileBwdLPTSchedulerILb0ELi128ELb1EEEEEEEEEvNT_6ParamsE,"ax",@progbits
	.align	128
.text._ZN7cutlass13device_kernelIN5flash19enable_sm80_to_sm89INS1_16FlashAttnBwdSm80INS1_25CollectiveMainloopBwdSm80ILi2ELi2EN4cute5tupleIJNS5_1CILi64EEENS7_ILi128EEES9_EEENS_6half_tEfNS_4arch4Sm80ELb1ELb0ELb1ELb0ELb1ELb0ELb0ELb0ELi2ELi2ELi2ELi2ELb0EEENS1_21CollectiveEpilogueBwdISA_SB_SD_Li256ELb0ELb0ELi4EEENS1_25SingleTileBwdLPTSchedulerILb0ELi128ELb1EEEEEEEEEvNT_6ParamsE:
        .type           _ZN7cutlass13device_kernelIN5flash19enable_sm80_to_sm89INS1_16FlashAttnBwdSm80INS1_25CollectiveMainloopBwdSm80ILi2ELi2EN4cute5tupleIJNS5_1CILi64EEENS7_ILi128EEES9_EEENS_6half_tEfNS_4arch4Sm80ELb1ELb0ELb1ELb0ELb1ELb0ELb0ELb0ELi2ELi2ELi2ELi2ELb0EEENS1_21CollectiveEpilogueBwdISA_SB_SD_Li256ELb0ELb0ELi4EEENS1_25SingleTileBwdLPTSchedulerILb0ELi128ELb1EEEEEEEEEvNT_6ParamsE,@function
        .size           _ZN7cutlass13device_kernelIN5flash19enable_sm80_to_sm89INS1_16FlashAttnBwdSm80INS1_25CollectiveMainloopBwdSm80ILi2ELi2EN4cute5tupleIJNS5_1CILi64EEENS7_ILi128EEES9_EEENS_6half_tEfNS_4arch4Sm80ELb1ELb0ELb1ELb0ELb1ELb0ELb0ELb0ELi2ELi2ELi2ELi2ELb0EEENS1_21CollectiveEpilogueBwdISA_SB_SD_Li256ELb0ELb0ELi4EEENS1_25SingleTileBwdLPTSchedulerILb0ELi128ELb1EEEEEEEEEvNT_6ParamsE,(.L_x_139 - _ZN7cutlass13device_kernelIN5flash19enable_sm80_to_sm89INS1_16FlashAttnBwdSm80INS1_25CollectiveMainloopBwdSm80ILi2ELi2EN4cute5tupleIJNS5_1CILi64EEENS7_ILi128EEES9_EEENS_6half_tEfNS_4arch4Sm80ELb1ELb0ELb1ELb0ELb1ELb0ELb0ELb0ELi2ELi2ELi2ELi2ELb0EEENS1_21CollectiveEpilogueBwdISA_SB_SD_Li256ELb0ELb0ELi4EEENS1_25SingleTileBwdLPTSchedulerILb0ELi128ELb1EEEEEEEEEvNT_6ParamsE)
        .other          _ZN7cutlass13device_kernelIN5flash19enable_sm80_to_sm89INS1_16FlashAttnBwdSm80INS1_25CollectiveMainloopBwdSm80ILi2ELi2EN4cute5tupleIJNS5_1CILi64EEENS7_ILi128EEES9_EEENS_6half_tEfNS_4arch4Sm80ELb1ELb0ELb1ELb0ELb1ELb0ELb0ELb0ELi2ELi2ELi2ELi2ELb0EEENS1_21CollectiveEpilogueBwdISA_SB_SD_Li256ELb0ELb0ELi4EEENS1_25SingleTileBwdLPTSchedulerILb0ELi128ELb1EEEEEEEEEvNT_6ParamsE,@"STO_CUDA_ENTRY STV_DEFAULT"
_ZN7cutlass13device_kernelIN5flash19enable_sm80_to_sm89INS1_16FlashAttnBwdSm80INS1_25CollectiveMainloopBwdSm80ILi2ELi2EN4cute5tupleIJNS5_1CILi64EEENS7_ILi128EEES9_EEENS_6half_tEfNS_4arch4Sm80ELb1ELb0ELb1ELb0ELb1ELb0ELb0ELb0ELi2ELi2ELi2ELi2ELb0EEENS1_21CollectiveEpilogueBwdISA_SB_SD_Li256ELb0ELb0ELi4EEENS1_25SingleTileBwdLPTSchedulerILb0ELi128ELb1EEEEEEEEEvNT_6ParamsE:
[----:B------:R-:W-:Y:S01]  /*0000*/  LDC R1, c[0x0][0x28] ;  /* 0x00000a00ff017b82 */ /* 0x000fe20000000800 */
[----:B------:R-:W-:Y:S05]  /*0010*/  EXIT ;  /* 0x000000000000794d */ /* 0x000fea0003800000 */
.L_x_53:
        /* <DEDUP_REMOVED lines=14> */
.L_x_139:


//--------------------- .text._ZN7cutlass13device_kernelIN5flash19enable_sm80_to_sm89INS1_16FlashAttnBwdSm80INS1_25CollectiveMainloopBwdSm80ILi2ELi2EN4cute5tupleIJNS5_1CILi64EEENS7_ILi128EEES9_EEENS_6half_tEfNS_4arch4Sm80ELb1ELb0ELb1ELb0ELb0ELb0ELb0ELb0ELi2ELi2ELi2ELi2ELb0EEENS1_24CollectiveEpilogueBwdGQAISA_fSD_Li256ELb0ELb0EEENS1_25SingleTileBwdLPTSchedulerILb0ELi128ELb0EEEEEEEEEvNT_6ParamsE --------------------------
	.section	.text._ZN7cutlass13device_kernelIN5flash19enable_sm80_to_sm89INS1_16FlashAttnBwdSm80INS1_25CollectiveMainloopBwdSm80ILi2ELi2EN4cute5tupleIJNS5_1CILi64EEENS7_ILi128EEES9_EEENS_6half_tEfNS_4arch4Sm80ELb1ELb0ELb1ELb0ELb0ELb0ELb0ELb0ELi2ELi2ELi2ELi2ELb0EEENS1_24CollectiveEpilogueBwdGQAISA_fSD_Li256ELb0ELb0EEENS1_25SingleTileBwdLPTSchedulerILb0ELi128ELb0EEEEEEEEEvNT_6ParamsE,"ax",@progbits
	.align	128
.text._ZN7cutlass13device_kernelIN5flash19enable_sm80_to_sm89INS1_16FlashAttnBwdSm80INS1_25CollectiveMainloopBwdSm80ILi2ELi2EN4cute5tupleIJNS5_1CILi64EEENS7_ILi128EEES9_EEENS_6half_tEfNS_4arch4Sm80ELb1ELb0ELb1ELb0ELb0ELb0ELb0ELb0ELi2ELi2ELi2ELi2ELb0EEENS1_24CollectiveEpilogueBwdGQAISA_fSD_Li256ELb0ELb0EEENS1_25SingleTileBwdLPTSchedulerILb0ELi128ELb0EEEEEEEEEvNT_6ParamsE:
        .type           _ZN7cutlass13device_kernelIN5flash19enable_sm80_to_sm89INS1_16FlashAttnBwdSm80INS1_25CollectiveMainloopBwdSm80ILi2ELi2EN4cute5tupleIJNS5_1CILi64EEENS7_ILi128EEES9_EEENS_6half_tEfNS_4arch4Sm80ELb1ELb0ELb1ELb0ELb0ELb0ELb0ELb0ELi2ELi2ELi2ELi2ELb0EEENS1_24CollectiveEpilogueBwdGQAISA_fSD_Li256ELb0ELb0EEENS1_25SingleTileBwdLPTSchedulerILb0ELi128ELb0EEEEEEEEEvNT_6ParamsE,@function
        .size           _ZN7cutlass13device_kernelIN5flash19enable_sm80_to_sm89INS1_16FlashAttnBwdSm80INS1_25CollectiveMainloopBwdSm80ILi2ELi2EN4cute5tupleIJNS5_1CILi64EEENS7_ILi128EEES9_EEENS_6half_tEfNS_4arch4Sm80ELb1ELb0ELb1ELb0ELb0ELb0ELb0ELb0ELi2ELi2ELi2ELi2ELb0EEENS1_24CollectiveEpilogueBwdGQAISA_fSD_Li256ELb0ELb0EEENS1_25SingleTileBwdLPTSchedulerILb0ELi128ELb0EEEEEEEEEvNT_6ParamsE,(.L_x_140 - _ZN7cutlass13device_kernelIN5flash19enable_sm80_to_sm89INS1_16FlashAttnBwdSm80INS1_25CollectiveMainloopBwdSm80ILi2ELi2EN4cute5tupleIJNS5_1CILi64EEENS7_ILi128EEES9_EEENS_6half_tEfNS_4arch4Sm80ELb1ELb0ELb1ELb0ELb0ELb0ELb0ELb0ELi2ELi2ELi2ELi2ELb0EEENS1_24CollectiveEpilogueBwdGQAISA_fSD_Li256ELb0ELb0EEENS1_25SingleTileBwdLPTSchedulerILb0ELi128ELb0EEEEEEEEEvNT_6ParamsE)
        .other          _ZN7cutlass13device_kernelIN5flash19enable_sm80_to_sm89INS1_16FlashAttnBwdSm80INS1_25CollectiveMainloopBwdSm80ILi2ELi2EN4cute5tupleIJNS5_1CILi64EEENS7_ILi128EEES9_EEENS_6half_tEfNS_4arch4Sm80ELb1ELb0ELb1ELb0ELb0ELb0ELb0ELb0ELi2ELi2ELi2ELi2ELb0EEENS1_24CollectiveEpilogueBwdGQAISA_fSD_Li256ELb0ELb0EEENS1_25SingleTileBwdLPTSchedulerILb0ELi128ELb0EEEEEEEEEvNT_6ParamsE,@"STO_CUDA_ENTRY STV_DEFAULT"
_ZN7cutlass13device_kernelIN5flash19enable_sm80_to_sm89INS1_16FlashAttnBwdSm80INS1_25CollectiveMainloopBwdSm80ILi2ELi2EN4cute5tupleIJNS5_1CILi64EEENS7_ILi128EEES9_EEENS_6half_tEfNS_4arch4Sm80ELb1ELb0ELb1ELb0ELb0ELb0ELb0ELb0ELi2ELi2ELi2ELi2ELb0EEENS1_24CollectiveEpilogueBwdGQAISA_fSD_Li256ELb0ELb0EEENS1_25SingleTileBwdLPTSchedulerILb0ELi128ELb0EEEEEEEEEvNT_6ParamsE:
[----:B------:R-:W-:Y:S01]  /*0000*/  LDC R1, c[0x0][0x28] ;  /* 0x00000a00ff017b82 */ /* 0x000fe20000000800 */
[----:B------:R-:W-:Y:S05]  /*0010*/  EXIT ;  /* 0x000000000000794d */ /* 0x000fea0003800000 */
.L_x_54:
        /* <DEDUP_REMOVED lines=14> */
.L_x_140:


//--------------------- .text._ZN7cutlass13device_kernelIN5flash19enable_sm80_to_sm89INS1_16FlashAttnBwdSm80INS1_25CollectiveMainloopBwdSm80ILi2ELi2EN4cute5tupleIJNS5_1CILi64EEENS7_ILi128EEES9_EEENS_6half_tEfNS_4arch4Sm80ELb1ELb0ELb1ELb0ELb1ELb0ELb0ELb0ELi2ELi2ELi2ELi2ELb0EEENS1_24CollectiveEpilogueBwdGQAISA_fSD_Li256ELb0ELb1EEENS1_25SingleTileBwdLPTSchedulerILb0ELi128ELb1EEEEEEEEEvNT_6ParamsE --------------------------
	.section	.text._ZN7cutlass13device_kernelIN5flash19enable_sm80_to_sm89INS1_16FlashAttnBwdSm80INS1_25CollectiveMainloopBwdSm80ILi2ELi2EN4cute5tupleIJNS5_1CILi64EEENS7_ILi128EEES9_EEENS_6half_tEfNS_4arch4Sm80ELb1ELb0ELb1ELb0ELb1ELb0ELb0ELb0ELi2ELi2ELi2ELi2ELb0EEENS1_24CollectiveEpilogueBwdGQAISA_fSD_Li256ELb0ELb1EEENS1_25SingleTileBwdLPTSchedulerILb0ELi128ELb1EEEEEEEEEvNT_6ParamsE,"ax",@progbits
	.align	128
.text._ZN7cutlass13device_kernelIN5flash19enable_sm80_to_sm89INS1_16FlashAttnBwdSm80INS1_25CollectiveMainloopBwdSm80ILi2ELi2EN4cute5tupleIJNS5_1CILi64EEENS7_ILi128EEES9_EEENS_6half_tEfNS_4arch4Sm80ELb1ELb0ELb1ELb0ELb1ELb0ELb0ELb0ELi2ELi2ELi2ELi2ELb0EEENS1_24CollectiveEpilogueBwdGQAISA_fSD_Li256ELb0ELb1EEENS1_25SingleTileBwdLPTSchedulerILb0ELi128ELb1EEEEEEEEEvNT_6ParamsE:
        .type           _ZN7cutlass13device_kernelIN5flash19enable_sm80_to_sm89INS1_16FlashAttnBwdSm80INS1_25CollectiveMainloopBwdSm80ILi2ELi2EN4cute5tupleIJNS5_1CILi64EEENS7_ILi128EEES9_EEENS_6half_tEfNS_4arch4Sm80ELb1ELb0ELb1ELb0ELb1ELb0ELb0ELb0ELi2ELi2ELi2ELi2ELb0EEENS1_24CollectiveEpilogueBwdGQAISA_fSD_Li256ELb0ELb1EEENS1_25SingleTileBwdLPTSchedulerILb0ELi128ELb1EEEEEEEEEvNT_6ParamsE,@function
        .size           _ZN7cutlass13device_kernelIN5flash19enable_sm80_to_sm89INS1_16FlashAttnBwdSm80INS1_25CollectiveMainloopBwdSm80ILi2ELi2EN4cute5tupleIJNS5_1CILi64EEENS7_ILi128EEES9_EEENS_6half_tEfNS_4arch4Sm80ELb1ELb0ELb1ELb0ELb1ELb0ELb0ELb0ELi2ELi2ELi2ELi2ELb0EEENS1_24CollectiveEpilogueBwdGQAISA_fSD_Li256ELb0ELb1EEENS1_25SingleTileBwdLPTSchedulerILb0ELi128ELb1EEEEEEEEEvNT_6ParamsE,(.L_x_141 - _ZN7cutlass13device_kernelIN5flash19enable_sm80_to_sm89INS1_16FlashAttnBwdSm80INS1_25CollectiveMainloopBwdSm80ILi2ELi2EN4cute5tupleIJNS5_1CILi64EEENS7_ILi128EEES9_EEENS_6half_tEfNS_4arch4Sm80ELb1ELb0ELb1ELb0ELb1ELb0ELb0ELb0ELi2ELi2ELi2ELi2ELb0EEENS1_24CollectiveEpilogueBwdGQAISA_fSD_Li256ELb0ELb1EEENS1_25SingleTileBwdLPTSchedulerILb0ELi128ELb1EEEEEEEEEvNT_6ParamsE)
        .other          _ZN7cutlass13device_kernelIN5flash19enable_sm80_to_sm89INS1_16FlashAttnBwdSm80INS1_25CollectiveMainloopBwdSm80ILi2ELi2EN4cute5tupleIJNS5_1CILi64EEENS7_ILi128EEES9_EEENS_6half_tEfNS_4arch4Sm80ELb1ELb0ELb1ELb0ELb1ELb0ELb0ELb0ELi2ELi2ELi2ELi2ELb0EEENS1_24CollectiveEpilogueBwdGQAISA_fSD_Li256ELb0ELb1EEENS1_25SingleTileBwdLPTSchedulerILb0ELi128ELb1EEEEEEEEEvNT_6ParamsE,@"STO_CUDA_ENTRY STV_DEFAULT"
_ZN7cutlass13device_kernelIN5flash19enable_sm80_to_sm89INS1_16FlashAttnBwdSm80INS1_25CollectiveMainloopBwdSm80ILi2ELi2EN4cute5tupleIJNS5_1CILi64EEENS7_ILi128EEES9_EEENS_6half_tEfNS_4arch4Sm80ELb1ELb0ELb1ELb0ELb1ELb0ELb0ELb0ELi2ELi2ELi2ELi2ELb0EEENS1_24CollectiveEpilogueBwdGQAISA_fSD_Li256ELb0ELb1EEENS1_25SingleTileBwdLPTSchedulerILb0ELi128ELb1EEEEEEEEEvNT_6ParamsE:
[----:B------:R-:W-:Y:S01]  /*0000*/  LDC R1, c[0x0][0x28] ;  /* 0x00000a00ff017b82 */ /* 0x000fe20000000800 */
[----:B------:R-:W-:Y:S05]  /*0010*/  EXIT ;  /* 0x000000000000794d */ /* 0x000fea0003800000 */
.L_x_55:
        /* <DEDUP_REMOVED lines=14> */
.L_x_141:


//--------------------- .text._ZN7cutlass13device_kernelIN5flash22FlashAttnBwdPreprocessIN4cute5tupleIJNS3_1CILi64EEENS5_ILi128EEEEEENS_6half_tEfNS_4arch4Sm80ELb1ELb0EEEEEvNT_6ParamsE --------------------------
	.section	.text._ZN7cutlass13device_kernelIN5flash22FlashAttnBwdPreprocessIN4cute5tupleIJNS3_1CILi64EEENS5_ILi128EEEEEENS_6half_tEfNS_4arch4Sm80ELb1ELb0EEEEEvNT_6ParamsE,"ax",@progbits
	.align	128
.text._ZN7cutlass13device_kernelIN5flash22FlashAttnBwdPreprocessIN4cute5tupleIJNS3_1CILi64EEENS5_ILi128EEEEEENS_6half_tEfNS_4arch4Sm80ELb1ELb0EEEEEvNT_6ParamsE:
        .type           _ZN7cutlass13device_kernelIN5flash22FlashAttnBwdPreprocessIN4cute5tupleIJNS3_1CILi64EEENS5_ILi128EEEEEENS_6half_tEfNS_4arch4Sm80ELb1ELb0EEEEEvNT_6ParamsE,@function
        .size           _ZN7cutlass13device_kernelIN5flash22FlashAttnBwdPreprocessIN4cute5tupleIJNS3_1CILi64EEENS5_ILi128EEEEEENS_6half_tEfNS_4arch4Sm80ELb1ELb0EEEEEvNT_6ParamsE,(.L_x_142 - _ZN7cutlass13device_kernelIN5flash22FlashAttnBwdPreprocessIN4cute5tupleIJNS3_1CILi64EEENS5_ILi128EEEEEENS_6half_tEfNS_4arch4Sm80ELb1ELb0EEEEEvNT_6ParamsE)
        .other          _ZN7cutlass13device_kernelIN5flash22FlashAttnBwdPreprocessIN4cute5tupleIJNS3_1CILi64EEENS5_ILi128EEEEEENS_6half_tEfNS_4arch4Sm80ELb1ELb0EEEEEvNT_6ParamsE,@"STO_CUDA_ENTRY STV_DEFAULT"
_ZN7cutlass13device_kernelIN5flash22FlashAttnBwdPreprocessIN4cute5tupleIJNS3_1CILi64EEENS5_ILi128EEEEEENS_6half_tEfNS_4arch4Sm80ELb1ELb0EEEEEvNT_6ParamsE:
[----:B------:R-:W-:Y:S01]  /*0000*/  LDC R1, c[0x0][0x28] ;  /* 0x00000a00ff017b82 */ /* 0x000fe20000000800 */
[----:B------:R-:W0:Y:S07]  /*0010*/  S2R R0, SR_TID.X ;  /* 0x0000000000007919 */ /* 0x000e2e0000002100 */
[----:B------:R-:W1:Y:S01]  /*0020*/  S2UR UR8, SR_CTAID.Y ;  /* 0x00000000000879c3 */ /* 0x000e620000002600 */
[----:B------:R-:W-:Y:S01]  /*0030*/  ULDC UR4, c[0x0][0x218] ;  /* 0x0000860000047ab9 */ /* 0x000fe20000000800 */
[----:B------:R-:W-:Y:S01]  /*0040*/  ULDC UR5, c[0x0][0x21c] ;  /* 0x0000870000057ab9 */ /* 0x000fe20000000800 */
[----:B------:R-:W2:Y:S01]  /*0050*/  S2R R2, SR_CTAID.X ;  /* 0x0000000000027919 */ /* 0x000ea20000002500 */
[----:B------:R-:W-:-:S04]  /*0060*/  ULDC.64 UR6, c[0x0][0x208] ;  /* 0x0000820000067ab9 */ /* 0x000fc80000000a00 */
[----:B------:R-:W3:Y:S08]  /*0070*/  LDC.64 R10, c[0x0][0x230] ;  /* 0x00008c00ff0a7b82 */ /* 0x000ef00000000a00 */
[----:B------:R-:W4:Y:S08]  /*0080*/  S2UR UR9, SR_CTAID.Z ;  /* 0x00000000000979c3 */ /* 0x000f300000002700 */
[----:B------:R-:W4:Y:S01]  /*0090*/  LDC.64 R18, c[0x0][0x250] ;  /* 0x00009400ff127b82 */ /* 0x000f220000000a00 */
[----:B-1----:R-:W-:Y:S01]  /*00a0*/  USHF.R.S32.HI UR10, URZ, 0x1f, UR8 ;  /* 0x0000001f3f0a7899 */ /* 0x002fe20008011408 */
[----:B0-----:R-:W-:-:S06]  /*00b0*/  SHF.R.S32.HI R3, RZ, 0x1f, R0 ;  /* 0x0000001fff037819 */ /* 0x001fcc0000011400 */
[----:B------:R-:W0:Y:S01]  /*00c0*/  LDC.64 R40, c[0x0][0x238] ;  /* 0x00008e00ff287b82 */ /* 0x000e220000000a00 */
[----:B---3--:R-:W-:Y:S01]  /*00d0*/  IMAD R4, R10, UR10, RZ ;  /* 0x0000000a0a047c24 */ /* 0x008fe2000f8e02ff */
[----:B------:R-:W-:Y:S02]  /*00e0*/  LEA.HI R46, R3, R0, RZ, 0x4 ;  /* 0x00000000032e7211 */ /* 0x000fe400078f20ff */
[----:B--2---:R-:W-:Y:S01]  /*00f0*/  SHF.L.U32 R44, R2, 0x6, RZ ;  /* 0x00000006022c7819 */ /* 0x004fe200000006ff */
[----:B------:R-:W-:Y:S01]  /*0100*/  IMAD R11, R11, UR8, R4 ;  /* 0x000000080b0b7c24 */ /* 0x000fe2000f8e0204 */
[----:B------:R-:W-:Y:S02]  /*0110*/  LOP3.LUT R5, R46, 0xfffffff0, RZ, 0xc0, !PT ;  /* 0xfffffff02e057812 */ /* 0x000fe400078ec0ff */
[----:B------:R-:W1:Y:S01]  /*0120*/  LDC.64 R42, c[0x0][0x258] ;  /* 0x00009600ff2a7b82 */ /* 0x000e620000000a00 */
[----:B------:R-:W-:Y:S01]  /*0130*/  IADD3 R3, -R44, UR4, RZ ;  /* 0x000000042c037c10 */ /* 0x000fe2000fffe1ff */
[----:B----4-:R-:W-:Y:S01]  /*0140*/  USHF.R.S32.HI UR11, URZ, 0x1f, UR9 ;  /* 0x0000001f3f0b7899 */ /* 0x010fe20008011409 */
[----:B------:R-:W-:-:S02]  /*0150*/  SHF.R.S32.HI R46, RZ, 0x4, R46 ;  /* 0x00000004ff2e7819 */ /* 0x000fc4000001142e */
[----:B------:R-:W-:Y:S02]  /*0160*/  IADD3 R5, -R5, R0, RZ ;  /* 0x0000000005057210 */ /* 0x000fe40007ffe1ff */
[----:B------:R-:W-:Y:S01]  /*0170*/  ISETP.GE.AND P1, PT, R46, R3, PT ;  /* 0x000000032e00720c */ /* 0x000fe20003f26270 */
[----:B------:R-:W-:Y:S01]  /*0180*/  IMAD R16, R18, UR10, RZ ;  /* 0x0000000a12107c24 */ /* 0x000fe2000f8e02ff */
[----:B------:R-:W-:Y:S02]  /*0190*/  SHF.L.U32 R8, R5, 0x3, RZ ;  /* 0x0000000305087819 */ /* 0x000fe400000006ff */
[----:B------:R-:W-:Y:S02]  /*01a0*/  IADD3 R4, R46, 0x10, RZ ;  /* 0x000000102e047810 */ /* 0x000fe40007ffe0ff */
[C---:B------:R-:W-:Y:S02]  /*01b0*/  ISETP.LT.AND P3, PT, R8.reuse, UR5, !P1 ;  /* 0x0000000508007c0c */ /* 0x040fe4000cf61270 */
[----:B------:R-:W-:-:S02]  /*01c0*/  ISETP.GE.AND P0, PT, R8, UR5, PT ;  /* 0x0000000508007c0c */ /* 0x000fc4000bf06270 */
[----:B------:R-:W-:Y:S02]  /*01d0*/  SHF.R.S32.HI R9, RZ, 0x1f, R8 ;  /* 0x0000001fff097819 */ /* 0x000fe40000011408 */
[----:B------:R-:W-:Y:S02]  /*01e0*/  ISETP.LT.AND P2, PT, R4, R3, !P0 ;  /* 0x000000030400720c */ /* 0x000fe40004741270 */
[----:B------:R-:W-:Y:S01]  /*01f0*/  SHF.R.S32.HI R47, RZ, 0x1f, R46 ;  /* 0x0000001fff2f7819 */ /* 0x000fe2000001142e */
[----:B------:R-:W-:-:S04]  /*0200*/  IMAD.WIDE.U32 R6, R10, UR8, R8 ;  /* 0x000000080a067c25 */ /* 0x000fc8000f8e0008 */
[----:B------:R-:W2:Y:S01]  /*0210*/  @P3 LDC.64 R14, c[0x0][0x228] ;  /* 0x00008a00ff0e3b82 */ /* 0x000ea20000000a00 */
[----:B0-----:R-:W-:Y:S01]  /*0220*/  IMAD R10, R40, UR11, RZ ;  /* 0x0000000b280a7c24 */ /* 0x001fe2000f8e02ff */
[----:B------:R-:W-:Y:S01]  /*0230*/  IADD3 R7, R7, R11, RZ ;  /* 0x0000000b07077210 */ /* 0x000fe20007ffe0ff */
[----:B------:R-:W-:Y:S02]  /*0240*/  IMAD R11, R19, UR8, R16 ;  /* 0x00000008130b7c24 */ /* 0x000fe4000f8e0210 */
[----:B------:R-:W-:-:S03]  /*0250*/  IMAD.WIDE.U32 R8, R18, UR8, R8 ;  /* 0x0000000812087c25 */ /* 0x000fc6000f8e0008 */
[----:B------:R-:W0:Y:S01]  /*0260*/  @P3 LDC.64 R12, c[0x0][0x248] ;  /* 0x00009200ff0c3b82 */ /* 0x000e220000000a00 */
[----:B------:R-:W-:Y:S01]  /*0270*/  IMAD R17, R41, UR9, R10 ;  /* 0x0000000929117c24 */ /* 0x000fe2000f8e020a */
[----:B------:R-:W-:Y:S01]  /*0280*/  IADD3 R9, R9, R11, RZ ;  /* 0x0000000b09097210 */ /* 0x000fe20007ffe0ff */
[----:B------:R-:W-:-:S04]  /*0290*/  IMAD.WIDE.U32 R40, R40, UR9, R6 ;  /* 0x0000000928287c25 */ /* 0x000fc8000f8e0006 */
[----:B-1----:R-:W-:Y:S01]  /*02a0*/  IMAD R16, R42, UR11, RZ ;  /* 0x0000000b2a107c24 */ /* 0x002fe2000f8e02ff */
[----:B------:R-:W1:Y:S01]  /*02b0*/  @P2 LDC.64 R6, c[0x0][0x228] ;  /* 0x00008a00ff062b82 */ /* 0x000e620000000a00 */
[----:B------:R-:W-:Y:S01]  /*02c0*/  IMAD.WIDE R48, R2, 0x40, R46 ;  /* 0x0000004002307825 */ /* 0x000fe200078e022e */
[----:B------:R-:W-:Y:S02]  /*02d0*/  IADD3 R41, R41, R17, RZ ;  /* 0x0000001129297210 */ /* 0x000fe40007ffe0ff */
[----:B------:R-:W-:Y:S01]  /*02e0*/  @P2 MOV R22, R40 ;  /* 0x0000002800162202 */ /* 0x000fe20000000f00 */
[----:B------:R-:W-:Y:S01]  /*02f0*/  IMAD R19, R43, UR9, R16 ;  /* 0x000000092b137c24 */ /* 0x000fe2000f8e0210 */
[----:B------:R-:W-:Y:S01]  /*0300*/  @P2 IADD3 R17, P5, R48, 0x10, RZ ;  /* 0x0000001030112810 */ /* 0x000fe20007fbe0ff */
[----:B------:R-:W-:Y:S01]  /*0310*/  IMAD.WIDE.U32 R42, R42, UR9, R8 ;  /* 0x000000092a2a7c25 */ /* 0x000fe2000f8e0008 */
[----:B------:R-:W3:Y:S01]  /*0320*/  @P3 LDC.64 R10, c[0x0][0x240] ;  /* 0x00009000ff0a3b82 */ /* 0x000ee20000000a00 */
[----:B------:R-:W-:-:S02]  /*0330*/  @P2 IADD3 R29, P4, R48, 0x10, RZ ;  /* 0x00000010301d2810 */ /* 0x000fc40007f9e0ff */
[----:B--2---:R-:W-:Y:S01]  /*0340*/  @P3 IMAD R16, R49, R14, RZ ;  /* 0x0000000e31103224 */ /* 0x004fe200078e02ff */
[----:B------:R-:W-:Y:S02]  /*0350*/  IADD3 R43, R43, R19, RZ ;  /* 0x000000132b2b7210 */ /* 0x000fe40007ffe0ff */
[----:B------:R-:W-:Y:S01]  /*0360*/  @P2 IADD3.X R19, RZ, R49, RZ, P5, !PT ;  /* 0x00000031ff132210 */ /* 0x000fe20002ffe4ff */
[C---:B------:R-:W-:Y:S01]  /*0370*/  @P3 IMAD R23, R48.reuse, R15, R16 ;  /* 0x0000000f30173224 */ /* 0x040fe200078e0210 */
[----:B------:R-:W2:Y:S01]  /*0380*/  @P3 LDC.64 R20, c[0x0][0x210] ;  /* 0x00008400ff143b82 */ /* 0x000ea20000000a00 */
[----:B0-----:R-:W-:Y:S01]  /*0390*/  @P3 IMAD R16, R49, R12, RZ ;  /* 0x0000000c31103224 */ /* 0x001fe200078e02ff */
[----:B------:R-:W-:Y:S01]  /*03a0*/  @P2 MOV R24, R42 ;  /* 0x0000002a00182202 */ /* 0x000fe20000000f00 */
[----:B------:R-:W-:-:S04]  /*03b0*/  @P3 IMAD.WIDE.U32 R14, R48, R14, R40 ;  /* 0x0000000e300e3225 */ /* 0x000fc800078e0028 */
[C---:B------:R-:W-:Y:S01]  /*03c0*/  @P3 IMAD R25, R48.reuse, R13, R16 ;  /* 0x0000000d30193224 */ /* 0x040fe200078e0210 */
[----:B------:R-:W0:Y:S01]  /*03d0*/  @P2 LDC.64 R8, c[0x0][0x248] ;  /* 0x00009200ff082b82 */ /* 0x000e220000000a00 */
[----:B------:R-:W-:Y:S01]  /*03e0*/  @P3 IMAD.WIDE.U32 R12, R48, R12, R42 ;  /* 0x0000000c300c3225 */ /* 0x000fe200078e002a */
[----:B------:R-:W-:Y:S02]  /*03f0*/  @P3 IADD3 R15, R15, R23, RZ ;  /* 0x000000170f0f3210 */ /* 0x000fe40007ffe0ff */
[----:B------:R-:W-:Y:S01]  /*0400*/  @P2 MOV R23, R41 ;  /* 0x0000002900172202 */ /* 0x000fe20000000f00 */
[----:B-1----:R-:W-:Y:S01]  /*0410*/  @P2 IMAD R16, R19, R6, RZ ;  /* 0x0000000613102224 */ /* 0x002fe200078e02ff */
[----:B------:R-:W-:Y:S02]  /*0420*/  @P3 IADD3 R13, R13, R25, RZ ;  /* 0x000000190d0d3210 */ /* 0x000fe40007ffe0ff */
[C---:B---3--:R-:W-:Y:S01]  /*0430*/  @P3 LEA R10, P6, R12.reuse, R10, 0x1 ;  /* 0x0000000a0c0a3211 */ /* 0x048fe200078c08ff */
[C---:B------:R-:W-:Y:S01]  /*0440*/  @P2 IMAD R7, R17.reuse, R7, R16 ;  /* 0x0000000711072224 */ /* 0x040fe200078e0210 */
[----:B------:R-:W-:Y:S01]  /*0450*/  @P2 IADD3.X R19, RZ, R49, RZ, P4, !PT ;  /* 0x00000031ff132210 */ /* 0x000fe200027fe4ff */
[----:B------:R-:W1:Y:S01]  /*0460*/  @P2 LDC.64 R52, c[0x0][0x210] ;  /* 0x00008400ff342b82 */ /* 0x000e620000000a00 */
[----:B------:R-:W-:Y:S01]  /*0470*/  @P3 LEA.HI.X R11, R12, R11, R13, 0x1, P6 ;  /* 0x0000000b0c0b3211 */ /* 0x000fe200030f0c0d */
[----:B------:R-:W-:Y:S01]  /*0480*/  @P2 IMAD.WIDE.U32 R22, R17, R6, R22 ;  /* 0x0000000611162225 */ /* 0x000fe200078e0016 */
[----:B------:R-:W-:-:S02]  /*0490*/  CS2R R16, SRZ ;  /* 0x0000000000107805 */ /* 0x000fc4000001ff00 */
[C---:B--2---:R-:W-:Y:S02]  /*04a0*/  @P3 LEA R20, P5, R14.reuse, R20, 0x1 ;  /* 0x000000140e143211 */ /* 0x044fe400078a08ff */
[----:B------:R-:W-:Y:S01]  /*04b0*/  @P2 MOV R25, R43 ;  /* 0x0000002b00192202 */ /* 0x000fe20000000f00 */
[----:B------:R-:W2:Y:S01]  /*04c0*/  @P2 LDC.64 R56, c[0x0][0x240] ;  /* 0x00009000ff382b82 */ /* 0x000ea20000000a00 */
[----:B------:R-:W-:Y:S02]  /*04d0*/  @P3 LEA.HI.X R21, R14, R21, R15, 0x1, P5 ;  /* 0x000000150e153211 */ /* 0x000fe400028f0c0f */
[----:B------:R-:W-:Y:S01]  /*04e0*/  CS2R R14, SRZ ;  /* 0x00000000000e7805 */ /* 0x000fe2000001ff00 */
[-C--:B0-----:R-:W-:Y:S01]  /*04f0*/  @P2 IMAD R12, R19, R8.reuse, RZ ;  /* 0x00000008130c2224 */ /* 0x081fe200078e02ff */
[----:B------:R-:W-:Y:S02]  /*0500*/  CS2R R18, SRZ ;  /* 0x0000000000127805 */ /* 0x000fe4000001ff00 */
[----:B------:R-:W-:Y:S01]  /*0510*/  IADD3 R6, R46, 0x20, RZ ;  /* 0x000000202e067810 */ /* 0x000fe20007ffe0ff */
[----:B------:R-:W-:-:S04]  /*0520*/  @P2 IMAD.WIDE.U32 R24, R29, R8, R24 ;  /* 0x000000081d182225 */ /* 0x000fc800078e0018 */
[----:B------:R-:W-:Y:S01]  /*0530*/  @P2 IMAD R27, R29, R9, R12 ;  /* 0x000000091d1b2224 */ /* 0x000fe200078e020c */
[----:B------:R-:W-:Y:S01]  /*0540*/  CS2R R12, SRZ ;  /* 0x00000000000c7805 */ /* 0x000fe2000001ff00 */
[----:B------:R-:W3:Y:S05]  /*0550*/  @P3 LDG.E.128 R16, desc[UR6][R10.64] ;  /* 0x000000060a103981 */ /* 0x000eea000c1e1d00 */
[----:B------:R0:W4:Y:S01]  /*0560*/  @P3 LDG.E.128 R12, desc[UR6][R20.64] ;  /* 0x00000006140c3981 */ /* 0x000122000c1e1d00 */
[----:B------:R-:W-:Y:S02]  /*0570*/  ISETP.LT.AND P3, PT, R6, R3, !P0 ;  /* 0x000000030600720c */ /* 0x000fe40004761270 */
[----:B------:R-:W-:-:S02]  /*0580*/  IADD3 R8, R46, 0x30, RZ ;  /* 0x000000302e087810 */ /* 0x000fc40007ffe0ff */
[----:B------:R-:W-:Y:S02]  /*0590*/  @P2 IADD3 R9, R23, R7, RZ ;  /* 0x0000000717092210 */ /* 0x000fe40007ffe0ff */
[----:B-1----:R-:W-:Y:S02]  /*05a0*/  @P2 LEA R52, P4, R22, R52, 0x1 ;  /* 0x0000003416342211 */ /* 0x002fe400078808ff */
[----:B------:R-:W-:Y:S02]  /*05b0*/  @P2 IADD3 R7, R25, R27, RZ ;  /* 0x0000001b19072210 */ /* 0x000fe40007ffe0ff */
[----:B--2---:R-:W-:-:S03]  /*05c0*/  @P2 LEA R56, P5, R24, R56, 0x1 ;  /* 0x0000003818382211 */ /* 0x004fc600078a08ff */
[----:B------:R-:W1:Y:S01]  /*05d0*/  @P3 LDC.64 R34, c[0x0][0x228] ;  /* 0x00008a00ff223b82 */ /* 0x000e620000000a00 */
[----:B------:R-:W-:Y:S02]  /*05e0*/  ISETP.LT.AND P0, PT, R8, R3, !P0 ;  /* 0x000000030800720c */ /* 0x000fe40004701270 */
[----:B0-----:R-:W-:Y:S02]  /*05f0*/  CS2R R20, SRZ ;  /* 0x0000000000147805 */ /* 0x001fe4000001ff00 */
[----:B------:R-:W-:Y:S02]  /*0600*/  @P2 LEA.HI.X R53, R22, R53, R9, 0x1, P4 ;  /* 0x0000003516352211 */ /* 0x000fe400020f0c09 */
[----:B------:R-:W-:Y:S02]  /*0610*/  CS2R R22, SRZ ;  /* 0x0000000000167805 */ /* 0x000fe4000001ff00 */
[----:B------:R-:W-:Y:S02]  /*0620*/  @P2 LEA.HI.X R57, R24, R57, R7, 0x1, P5 ;  /* 0x0000003918392211 */ /* 0x000fe400028f0c07 */
[----:B------:R-:W-:-:S02]  /*0630*/  CS2R R24, SRZ ;  /* 0x0000000000187805 */ /* 0x000fc4000001ff00 */
[----:B------:R-:W-:Y:S01]  /*0640*/  CS2R R26, SRZ ;  /* 0x00000000001a7805 */ /* 0x000fe2000001ff00 */
[----:B------:R-:W0:Y:S01]  /*0650*/  @P3 LDC.64 R36, c[0x0][0x248] ;  /* 0x00009200ff243b82 */ /* 0x000e220000000a00 */
[----:B------:R2:W4:Y:S04]  /*0660*/  @P2 LDG.E.128 R20, desc[UR6][R52.64] ;  /* 0x0000000634142981 */ /* 0x000528000c1e1d00 */
[----:B------:R1:W4:Y:S01]  /*0670*/  @P2 LDG.E.128 R24, desc[UR6][R56.64] ;  /* 0x0000000638182981 */ /* 0x000322000c1e1d00 */
[C---:B------:R-:W-:Y:S02]  /*0680*/  @P3 IADD3 R55, P2, R48.reuse, 0x20, RZ ;  /* 0x0000002030373810 */ /* 0x040fe40007f5e0ff */
[----:B------:R-:W0:Y:S01]  /*0690*/  @P0 LDC.64 R38, c[0x0][0x228] ;  /* 0x00008a00ff260b82 */ /* 0x000e220000000a00 */
[----:B------:R-:W-:-:S02]  /*06a0*/  @P3 IADD3 R50, P5, R48, 0x20, RZ ;  /* 0x0000002030323810 */ /* 0x000fc40007fbe0ff */
[C---:B------:R-:W-:Y:S02]  /*06b0*/  @P0 IADD3 R51, P4, R48.reuse, 0x30, RZ ;  /* 0x0000003030330810 */ /* 0x040fe40007f9e0ff */
[----:B------:R-:W-:Y:S02]  /*06c0*/  @P0 IADD3 R7, P6, R48, 0x30, RZ ;  /* 0x0000003030070810 */ /* 0x000fe40007fde0ff */
[-C--:B------:R-:W-:Y:S01]  /*06d0*/  @P3 IADD3.X R59, RZ, R49.reuse, RZ, P2, !PT ;  /* 0x00000031ff3b3210 */ /* 0x080fe200017fe4ff */
[----:B------:R-:W0:Y:S01]  /*06e0*/  @P3 LDC.64 R10, c[0x0][0x210] ;  /* 0x00008400ff0a3b82 */ /* 0x000e220000000a00 */
[-C--:B------:R-:W-:Y:S02]  /*06f0*/  @P3 IADD3.X R61, RZ, R49.reuse, RZ, P5, !PT ;  /* 0x00000031ff3d3210 */ /* 0x080fe40002ffe4ff */
[-C--:B--2---:R-:W-:Y:S01]  /*0700*/  @P0 IADD3.X R53, RZ, R49.reuse, RZ, P4, !PT ;  /* 0x00000031ff350210 */ /* 0x084fe200027fe4ff */
[----:B-1----:R-:W-:Y:S01]  /*0710*/  @P3 IMAD R54, R59, R34, RZ ;  /* 0x000000223b363224 */ /* 0x002fe200078e02ff */
[----:B------:R-:W-:-:S02]  /*0720*/  @P0 IADD3.X R9, RZ, R49, RZ, P6, !PT ;  /* 0x00000031ff090210 */ /* 0x000fc400037fe4ff */
[----:B------:R-:W-:Y:S01]  /*0730*/  @P3 MOV R48, R40 ;  /* 0x0000002800303202 */ /* 0x000fe20000000f00 */
[----:B------:R-:W1:Y:S01]  /*0740*/  @P0 LDC.64 R28, c[0x0][0x210] ;  /* 0x00008400ff1c0b82 */ /* 0x000e620000000a00 */
[----:B------:R-:W-:Y:S01]  /*0750*/  @P3 MOV R49, R41 ;  /* 0x0000002900313202 */ /* 0x000fe20000000f00 */
[----:B------:R-:W-:Y:S02]  /*0760*/  @P3 IMAD R57, R55, R35, R54 ;  /* 0x0000002337393224 */ /* 0x000fe400078e0236 */
[----:B0-----:R-:W-:Y:S02]  /*0770*/  @P3 IMAD R52, R61, R36, RZ ;  /* 0x000000243d343224 */ /* 0x001fe400078e02ff */
[----:B------:R-:W-:Y:S02]  /*0780*/  @P3 IMAD.WIDE.U32 R34, R55, R34, R48 ;  /* 0x0000002237223225 */ /* 0x000fe400078e0030 */
[----:B------:R-:W0:Y:S01]  /*0790*/  @P0 LDC.64 R32, c[0x0][0x248] ;  /* 0x00009200ff200b82 */ /* 0x000e220000000a00 */
[----:B------:R-:W-:-:S02]  /*07a0*/  @P3 MOV R48, R42 ;  /* 0x0000002a00303202 */ /* 0x000fc40000000f00 */
[----:B------:R-:W-:Y:S01]  /*07b0*/  @P3 MOV R49, R43 ;  /* 0x0000002b00313202 */ /* 0x000fe20000000f00 */
[----:B------:R-:W-:-:S04]  /*07c0*/  @P3 IMAD R55, R50, R37, R52 ;  /* 0x0000002532373224 */ /* 0x000fc800078e0234 */
[----:B------:R-:W2:Y:S01]  /*07d0*/  @P3 LDC.64 R30, c[0x0][0x240] ;  /* 0x00009000ff1e3b82 */ /* 0x000ea20000000a00 */
[----:B------:R-:W-:-:S07]  /*07e0*/  @P3 IMAD.WIDE.U32 R48, R50, R36, R48 ;  /* 0x0000002432303225 */ /* 0x000fce00078e0030 */
[----:B------:R-:W2:Y:S01]  /*07f0*/  @P0 LDC.64 R36, c[0x0][0x240] ;  /* 0x00009000ff240b82 */ /* 0x000ea20000000a00 */
[-C--:B------:R-:W-:Y:S02]  /*0800*/  @P0 IMAD R52, R53, R38.reuse, RZ ;  /* 0x0000002635340224 */ /* 0x080fe400078e02ff */
[----:B------:R-:W-:-:S04]  /*0810*/  @P0 IMAD.WIDE.U32 R40, R51, R38, R40 ;  /* 0x0000002633280225 */ /* 0x000fc800078e0028 */
[----:B------:R-:W-:Y:S01]  /*0820*/  @P0 IMAD R39, R51, R39, R52 ;  /* 0x0000002733270224 */ /* 0x000fe200078e0234 */
[----:B------:R-:W-:Y:S02]  /*0830*/  @P3 LEA R52, P2, R34, R10, 0x1 ;  /* 0x0000000a22343211 */ /* 0x000fe400078408ff */
[----:B-1----:R-:W-:Y:S01]  /*0840*/  @P0 LEA R10, P4, R40, R28, 0x1 ;  /* 0x0000001c280a0211 */ /* 0x002fe200078808ff */
[-C--:B0-----:R-:W-:Y:S01]  /*0850*/  @P0 IMAD R28, R9, R32.reuse, RZ ;  /* 0x00000020091c0224 */ /* 0x081fe200078e02ff */
[----:B------:R-:W-:Y:S01]  /*0860*/  @P3 IADD3 R57, R35, R57, RZ ;  /* 0x0000003923393210 */ /* 0x000fe20007ffe0ff */
[----:B------:R-:W-:Y:S01]  /*0870*/  @P0 IMAD.WIDE.U32 R42, R7, R32, R42 ;  /* 0x00000020072a0225 */ /* 0x000fe200078e002a */
[----:B------:R-:W-:-:S03]  /*0880*/  @P3 IADD3 R55, R49, R55, RZ ;  /* 0x0000003731373210 */ /* 0x000fc60007ffe0ff */
[----:B------:R-:W-:Y:S01]  /*0890*/  @P0 IMAD R9, R7, R33, R28 ;  /* 0x0000002107090224 */ /* 0x000fe200078e021c */
[----:B------:R-:W-:Y:S02]  /*08a0*/  @P0 IADD3 R39, R41, R39, RZ ;  /* 0x0000002729270210 */ /* 0x000fe40007ffe0ff */
[----:B--2---:R-:W-:Y:S02]  /*08b0*/  @P3 LEA R50, P5, R48, R30, 0x1 ;  /* 0x0000001e30323211 */ /* 0x004fe400078a08ff */
[----:B------:R-:W-:Y:S02]  /*08c0*/  @P3 LEA.HI.X R53, R34, R11, R57, 0x1, P2 ;  /* 0x0000000b22353211 */ /* 0x000fe400010f0c39 */
[----:B------:R-:W-:Y:S02]  /*08d0*/  @P0 IADD3 R7, R43, R9, RZ ;  /* 0x000000092b070210 */ /* 0x000fe40007ffe0ff */
[----:B------:R-:W-:Y:S02]  /*08e0*/  @P0 LEA R54, P2, R42, R36, 0x1 ;  /* 0x000000242a360211 */ /* 0x000fe400078408ff */
[----:B------:R-:W-:-:S02]  /*08f0*/  @P0 LEA.HI.X R11, R40, R29, R39, 0x1, P4 ;  /* 0x0000001d280b0211 */ /* 0x000fc400020f0c27 */
[----:B------:R-:W-:Y:S02]  /*0900*/  CS2R R28, SRZ ;  /* 0x00000000001c7805 */ /* 0x000fe4000001ff00 */
[----:B------:R-:W-:Y:S02]  /*0910*/  @P3 LEA.HI.X R51, R48, R31, R55, 0x1, P5 ;  /* 0x0000001f30333211 */ /* 0x000fe400028f0c37 */
[----:B------:R-:W-:Y:S02]  /*0920*/  CS2R R30, SRZ ;  /* 0x00000000001e7805 */ /* 0x000fe4000001ff00 */
[----:B------:R-:W-:Y:S02]  /*0930*/  CS2R R32, SRZ ;  /* 0x0000000000207805 */ /* 0x000fe4000001ff00 */
[----:B------:R-:W-:Y:S02]  /*0940*/  CS2R R34, SRZ ;  /* 0x0000000000227805 */ /* 0x000fe4000001ff00 */
[----:B------:R-:W-:-:S02]  /*0950*/  @P0 LEA.HI.X R55, R42, R37, R7, 0x1, P2 ;  /* 0x000000252a370211 */ /* 0x000fc400010f0c07 */
[----:B------:R-:W-:Y:S02]  /*0960*/  CS2R R36, SRZ ;  /* 0x0000000000247805 */ /* 0x000fe4000001ff00 */
[----:B------:R-:W-:Y:S02]  /*0970*/  CS2R R38, SRZ ;  /* 0x0000000000267805 */ /* 0x000fe4000001ff00 */
[----:B------:R-:W-:Y:S02]  /*0980*/  CS2R R40, SRZ ;  /* 0x0000000000287805 */ /* 0x000fe4000001ff00 */
[----:B------:R-:W-:Y:S01]  /*0990*/  CS2R R42, SRZ ;  /* 0x00000000002a7805 */ /* 0x000fe2000001ff00 */
[----:B------:R-:W2:Y:S04]  /*09a0*/  @P3 LDG.E.128 R28, desc[UR6][R52.64] ;  /* 0x00000006341c3981 */ /* 0x000ea8000c1e1d00 */
[----:B------:R-:W2:Y:S04]  /*09b0*/  @P3 LDG.E.128 R32, desc[UR6][R50.64] ;  /* 0x0000000632203981 */ /* 0x000ea8000c1e1d00 */
[----:B------:R-:W2:Y:S04]  /*09c0*/  @P0 LDG.E.128 R36, desc[UR6][R10.64] ;  /* 0x000000060a240981 */ /* 0x000ea8000c1e1d00 */
[----:B------:R0:W2:Y:S01]  /*09d0*/  @P0 LDG.E.128 R40, desc[UR6][R54.64] ;  /* 0x0000000636280981 */ /* 0x0000a2000c1e1d00 */
[----:B------:R-:W-:-:S04]  /*09e0*/  ISETP.GT.AND P0, PT, R0, 0x3f, PT ;  /* 0x0000003f0000780c */ /* 0x000fc80003f04270 */
[----:B------:R-:W-:-:S13]  /*09f0*/  ISETP.GE.OR P2, PT, R0, R3, P0 ;  /* 0x000000030000720c */ /* 0x000fda0000746670 */
[----:B0-----:R-:W-:Y:S01]  /*0a00*/  @!P2 SHF.R.S32.HI R55, RZ, 0x1f, R0 ;  /* 0x0000001fff37a819 */ /* 0x001fe20000011400 */
[----:B---3--:R-:W-:Y:S02]  /*0a10*/  HADD2.F32 R48, -RZ, R16.H1_H1 ;  /* 0x30000010ff307230 */ /* 0x008fe40000004100 */
[--C-:B----4-:R-:W-:Y:S02]  /*0a20*/  HADD2.F32 R7, -RZ, R12.reuse.H1_H1 ;  /* 0x3000000cff077230 */ /* 0x110fe40000004100 */
[----:B------:R-:W-:Y:S02]  /*0a30*/  HADD2.F32 R12, -RZ, R12.H0_H0 ;  /* 0x2000000cff0c7230 */ /* 0x000fe40000004100 */
[----:B------:R-:W-:Y:S02]  /*0a40*/  HADD2.F32 R9, -RZ, R16.H0_H0 ;  /* 0x20000010ff097230 */ /* 0x000fe40000004100 */
[----:B------:R-:W-:Y:S02]  /*0a50*/  FMUL.FTZ R51, R7, R48 ;  /* 0x0000003007337220 */ /* 0x000fe40000410000 */
[----:B------:R-:W0:Y:S01]  /*0a60*/  @!P2 LDC.64 R48, c[0x0][0x290] ;  /* 0x0000a400ff30ab82 */ /* 0x000e220000000a00 */
[----:B------:R-:W-:-:S02]  /*0a70*/  HADD2.F32 R7, -RZ, R13.H0_H0 ;  /* 0x2000000dff077230 */ /* 0x000fc40000004100 */
[----:B------:R-:W-:Y:S01]  /*0a80*/  FFMA.FTZ R16, R12, R9, R51 ;  /* 0x000000090c107223 */ /* 0x000fe20000010033 */
[----:B------:R-:W-:Y:S02]  /*0a90*/  HADD2.F32 R10, -RZ, R17.H0_H0 ;  /* 0x20000011ff0a7230 */ /* 0x000fe40000004100 */
[----:B------:R-:W-:Y:S02]  /*0aa0*/  HADD2.F32 R13, -RZ, R13.H1_H1 ;  /* 0x3000000dff0d7230 */ /* 0x000fe40000004100 */
[----:B------:R-:W-:Y:S02]  /*0ab0*/  HADD2.F32 R12, -RZ, R17.H1_H1 ;  /* 0x30000011ff0c7230 */ /* 0x000fe40000004100 */
[----:B------:R-:W-:Y:S01]  /*0ac0*/  FFMA.FTZ R16, R7, R10, R16 ;  /* 0x0000000a07107223 */ /* 0x000fe20000010010 */
[----:B------:R-:W-:Y:S02]  /*0ad0*/  HADD2.F32 R10, -RZ, R14.H0_H0 ;  /* 0x2000000eff0a7230 */ /* 0x000fe40000004100 */
[----:B------:R-:W-:-:S02]  /*0ae0*/  HADD2.F32 R11, -RZ, R18.H0_H0 ;  /* 0x20000012ff0b7230 */ /* 0x000fc40000004100 */
[----:B------:R-:W-:Y:S01]  /*0af0*/  FFMA.FTZ R13, R13, R12, R16 ;  /* 0x0000000c0d0d7223 */ /* 0x000fe20000010010 */
[--C-:B------:R-:W-:Y:S02]  /*0b00*/  HADD2.F32 R9, -RZ, R15.reuse.H0_H0 ;  /* 0x2000000fff097230 */ /* 0x100fe40000004100 */
[----:B------:R-:W-:Y:S02]  /*0b10*/  HADD2.F32 R7, -RZ, R15.H1_H1 ;  /* 0x3000000fff077230 */ /* 0x000fe40000004100 */
[----:B------:R-:W-:Y:S01]  /*0b20*/  FFMA.FTZ R51, R10, R11, R13 ;  /* 0x0000000b0a337223 */ /* 0x000fe2000001000d */
[----:B------:R-:W-:Y:S01]  /*0b30*/  HADD2.F32 R10, -RZ, R20.H1_H1 ;  /* 0x30000014ff0a7230 */ /* 0x000fe20000004100 */
[----:B------:R-:W1:Y:S01]  /*0b40*/  @!P2 LDC.64 R12, c[0x0][0x298] ;  /* 0x0000a600ff0cab82 */ /* 0x000e620000000a00 */
[----:B------:R-:W-:Y:S02]  /*0b50*/  HADD2.F32 R15, -RZ, R24.H1_H1 ;  /* 0x30000018ff0f7230 */ /* 0x000fe40000004100 */
[----:B------:R-:W-:-:S02]  /*0b60*/  HADD2.F32 R20, -RZ, R20.H0_H0 ;  /* 0x20000014ff147230 */ /* 0x000fc40000004100 */
[----:B------:R-:W-:Y:S02]  /*0b70*/  HADD2.F32 R11, -RZ, R24.H0_H0 ;  /* 0x20000018ff0b7230 */ /* 0x000fe40000004100 */
[----:B------:R-:W-:Y:S01]  /*0b80*/  FMUL.FTZ R53, R10, R15 ;  /* 0x0000000f0a357220 */ /* 0x000fe20000410000 */
[----:B0-----:R-:W-:Y:S02]  /*0b90*/  @!P2 IMAD R10, R48, UR10, RZ ;  /* 0x0000000a300aac24 */ /* 0x001fe4000f8e02ff */
[----:B------:R-:W-:Y:S02]  /*0ba0*/  HADD2.F32 R16, -RZ, R14.H1_H1 ;  /* 0x3000000eff107230 */ /* 0x000fe40000004100 */
[----:B------:R-:W-:Y:S01]  /*0bb0*/  FFMA.FTZ R50, R20, R11, R53 ;  /* 0x0000000b14327223 */ /* 0x000fe20000010035 */
[----:B------:R-:W-:Y:S01]  /*0bc0*/  @!P2 IMAD R49, R49, UR8, R10 ;  /* 0x000000083131ac24 */ /* 0x000fe2000f8e020a */
[----:B------:R-:W-:Y:S01]  /*0bd0*/  @!P2 IADD3 R14, P3, R44, R0, RZ ;  /* 0x000000002c0ea210 */ /* 0x000fe20007f7e0ff */
[----:B------:R-:W0:Y:S01]  /*0be0*/  @!P2 LDC.64 R10, c[0x0][0x288] ;  /* 0x0000a200ff0aab82 */ /* 0x000e220000000a00 */
[----:B------:R-:W-:-:S02]  /*0bf0*/  HADD2.F32 R17, -RZ, R18.H1_H1 ;  /* 0x30000012ff117230 */ /* 0x000fc40000004100 */
[----:B------:R-:W-:Y:S01]  /*0c00*/  @!P2 LEA.HI.X.SX32 R15, R44, R55, 0x1, P3 ;  /* 0x000000372c0fa211 */ /* 0x000fe200018f0eff */
[----:B------:R-:W-:Y:S02]  /*0c10*/  HADD2.F32 R18, -RZ, R25.H0_H0 ;  /* 0x20000019ff127230 */ /* 0x000fe40000004100 */
[----:B------:R-:W-:Y:S01]  /*0c20*/  FFMA.FTZ R16, R16, R17, R51 ;  /* 0x0000001110107223 */ /* 0x000fe20000010033 */
[----:B------:R-:W-:Y:S02]  /*0c30*/  HADD2.F32 R17, -RZ, R21.H0_H0 ;  /* 0x20000015ff117230 */ /* 0x000fe40000004100 */
[----:B------:R-:W-:-:S04]  /*0c40*/  @!P2 IMAD.WIDE.U32 R14, R48, UR8, R14 ;  /* 0x00000008300eac25 */ /* 0x000fc8000f8e000e */
[----:B------:R-:W-:Y:S01]  /*0c50*/  HADD2.F32 R24, -RZ, R19.H0_H0 ;  /* 0x20000013ff187230 */ /* 0x000fe20000004100 */
[----:B------:R-:W-:Y:S01]  /*0c60*/  @!P2 IADD3 R15, R15, R49, RZ ;  /* 0x000000310f0fa210 */ /* 0x000fe20007ffe0ff */
[----:B------:R-:W-:Y:S02]  /*0c70*/  HADD2.F32 R21, -RZ, R21.H1_H1 ;  /* 0x30000015ff157230 */ /* 0x000fe40000004100 */
[----:B------:R-:W-:Y:S01]  /*0c80*/  FFMA.FTZ R50, R17, R18, R50 ;  /* 0x0000001211327223 */ /* 0x000fe20000010032 */
[----:B------:R-:W-:Y:S02]  /*0c90*/  HADD2.F32 R20, -RZ, R25.H1_H1 ;  /* 0x30000019ff147230 */ /* 0x000fe40000004100 */
[----:B-1----:R-:W-:Y:S02]  /*0ca0*/  @!P2 IMAD R48, R12, UR11, RZ ;  /* 0x0000000b0c30ac24 */ /* 0x002fe4000f8e02ff */
[----:B------:R-:W-:Y:S01]  /*0cb0*/  FFMA.FTZ R24, R9, R24, R16 ;  /* 0x0000001809187223 */ /* 0x000fe20000010010 */
[----:B------:R-:W-:-:S02]  /*0cc0*/  HADD2.F32 R9, -RZ, R22.H0_H0 ;  /* 0x20000016ff097230 */ /* 0x000fc40000004100 */
[----:B------:R-:W-:Y:S01]  /*0cd0*/  FFMA.FTZ R20, R21, R20, R50 ;  /* 0x0000001415147223 */ /* 0x000fe20000010032 */
[----:B------:R-:W-:Y:S02]  /*0ce0*/  HADD2.F32 R16, -RZ, R26.H0_H0 ;  /* 0x2000001aff107230 */ /* 0x000fe40000004100 */
[----:B------:R-:W-:Y:S02]  /*0cf0*/  @!P2 IMAD R17, R13, UR9, R48 ;  /* 0x000000090d11ac24 */ /* 0x000fe4000f8e0230 */
[----:B------:R-:W-:-:S04]  /*0d00*/  @!P2 IMAD.WIDE.U32 R12, R12, UR9, R14 ;  /* 0x000000090c0cac25 */ /* 0x000fc8000f8e000e */
[----:B------:R-:W-:Y:S01]  /*0d10*/  FFMA.FTZ R9, R9, R16, R20 ;  /* 0x0000001009097223 */ /* 0x000fe20000010014 */
[----:B------:R-:W-:Y:S02]  /*0d20*/  HADD2.F32 R22, -RZ, R22.H1_H1 ;  /* 0x30000016ff167230 */ /* 0x000fe40000004100 */
[----:B------:R-:W-:Y:S01]  /*0d30*/  HADD2.F32 R15, -RZ, R26.H1_H1 ;  /* 0x3000001aff0f7230 */ /* 0x000fe20000004100 */
[----:B------:R-:W-:Y:S01]  /*0d40*/  @!P2 IADD3 R13, R13, R17, RZ ;  /* 0x000000110d0da210 */ /* 0x000fe20007ffe0ff */
[----:B------:R-:W-:Y:S01]  /*0d50*/  HADD2.F32 R18, -RZ, R19.H1_H1 ;  /* 0x30000013ff127230 */ /* 0x000fe20000004100 */
[----:B0-----:R-:W-:Y:S02]  /*0d60*/  @!P2 LEA R14, P3, R12, R10, 0x2 ;  /* 0x0000000a0c0ea211 */ /* 0x001fe400078610ff */
[----:B------:R-:W-:Y:S01]  /*0d70*/  FFMA.FTZ R22, R22, R15, R9 ;  /* 0x0000000f16167223 */ /* 0x000fe20000010009 */
[----:B------:R-:W-:Y:S02]  /*0d80*/  MOV R17, 0x7f800000 ;  /* 0x7f80000000117802 */ /* 0x000fe40000000f00 */
[----:B------:R-:W-:Y:S01]  /*0d90*/  @!P2 LEA.HI.X R15, R12, R11, R13, 0x2, P3 ;  /* 0x0000000b0c0fa211 */ /* 0x000fe200018f140d */
[----:B------:R-:W-:Y:S01]  /*0da0*/  FFMA.FTZ R7, R7, R18, R24 ;  /* 0x0000001207077223 */ /* 0x000fe20000010018 */
[----:B------:R-:W-:-:S02]  /*0db0*/  HADD2.F32 R9, -RZ, R23.H0_H0 ;  /* 0x20000017ff097230 */ /* 0x000fc40000004100 */
[--C-:B------:R-:W-:Y:S01]  /*0dc0*/  HADD2.F32 R16, -RZ, R27.reuse.H0_H0 ;  /* 0x2000001bff107230 */ /* 0x100fe20000004100 */
[----:B------:R0:W5:Y:S01]  /*0dd0*/  @!P2 LDG.E R17, desc[UR6][R14.64] ;  /* 0x000000060e11a981 */ /* 0x000162000c1e1900 */
[----:B------:R-:W-:-:S03]  /*0de0*/  HADD2.F32 R10, -RZ, R27.H1_H1 ;  /* 0x3000001bff0a7230 */ /* 0x000fc60000004100 */
[----:B------:R-:W-:Y:S01]  /*0df0*/  FFMA.FTZ R12, R9, R16, R22 ;  /* 0x00000010090c7223 */ /* 0x000fe20000010016 */
[--C-:B--2---:R-:W-:Y:S02]  /*0e00*/  HADD2.F32 R18, -RZ, R28.reuse.H0_H0 ;  /* 0x2000001cff127230 */ /* 0x104fe40000004100 */
[----:B------:R-:W-:Y:S02]  /*0e10*/  HADD2.F32 R28, -RZ, R28.H1_H1 ;  /* 0x3000001cff1c7230 */ /* 0x000fe40000004100 */
[--C-:B------:R-:W-:Y:S02]  /*0e20*/  HADD2.F32 R25, -RZ, R32.reuse.H1_H1 ;  /* 0x30000020ff197230 */ /* 0x100fe40000004100 */
[----:B------:R-:W-:Y:S02]  /*0e30*/  HADD2.F32 R21, -RZ, R32.H0_H0 ;  /* 0x20000020ff157230 */ /* 0x000fe40000004100 */
[----:B0-----:R-:W-:Y:S02]  /*0e40*/  HADD2.F32 R15, -RZ, R36.H1_H1 ;  /* 0x30000024ff0f7230 */ /* 0x001fe40000004100 */
[----:B------:R-:W-:Y:S01]  /*0e50*/  FMUL.FTZ R27, R28, R25 ;  /* 0x000000191c1b7220 */ /* 0x000fe20000410000 */
[----:B------:R-:W-:-:S02]  /*0e60*/  HADD2.F32 R20, -RZ, R40.H1_H1 ;  /* 0x30000028ff147230 */ /* 0x000fc40000004100 */
[--C-:B------:R-:W-:Y:S02]  /*0e70*/  HADD2.F32 R22, -RZ, R33.reuse.H0_H0 ;  /* 0x20000021ff167230 */ /* 0x100fe40000004100 */
[----:B------:R-:W-:Y:S02]  /*0e80*/  HADD2.F32 R24, -RZ, R33.H1_H1 ;  /* 0x30000021ff187230 */ /* 0x000fe40000004100 */
[----:B------:R-:W-:Y:S01]  /*0e90*/  FMUL.FTZ R33, R15, R20 ;  /* 0x000000140f217220 */ /* 0x000fe20000410000 */
[----:B------:R-:W-:Y:S02]  /*0ea0*/  HADD2.F32 R36, -RZ, R36.H0_H0 ;  /* 0x20000024ff247230 */ /* 0x000fe40000004100 */
[----:B------:R-:W-:Y:S02]  /*0eb0*/  HADD2.F32 R25, -RZ, R40.H0_H0 ;  /* 0x20000028ff197230 */ /* 0x000fe40000004100 */
[----:B------:R-:W-:Y:S01]  /*0ec0*/  FFMA.FTZ R20, R18, R21, R27 ;  /* 0x0000001512147223 */ /* 0x000fe2000001001b */
[----:B------:R-:W-:-:S02]  /*0ed0*/  HADD2.F32 R19, -RZ, R29.H0_H0 ;  /* 0x2000001dff137230 */ /* 0x000fc40000004100 */
[----:B------:R-:W-:Y:S02]  /*0ee0*/  HADD2.F32 R15, -RZ, R37.H0_H0 ;  /* 0x20000025ff0f7230 */ /* 0x000fe40000004100 */
[----:B------:R-:W-:Y:S01]  /*0ef0*/  FFMA.FTZ R36, R36, R25, R33 ;  /* 0x0000001924247223 */ /* 0x000fe20000010021 */
[----:B------:R-:W-:Y:S02]  /*0f00*/  HADD2.F32 R18, -RZ, R41.H0_H0 ;  /* 0x20000029ff127230 */ /* 0x000fe40000004100 */
[----:B------:R-:W-:Y:S01]  /*0f10*/  FFMA.FTZ R22, R19, R22, R20 ;  /* 0x0000001613167223 */ /* 0x000fe20000010014 */
[----:B------:R-:W-:Y:S02]  /*0f20*/  HADD2.F32 R29, -RZ, R29.H1_H1 ;  /* 0x3000001dff1d7230 */ /* 0x000fe40000004100 */
[----:B------:R-:W-:Y:S02]  /*0f30*/  HADD2.F32 R37, -RZ, R37.H1_H1 ;  /* 0x30000025ff257230 */ /* 0x000fe40000004100 */
[----:B------:R-:W-:Y:S01]  /*0f40*/  FFMA.FTZ R36, R15, R18, R36 ;  /* 0x000000120f247223 */ /* 0x000fe20000010024 */
[----:B------:R-:W-:-:S02]  /*0f50*/  HADD2.F32 R20, -RZ, R41.H1_H1 ;  /* 0x30000029ff147230 */ /* 0x000fc40000004100 */
[----:B------:R-:W-:Y:S01]  /*0f60*/  FFMA.FTZ R22, R29, R24, R22 ;  /* 0x000000181d167223 */ /* 0x000fe20000010016 */
[----:B------:R-:W-:Y:S02]  /*0f70*/  HADD2.F32 R11, -RZ, R30.H0_H0 ;  /* 0x2000001eff0b7230 */ /* 0x000fe40000004100 */
[----:B------:R-:W-:Y:S02]  /*0f80*/  HADD2.F32 R26, -RZ, R34.H0_H0 ;  /* 0x20000022ff1a7230 */ /* 0x000fe40000004100 */
[----:B------:R-:W-:Y:S01]  /*0f90*/  FFMA.FTZ R20, R37, R20, R36 ;  /* 0x0000001425147223 */ /* 0x000fe20000010024 */
[----:B------:R-:W-:Y:S02]  /*0fa0*/  HADD2.F32 R15, -RZ, R38.H0_H0 ;  /* 0x20000026ff0f7230 */ /* 0x000fe40000004100 */
[----:B------:R-:W-:Y:S02]  /*0fb0*/  HADD2.F32 R18, -RZ, R42.H0_H0 ;  /* 0x2000002aff127230 */ /* 0x000fe40000004100 */
[----:B------:R-:W-:Y:S01]  /*0fc0*/  FFMA.FTZ R11, R11, R26, R22 ;  /* 0x0000001a0b0b7223 */ /* 0x000fe20000010016 */
[----:B------:R-:W-:-:S02]  /*0fd0*/  HADD2.F32 R30, -RZ, R30.H1_H1 ;  /* 0x3000001eff1e7230 */ /* 0x000fc40000004100 */
[----:B------:R-:W-:Y:S02]  /*0fe0*/  HADD2.F32 R13, -RZ, R34.H1_H1 ;  /* 0x30000022ff0d7230 */ /* 0x000fe40000004100 */
[----:B------:R-:W-:Y:S01]  /*0ff0*/  FFMA.FTZ R15, R15, R18, R20 ;  /* 0x000000120f0f7223 */ /* 0x000fe20000010014 */
[----:B------:R-:W-:Y:S02]  /*1000*/  HADD2.F32 R38, -RZ, R38.H1_H1 ;  /* 0x30000026ff267230 */ /* 0x000fe40000004100 */
[----:B------:R-:W-:Y:S02]  /*1010*/  HADD2.F32 R19, -RZ, R42.H1_H1 ;  /* 0x3000002aff137230 */ /* 0x000fe40000004100 */
[----:B------:R-:W-:Y:S01]  /*1020*/  FFMA.FTZ R30, R30, R13, R11 ;  /* 0x0000000d1e1e7223 */ /* 0x000fe2000001000b */
[----:B------:R-:W-:Y:S02]  /*1030*/  HADD2.F32 R9, -RZ, R31.H0_H0 ;  /* 0x2000001fff097230 */ /* 0x000fe40000004100 */
[----:B------:R-:W-:-:S02]  /*1040*/  HADD2.F32 R16, -RZ, R35.H0_H0 ;  /* 0x20000023ff107230 */ /* 0x000fc40000004100 */
[----:B------:R-:W-:Y:S01]  /*1050*/  FFMA.FTZ R38, R38, R19, R15 ;  /* 0x0000001326267223 */ /* 0x000fe2000001000f */
[----:B------:R-:W-:Y:S02]  /*1060*/  HADD2.F32 R11, -RZ, R39.H0_H0 ;  /* 0x20000027ff0b7230 */ /* 0x000fe40000004100 */
[----:B------:R-:W-:Y:S02]  /*1070*/  HADD2.F32 R18, -RZ, R43.H0_H0 ;  /* 0x2000002bff127230 */ /* 0x000fe40000004100 */
[----:B------:R-:W-:Y:S01]  /*1080*/  FFMA.FTZ R30, R9, R16, R30 ;  /* 0x00000010091e7223 */ /* 0x000fe2000001001e */
[----:B------:R-:W-:Y:S02]  /*1090*/  HADD2.F32 R23, -RZ, R23.H1_H1 ;  /* 0x30000017ff177230 */ /* 0x000fe40000004100 */
[----:B------:R-:W-:Y:S02]  /*10a0*/  HADD2.F32 R31, -RZ, R31.H1_H1 ;  /* 0x3000001fff1f7230 */ /* 0x000fe40000004100 */
[----:B------:R-:W-:Y:S01]  /*10b0*/  FFMA.FTZ R18, R11, R18, R38 ;  /* 0x000000120b127223 */ /* 0x000fe20000010026 */
[----:B------:R-:W-:-:S02]  /*10c0*/  HADD2.F32 R14, -RZ, R35.H1_H1 ;  /* 0x30000023ff0e7230 */ /* 0x000fc40000004100 */
[----:B------:R-:W-:Y:S02]  /*10d0*/  HADD2.F32 R39, -RZ, R39.H1_H1 ;  /* 0x30000027ff277230 */ /* 0x000fe40000004100 */
[----:B------:R-:W-:Y:S02]  /*10e0*/  HADD2.F32 R16, -RZ, R43.H1_H1 ;  /* 0x3000002bff107230 */ /* 0x000fe40000004100 */
[----:B------:R-:W-:Y:S01]  /*10f0*/  FFMA.FTZ R12, R23, R10, R12 ;  /* 0x0000000a170c7223 */ /* 0x000fe2000001000c */
[----:B------:R-:W-:Y:S02]  /*1100*/  FFMA.FTZ R30, R31, R14, R30 ;  /* 0x0000000e1f1e7223 */ /* 0x000fe4000001001e */
[----:B------:R-:W-:Y:S02]  /*1110*/  FFMA.FTZ R18, R39, R16, R18 ;  /* 0x0000001027127223 */ /* 0x000fe40000010012 */
[----:B------:R-:W0:Y:S04]  /*1120*/  SHFL.BFLY PT, R9, R12, 0x8, 0x1f ;  /* 0x0d001f000c097f89 */ /* 0x000e2800000e0000 */
[----:B------:R-:W1:Y:S04]  /*1130*/  SHFL.BFLY PT, R10, R7, 0x8, 0x1f ;  /* 0x0d001f00070a7f89 */ /* 0x000e6800000e0000 */
[----:B------:R-:W2:Y:S04]  /*1140*/  SHFL.BFLY PT, R13, R30, 0x8, 0x1f ;  /* 0x0d001f001e0d7f89 */ /* 0x000ea800000e0000 */
[----:B------:R-:W3:Y:S01]  /*1150*/  SHFL.BFLY PT, R19, R18, 0x8, 0x1f ;  /* 0x0d001f0012137f89 */ /* 0x000ee200000e0000 */
[----:B0-----:R-:W-:Y:S01]  /*1160*/  FADD.FTZ R11, R12, R9 ;  /* 0x000000090c0b7221 */ /* 0x001fe20000010000 */
[----:B-1----:R-:W-:Y:S01]  /*1170*/  FADD.FTZ R10, R7, R10 ;  /* 0x0000000a070a7221 */ /* 0x002fe20000010000 */
[----:B--2---:R-:W-:Y:S01]  /*1180*/  FADD.FTZ R15, R30, R13 ;  /* 0x0000000d1e0f7221 */ /* 0x004fe20000010000 */
[----:B---3--:R-:W-:-:S02]  /*1190*/  FADD.FTZ R20, R18, R19 ;  /* 0x0000001312147221 */ /* 0x008fc40000010000 */
        /* <DEDUP_REMOVED lines=16> */
[----:B------:R-:W0:Y:S01]  /*12a0*/  SHFL.BFLY PT, R16, R15, 0x1, 0x1f ;  /* 0x0c201f000f107f89 */ /* 0x000e2200000e0000 */
[----:B------:R-:W1:Y:S03]  /*12b0*/  LDC.64 R12, c[0x0][0x2d0] ;  /* 0x0000b400ff0c7b82 */ /* 0x000e660000000a00 */
[----:B------:R-:W2:Y:S04]  /*12c0*/  SHFL.BFLY PT, R14, R7, 0x1, 0x1f ;  /* 0x0c201f00070e7f89 */ /* 0x000ea800000e0000 */
[----:B------:R-:W3:Y:S01]  /*12d0*/  SHFL.BFLY PT, R20, R19, 0x1, 0x1f ;  /* 0x0c201f0013147f89 */ /* 0x000ee200000e0000 */
[----:B------:R-:W4:Y:S03]  /*12e0*/  LDC.64 R10, c[0x0][0x2d8] ;  /* 0x0000b600ff0a7b82 */ /* 0x000f260000000a00 */
[----:B------:R-:W3:Y:S01]  /*12f0*/  SHFL.BFLY PT, R9, R22, 0x1, 0x1f ;  /* 0x0c201f0016097f89 */ /* 0x000ee200000e0000 */
[----:B------:R-:W-:Y:S01]  /*1300*/  ISETP.NE.AND P2, PT, R5, RZ, PT ;  /* 0x000000ff0500720c */ /* 0x000fe20003f45270 */
[----:B------:R-:W-:Y:S01]  /*1310*/  BSSY B0, `(.L_x_56) ;  /* 0x0000022000007945 */ /* 0x000fe20003800000 */
[----:B------:R-:W-:Y:S01]  /*1320*/  SHF.L.U32 R21, R0, 0x2, RZ ;  /* 0x0000000200157819 */ /* 0x000fe200000006ff */
[----:B0-----:R-:W-:Y:S01]  /*1330*/  FADD.FTZ R27, R15, R16 ;  /* 0x000000100f1b7221 */ /* 0x001fe20000010000 */
[----:B------:R-:W-:Y:S01]  /*1340*/  SHF.L.U32 R16, R2, 0xd, RZ ;  /* 0x0000000d02107819 */ /* 0x000fe200000006ff */
[----:B--2---:R-:W-:Y:S01]  /*1350*/  FADD.FTZ R26, R7, R14 ;  /* 0x0000000e071a7221 */ /* 0x004fe20000010000 */
[----:B---3--:R-:W-:Y:S01]  /*1360*/  FADD.FTZ R20, R19, R20 ;  /* 0x0000001413147221 */ /* 0x008fe20000010000 */
[----:B------:R-:W-:-:S06]  /*1370*/  FADD.FTZ R9, R22, R9 ;  /* 0x0000000916097221 */ /* 0x000fcc0000010000 */
[----:B------:R-:W-:Y:S05]  /*1380*/  @P2 BRA `(.L_x_57) ;  /* 0x0000000000682947 */ /* 0x000fea0003800000 */
[----:B------:R-:W0:Y:S01]  /*1390*/  LDC.64 R22, c[0x0][0x278] ;  /* 0x00009e00ff167b82 */ /* 0x000e220000000a00 */
[----:B------:R-:W-:Y:S01]  /*13a0*/  SHF.R.S32.HI R45, RZ, 0x1f, R44 ;  /* 0x0000001fff2d7819 */ /* 0x000fe2000001142c */
[----:B------:R-:W-:Y:S01]  /*13b0*/  ULDC.64 UR12, c[0x0][0x260] ;  /* 0x00009800000c7ab9 */ /* 0x000fe20000000a00 */
[-C--:B------:R-:W-:Y:S02]  /*13c0*/  ISETP.GE.AND P4, PT, R4, R3.reuse, PT ;  /* 0x000000030400720c */ /* 0x080fe40003f86270 */
[----:B------:R-:W-:-:S03]  /*13d0*/  ISETP.GE.AND P3, PT, R6, R3, PT ;  /* 0x000000030600720c */ /* 0x000fc60003f66270 */
[----:B------:R-:W2:Y:S01]  /*13e0*/  LDC.64 R24, c[0x0][0x280] ;  /* 0x0000a000ff187b82 */ /* 0x000ea20000000a00 */
[C---:B0-----:R-:W-:Y:S02]  /*13f0*/  IMAD R18, R22.reuse, UR10, RZ ;  /* 0x0000000a16127c24 */ /* 0x041fe4000f8e02ff */
[----:B------:R-:W-:-:S04]  /*1400*/  IMAD.WIDE.U32 R14, R22, UR8, R44 ;  /* 0x00000008160e7c25 */ /* 0x000fc8000f8e002c */
[----:B------:R-:W-:Y:S02]  /*1410*/  IMAD R5, R23, UR8, R18 ;  /* 0x0000000817057c24 */ /* 0x000fe4000f8e0212 */
[----:B--2---:R-:W-:-:S03]  /*1420*/  IMAD R18, R24, UR11, RZ ;  /* 0x0000000b18127c24 */ /* 0x004fc6000f8e02ff */
[----:B------:R-:W-:Y:S01]  /*1430*/  IADD3 R15, R15, R5, RZ ;  /* 0x000000050f0f7210 */ /* 0x000fe20007ffe0ff */
[----:B------:R-:W-:Y:S02]  /*1440*/  IMAD R7, R25, UR9, R18 ;  /* 0x0000000919077c24 */ /* 0x000fe4000f8e0212 */
[----:B------:R-:W-:-:S03]  /*1450*/  IMAD.WIDE.U32 R14, R24, UR9, R14 ;  /* 0x00000009180e7c25 */ /* 0x000fc6000f8e000e */
[----:B------:R-:W-:-:S04]  /*1460*/  IADD3 R5, P2, R46, R14, RZ ;  /* 0x0000000e2e057210 */ /* 0x000fc80007f5e0ff */
[----:B------:R-:W-:Y:S02]  /*1470*/  IADD3.X R46, R47, R15, R7, P2, !PT ;  /* 0x0000000f2f2e7210 */ /* 0x000fe400017fe407 */
[C---:B------:R-:W-:Y:S02]  /*1480*/  LEA R14, P5, R5.reuse, UR12, 0x2 ;  /* 0x0000000c050e7c11 */ /* 0x040fe4000f8a10ff */
[----:B------:R-:W-:Y:S02]  /*1490*/  ISETP.GE.AND P2, PT, R8, R3, PT ;  /* 0x000000030800720c */ /* 0x000fe40003f46270 */
[----:B------:R-:W-:Y:S02]  /*14a0*/  LEA.HI.X R15, R5, UR13, R46, 0x2, P5 ;  /* 0x0000000d050f7c11 */ /* 0x000fe4000a8f142e */
[----:B------:R-:W-:Y:S02]  /*14b0*/  FSEL R3, R26, RZ, !P1 ;  /* 0x000000ff1a037208 */ /* 0x000fe40004800000 */
[----:B------:R-:W-:-:S02]  /*14c0*/  FSEL R5, R27, RZ, !P4 ;  /* 0x000000ff1b057208 */ /* 0x000fc40006000000 */
[----:B------:R-:W-:Y:S01]  /*14d0*/  FSEL R7, R20, RZ, !P3 ;  /* 0x000000ff14077208 */ /* 0x000fe20005800000 */
[----:B------:R0:W-:Y:S01]  /*14e0*/  STG.E desc[UR6][R14.64], R3 ;  /* 0x000000030e007986 */ /* 0x0001e2000c101906 */
[----:B------:R-:W-:-:S03]  /*14f0*/  FSEL R9, R9, RZ, !P2 ;  /* 0x000000ff09097208 */ /* 0x000fc60005000000 */
[----:B------:R0:W-:Y:S04]  /*1500*/  STG.E desc[UR6][R14.64+0x40], R5 ;  /* 0x000040050e007986 */ /* 0x0001e8000c101906 */
[----:B------:R0:W-:Y:S04]  /*1510*/  STG.E desc[UR6][R14.64+0x80], R7 ;  /* 0x000080070e007986 */ /* 0x0001e8000c101906 */
[----:B------:R0:W-:Y:S02]  /*1520*/  STG.E desc[UR6][R14.64+0xc0], R9 ;  /* 0x0000c0090e007986 */ /* 0x0001e4000c101906 */
.L_x_57:
[----:B------:R-:W-:Y:S05]  /*1530*/  BSYNC B0 ;  /* 0x0000000000007941 */ /* 0x000fea0003800000 */
.L_x_56:
[----:B------:R-:W-:Y:S01]  /*1540*/  UIADD3 UR4, UR4, 0x3f, URZ ;  /* 0x0000003f04047890 */ /* 0x000fe2000fffe03f */
[----:B0-----:R-:W-:Y:S01]  /*1550*/  SHF.R.S32.HI R3, RZ, 0x1f, R21 ;  /* 0x0000001fff037819 */ /* 0x001fe20000011415 */
[----:B-1----:R-:W-:Y:S01]  /*1560*/  IMAD R6, R12, UR10, RZ ;  /* 0x0000000a0c067c24 */ /* 0x002fe2000f8e02ff */
[C---:B------:R-:W-:Y:S01]  /*1570*/  IADD3 R4, P1, R16.reuse, R21, RZ ;  /* 0x0000001510047210 */ /* 0x040fe20007f3e0ff */
[----:B------:R-:W-:Y:S01]  /*1580*/  USHF.R.S32.HI UR5, URZ, 0x1f, UR4 ;  /* 0x0000001f3f057899 */ /* 0x000fe20008011404 */
[----:B------:R-:W-:Y:S02]  /*1590*/  BSSY B0, `(.L_x_58) ;  /* 0x0000022000007945 */ /* 0x000fe40003800000 */
[----:B------:R-:W-:Y:S01]  /*15a0*/  LEA.HI.X.SX32 R5, R16, R3, 0x1, P1 ;  /* 0x0000000310057211 */ /* 0x000fe200008f0eff */
[----:B------:R-:W-:Y:S01]  /*15b0*/  ULEA.HI UR5, UR5, UR4, URZ, 0x6 ;  /* 0x0000000405057291 */ /* 0x000fe2000f8f303f */
[----:B------:R-:W-:Y:S02]  /*15c0*/  IMAD R3, R13, UR8, R6 ;  /* 0x000000080d037c24 */ /* 0x000fe4000f8e0206 */
[----:B------:R-:W-:Y:S01]  /*15d0*/  IMAD.WIDE.U32 R12, R12, UR8, R4 ;  /* 0x000000080c0c7c25 */ /* 0x000fe2000f8e0004 */
[----:B------:R-:W-:-:S03]  /*15e0*/  ULOP3.LUT UR5, UR5, 0xffffffc0, URZ, 0xc0, !UPT ;  /* 0xffffffc005057892 */ /* 0x000fc6000f8ec03f */
[----:B----4-:R-:W-:Y:S01]  /*15f0*/  IMAD R4, R10, UR11, RZ ;  /* 0x0000000b0a047c24 */ /* 0x010fe2000f8e02ff */
[----:B------:R-:W-:Y:S02]  /*1600*/  IADD3 R13, R13, R3, RZ ;  /* 0x000000030d0d7210 */ /* 0x000fe40007ffe0ff */
[----:B------:R-:W-:Y:S01]  /*1610*/  IADD3 R3, -R44, UR5, RZ ;  /* 0x000000052c037c10 */ /* 0x000fe2000fffe1ff */
[----:B------:R-:W-:Y:S02]  /*1620*/  IMAD R9, R11, UR9, R4 ;  /* 0x000000090b097c24 */ /* 0x000fe4000f8e0204 */
[----:B------:R-:W-:Y:S01]  /*1630*/  IMAD.WIDE.U32 R10, R10, UR9, R12 ;  /* 0x000000090a0a7c25 */ /* 0x000fe2000f8e000c */
[----:B------:R-:W-:-:S04]  /*1640*/  ISETP.GE.OR P0, PT, R0, R3, P0 ;  /* 0x000000030000720c */ /* 0x000fc80000706670 */
[----:B------:R-:W-:-:S09]  /*1650*/  IADD3 R9, R11, R9, RZ ;  /* 0x000000090b097210 */ /* 0x000fd20007ffe0ff */
[----:B------:R-:W-:Y:S05]  /*1660*/  @P0 BRA `(.L_x_59) ;  /* 0x0000000000500947 */ /* 0x000fea0003800000 */
[----:B------:R-:W0:Y:S01]  /*1670*/  LDC.64 R12, c[0x0][0x2a8] ;  /* 0x0000aa00ff0c7b82 */ /* 0x000e220000000a00 */
[----:B------:R-:W-:Y:S01]  /*1680*/  SHF.R.S32.HI R3, RZ, 0x1f, R0 ;  /* 0x0000001fff037819 */ /* 0x000fe20000011400 */
[----:B------:R-:W-:Y:S01]  /*1690*/  ULDC.64 UR4, c[0x0][0x2a0] ;  /* 0x0000a80000047ab9 */ /* 0x000fe20000000a00 */
[----:B------:R-:W-:-:S04]  /*16a0*/  IADD3 R4, P0, R44, R0, RZ ;  /* 0x000000002c047210 */ /* 0x000fc80007f1e0ff */
[----:B------:R-:W-:Y:S01]  /*16b0*/  LEA.HI.X.SX32 R5, R44, R3, 0x1, P0 ;  /* 0x000000032c057211 */ /* 0x000fe200000f0eff */
[----:B------:R-:W1:Y:S01]  /*16c0*/  LDC.64 R14, c[0x0][0x2b0] ;  /* 0x0000ac00ff0e7b82 */ /* 0x000e620000000a00 */
[----:B-----5:R-:W-:Y:S01]  /*16d0*/  FSETP.NEU.FTZ.AND P0, PT, R17, -INF , PT ;  /* 0xff8000001100780b */ /* 0x020fe20003f1d000 */
[C---:B0-----:R-:W-:Y:S02]  /*16e0*/  IMAD R6, R12.reuse, UR10, RZ ;  /* 0x0000000a0c067c24 */ /* 0x041fe4000f8e02ff */
[----:B------:R-:W-:-:S04]  /*16f0*/  IMAD.WIDE.U32 R4, R12, UR8, R4 ;  /* 0x000000080c047c25 */ /* 0x000fc8000f8e0004 */
[----:B------:R-:W-:Y:S02]  /*1700*/  IMAD R3, R13, UR8, R6 ;  /* 0x000000080d037c24 */ /* 0x000fe4000f8e0206 */
[----:B-1----:R-:W-:-:S03]  /*1710*/  IMAD R6, R14, UR11, RZ ;  /* 0x0000000b0e067c24 */ /* 0x002fc6000f8e02ff */
[----:B------:R-:W-:Y:S01]  /*1720*/  IADD3 R5, R5, R3, RZ ;  /* 0x0000000305057210 */ /* 0x000fe20007ffe0ff */
[----:B------:R-:W-:Y:S02]  /*1730*/  IMAD R7, R15, UR9, R6 ;  /* 0x000000090f077c24 */ /* 0x000fe4000f8e0206 */
[----:B------:R-:W-:Y:S01]  /*1740*/  FMUL.FTZ R3, R17, 1.4426950216293334961 ;  /* 0x3fb8aa3b11037820 */ /* 0x000fe20000410000 */
[----:B------:R-:W-:-:S04]  /*1750*/  IMAD.WIDE.U32 R4, R14, UR9, R4 ;  /* 0x000000090e047c25 */ /* 0x000fc8000f8e0004 */
[----:B------:R-:W-:Y:S02]  /*1760*/  FSEL R3, R3, RZ, P0 ;  /* 0x000000ff03037208 */ /* 0x000fe40000000000 */
[----:B------:R-:W-:Y:S02]  /*1770*/  IADD3 R5, R5, R7, RZ ;  /* 0x0000000705057210 */ /* 0x000fe40007ffe0ff */
[----:B------:R-:W-:-:S04]  /*1780*/  LEA R6, P1, R4, UR4, 0x2 ;  /* 0x0000000404067c11 */ /* 0x000fc8000f8210ff */
[----:B------:R-:W-:-:S05]  /*1790*/  LEA.HI.X R7, R4, UR5, R5, 0x2, P1 ;  /* 0x0000000504077c11 */ /* 0x000fca00088f1405 */
[----:B------:R0:W-:Y:S04]  /*17a0*/  STG.E desc[UR6][R6.64], R3 ;  /* 0x0000000306007986 */ /* 0x0001e8000c101906 */
.L_x_59:
[----:B------:R-:W-:Y:S05]  /*17b0*/  BSYNC B0 ;  /* 0x0000000000007941 */ /* 0x000fea0003800000 */
.L_x_58:
[----:B------:R-:W-:Y:S01]  /*17c0*/  ULDC.64 UR12, c[0x0][0x2e8] ;  /* 0x0000ba00000c7ab9 */ /* 0x000fe20000000a00 */
[----:B------:R-:W-:Y:S01]  /*17d0*/  ULDC.64 UR4, c[0x0][0x2b8] ;  /* 0x0000ae0000047ab9 */ /* 0x000fe20000000a00 */
[----:B------:R-:W-:Y:S02]  /*17e0*/  ISETP.NE.U32.AND P0, PT, RZ, UR12, PT ;  /* 0x0000000cff007c0c */ /* 0x000fe4000bf05070 */
[C---:B------:R-:W-:Y:S02]  /*17f0*/  LEA R4, P1, R10.reuse, UR4, 0x2 ;  /* 0x000000040a047c11 */ /* 0x040fe4000f8210ff */
[----:B------:R-:W-:Y:S02]  /*1800*/  ISETP.NE.AND.EX P0, PT, RZ, UR13, PT, P0 ;  /* 0x0000000dff007c0c */ /* 0x000fe4000bf05300 */
[----:B------:R-:W-:Y:S02]  /*1810*/  LEA.HI.X R5, R10, UR5, R9, 0x2, P1 ;  /* 0x000000050a057c11 */ /* 0x000fe400088f1409 */
[----:B------:R-:W-:-:S03]  /*1820*/  ISETP.NE.OR P0, PT, R0, RZ, !P0 ;  /* 0x000000ff0000720c */ /* 0x000fc60004705670 */
[----:B------:R1:W-:Y:S04]  /*1830*/  STG.E.128 desc[UR6][R4.64], RZ ;  /* 0x000000ff04007986 */ /* 0x0003e8000c101d06 */
[----:B------:R1:W-:Y:S04]  /*1840*/  STG.E.128 desc[UR6][R4.64+0x1000], RZ ;  /* 0x001000ff04007986 */ /* 0x0003e8000c101d06 */
[----:B------:R1:W-:Y:S04]  /*1850*/  STG.E.128 desc[UR6][R4.64+0x2000], RZ ;  /* 0x002000ff04007986 */ /* 0x0003e8000c101d06 */
[----:B------:R1:W-:Y:S04]  /*1860*/  STG.E.128 desc[UR6][R4.64+0x3000], RZ ;  /* 0x003000ff04007986 */ /* 0x0003e8000c101d06 */
[----:B------:R1:W-:Y:S04]  /*1870*/  STG.E.128 desc[UR6][R4.64+0x4000], RZ ;  /* 0x004000ff04007986 */ /* 0x0003e8000c101d06 */
[----:B------:R1:W-:Y:S04]  /*1880*/  STG.E.128 desc[UR6][R4.64+0x5000], RZ ;  /* 0x005000ff04007986 */ /* 0x0003e8000c101d06 */
[----:B------:R1:W-:Y:S04]  /*1890*/  STG.E.128 desc[UR6][R4.64+0x6000], RZ ;  /* 0x006000ff04007986 */ /* 0x0003e8000c101d06 */
[----:B------:R1:W-:Y:S01]  /*18a0*/  STG.E.128 desc[UR6][R4.64+0x7000], RZ ;  /* 0x007000ff04007986 */ /* 0x0003e2000c101d06 */
[----:B------:R-:W-:Y:S05]  /*18b0*/  @P0 EXIT ;  /* 0x000000000000094d */ /* 0x000fea0003800000 */
[----:B0-----:R-:W0:Y:S08]  /*18c0*/  LDC R3, c[0x0][0x2e0] ;  /* 0x0000b800ff037b82 */ /* 0x001e300000000800 */
[----:B------:R-:W2:Y:S08]  /*18d0*/  LDC R7, c[0x0][0x220] ;  /* 0x00008800ff077b82 */ /* 0x000eb00000000800 */
[----:B-1----:R-:W1:Y:S01]  /*18e0*/  LDC.64 R4, c[0x0][0x2e8] ;  /* 0x0000ba00ff047b82 */ /* 0x002e620000000a00 */
[----:B0-----:R-:W-:-:S04]  /*18f0*/  IMAD R2, R2, R3, UR9 ;  /* 0x0000000902027e24 */ /* 0x001fc8000f8e0203 */
[----:B--2---:R-:W-:-:S04]  /*1900*/  IMAD R3, R2, R7, UR8 ;  /* 0x0000000802037e24 */ /* 0x004fc8000f8e0207 */
[----:B-1----:R-:W-:-:S05]  /*1910*/  IMAD.WIDE R2, R3, 0x4, R4 ;  /* 0x0000000403027825 */ /* 0x002fca00078e0204 */
[----:B------:R-:W-:Y:S01]  /*1920*/  STG.E desc[UR6][R2.64], RZ ;  /* 0x000000ff02007986 */ /* 0x000fe2000c101906 */
[----:B------:R-:W-:Y:S05]  /*1930*/  EXIT ;  /* 0x000000000000794d */ /* 0x000fea0003800000 */
.L_x_60:
        /* <DEDUP_REMOVED lines=12> */
.L_x_142:


//--------------------- .text._ZN7cutlass13device_kernelIN5flash19enable_sm80_to_sm89INS1_16FlashAttnBwdSm80INS1_25CollectiveMainloopBwdSm80ILi2ELi2EN4cute5tupleIJNS5_1CILi64EEENS7_ILi128EEES9_EEENS_6half_tEfNS_4arch4Sm80ELb1ELb0ELb1ELb1ELb0ELb0ELb0ELb0ELi2ELi2ELi2ELi2ELb0EEENS1_21CollectiveEpilogueBwdISA_SB_SD_Li256ELb1ELb0ELi4EEENS1_25SingleTileBwdLPTSchedulerILb1ELi128ELb0EEEEEEEEEvNT_6ParamsE --------------------------
	.section	.text._ZN7cutlass13device_kernelIN5flash19enable_sm80_to_sm89INS1_16FlashAttnBwdSm80INS1_25CollectiveMainloopBwdSm80ILi2ELi2EN4cute5tupleIJNS5_1CILi64EEENS7_ILi128EEES9_EEENS_6half_tEfNS_4arch4Sm80ELb1ELb0ELb1ELb1ELb0ELb0ELb0ELb0ELi2ELi2ELi2ELi2ELb0EEENS1_21CollectiveEpilogueBwdISA_SB_SD_Li256ELb1ELb0ELi4EEENS1_25SingleTileBwdLPTSchedulerILb1ELi128ELb0EEEEEEEEEvNT_6ParamsE,"ax",@progbits
	.align	128
.text._ZN7cutlass13device_kernelIN5flash19enable_sm80_to_sm89INS1_16FlashAttnBwdSm80INS1_25CollectiveMainloopBwdSm80ILi2ELi2EN4cute5tupleIJNS5_1CILi64EEENS7_ILi128EEES9_EEENS_6half_tEfNS_4arch4Sm80ELb1ELb0ELb1ELb1ELb0ELb0ELb0ELb0ELi2ELi2ELi2ELi2ELb0EEENS1_21CollectiveEpilogueBwdISA_SB_SD_Li256ELb1ELb0ELi4EEENS1_25SingleTileBwdLPTSchedulerILb1ELi128ELb0EEEEEEEEEvNT_6ParamsE:
        .type           _ZN7cutlass13device_kernelIN5flash19enable_sm80_to_sm89INS1_16FlashAttnBwdSm80INS1_25CollectiveMainloopBwdSm80ILi2ELi2EN4cute5tupleIJNS5_1CILi64EEENS7_ILi128EEES9_EEENS_6half_tEfNS_4arch4Sm80ELb1ELb0ELb1ELb1ELb0ELb0ELb0ELb0ELi2ELi2ELi2ELi2ELb0EEENS1_21CollectiveEpilogueBwdISA_SB_SD_Li256ELb1ELb0ELi4EEENS1_25SingleTileBwdLPTSchedulerILb1ELi128ELb0EEEEEEEEEvNT_6ParamsE,@function
        .size           _ZN7cutlass13device_kernelIN5flash19enable_sm80_to_sm89INS1_16FlashAttnBwdSm80INS1_25CollectiveMainloopBwdSm80ILi2ELi2EN4cute5tupleIJNS5_1CILi64EEENS7_ILi128EEES9_EEENS_6half_tEfNS_4arch4Sm80ELb1ELb0ELb1ELb1ELb0ELb0ELb0ELb0ELi2ELi2ELi2ELi2ELb0EEENS1_21CollectiveEpilogueBwdISA_SB_SD_Li256ELb1ELb0ELi4EEENS1_25SingleTileBwdLPTSchedulerILb1ELi128ELb0EEEEEEEEEvNT_6ParamsE,(.L_x_143 - _ZN7cutlass13device_kernelIN5flash19enable_sm80_to_sm89INS1_16FlashAttnBwdSm80INS1_25CollectiveMainloopBwdSm80ILi2ELi2EN4cute5tupleIJNS5_1CILi64EEENS7_ILi128EEES9_EEENS_6half_tEfNS_4arch4Sm80ELb1ELb0ELb1ELb1ELb0ELb0ELb0ELb0ELi2ELi2ELi2ELi2ELb0EEENS1_21CollectiveEpilogueBwdISA_SB_SD_Li256ELb1ELb0ELi4EEENS1_25SingleTileBwdLPTSchedulerILb1ELi128ELb0EEEEEEEEEvNT_6ParamsE)
        .other          _ZN7cutlass13device_kernelIN5flash19enable_sm80_to_sm89INS1_16FlashAttnBwdSm80INS1_25CollectiveMainloopBwdSm80ILi2ELi2EN4cute5tupleIJNS5_1CILi64EEENS7_ILi128EEES9_EEENS_6half_tEfNS_4arch4Sm80ELb1ELb0ELb1ELb1ELb0ELb0ELb0ELb0ELi2ELi2ELi2ELi2ELb0EEENS1_21CollectiveEpilogueBwdISA_SB_SD_Li256ELb1ELb0ELi4EEENS1_25SingleTileBwdLPTSchedulerILb1ELi128ELb0EEEEEEEEEvNT_6ParamsE,@"STO_CUDA_ENTRY STV_DEFAULT"
_ZN7cutlass13device_kernelIN5flash19enable_sm80_to_sm89INS1_16FlashAttnBwdSm80INS1_25CollectiveMainloopBwdSm80ILi2ELi2EN4cute5tupleIJNS5_1CILi64EEENS7_ILi128EEES9_EEENS_6half_tEfNS_4arch4Sm80ELb1ELb0ELb1ELb1ELb0ELb0ELb0ELb0ELi2ELi2ELi2ELi2ELb0EEENS1_21CollectiveEpilogueBwdISA_SB_SD_Li256ELb1ELb0ELi4EEENS1_25SingleTileBwdLPTSchedulerILb1ELi128ELb0EEEEEEEEEvNT_6ParamsE:
[----:B------:R-:W-:Y:S01]  /*0000*/  LDC R1, c[0x0][0x28] ;  /* 0x00000a00ff017b82 */ /* 0x000fe20000000800 */
[----:B------:R-:W-:Y:S05]  /*0010*/  EXIT ;  /* 0x000000000000794d */ /* 0x000fea0003800000 */
.L_x_61:
        /* <DEDUP_REMOVED lines=14> */
.L_x_143:


//--------------------- .text._ZN7cutlass13device_kernelIN5flash19enable_sm80_to_sm89INS1_16FlashAttnBwdSm80INS1_25CollectiveMainloopBwdSm80ILi2ELi2EN4cute5tupleIJNS5_1CILi64EEENS7_ILi128EEES9_EEENS_6half_tEfNS_4arch4Sm80ELb1ELb0ELb1ELb1ELb1ELb0ELb0ELb0ELi2ELi2ELi2ELi2ELb0EEENS1_21CollectiveEpilogueBwdISA_SB_SD_Li256ELb1ELb0ELi4EEENS1_25SingleTileBwdLPTSchedulerILb1ELi128ELb1EEEEEEEEEvNT_6ParamsE --------------------------
	.section	.text._ZN7cutlass13device_kernelIN5flash19enable_sm80_to_sm89INS1_16FlashAttnBwdSm80INS1_25CollectiveMainloopBwdSm80ILi2ELi2EN4cute5tupleIJNS5_1CILi64EEENS7_ILi128EEES9_EEENS_6half_tEfNS_4arch4Sm80ELb1ELb0ELb1ELb1ELb1ELb0ELb0ELb0ELi2ELi2ELi2ELi2ELb0EEENS1_21CollectiveEpilogueBwdISA_SB_SD_Li256ELb1ELb0ELi4EEENS1_25SingleTileBwdLPTSchedulerILb1ELi128ELb1EEEEEEEEEvNT_6ParamsE,"ax",@progbits
	.align	128
.text._ZN7cutlass13device_kernelIN5flash19enable_sm80_to_sm89INS1_16FlashAttnBwdSm80INS1_25CollectiveMainloopBwdSm80ILi2ELi2EN4cute5tupleIJNS5_1CILi64EEENS7_ILi128EEES9_EEENS_6half_tEfNS_4arch4Sm80ELb1ELb0ELb1ELb1ELb1ELb0ELb0ELb0ELi2ELi2ELi2ELi2ELb0EEENS1_21CollectiveEpilogueBwdISA_SB_SD_Li256ELb1ELb0ELi4EEENS1_25SingleTileBwdLPTSchedulerILb1ELi128ELb1EEEEEEEEEvNT_6ParamsE:
        .type           _ZN7cutlass13device_kernelIN5flash19enable_sm80_to_sm89INS1_16FlashAttnBwdSm80INS1_25CollectiveMainloopBwdSm80ILi2ELi2EN4cute5tupleIJNS5_1CILi64EEENS7_ILi128EEES9_EEENS_6half_tEfNS_4arch4Sm80ELb1ELb0ELb1ELb1ELb1ELb0ELb0ELb0ELi2ELi2ELi2ELi2ELb0EEENS1_21CollectiveEpilogueBwdISA_SB_SD_Li256ELb1ELb0ELi4EEENS1_25SingleTileBwdLPTSchedulerILb1ELi128ELb1EEEEEEEEEvNT_6ParamsE,@function
        .size           _ZN7cutlass13device_kernelIN5flash19enable_sm80_to_sm89INS1_16FlashAttnBwdSm80INS1_25CollectiveMainloopBwdSm80ILi2ELi2EN4cute5tupleIJNS5_1CILi64EEENS7_ILi128EEES9_EEENS_6half_tEfNS_4arch4Sm80ELb1ELb0ELb1ELb1ELb1ELb0ELb0ELb0ELi2ELi2ELi2ELi2ELb0EEENS1_21CollectiveEpilogueBwdISA_SB_SD_Li256ELb1ELb0ELi4EEENS1_25SingleTileBwdLPTSchedulerILb1ELi128ELb1EEEEEEEEEvNT_6ParamsE,(.L_x_144 - _ZN7cutlass13device_kernelIN5flash19enable_sm80_to_sm89INS1_16FlashAttnBwdSm80INS1_25CollectiveMainloopBwdSm80ILi2ELi2EN4cute5tupleIJNS5_1CILi64EEENS7_ILi128EEES9_EEENS_6half_tEfNS_4arch4Sm80ELb1ELb0ELb1ELb1ELb1ELb0ELb0ELb0ELi2ELi2ELi2ELi2ELb0EEENS1_21CollectiveEpilogueBwdISA_SB_SD_Li256ELb1ELb0ELi4EEENS1_25SingleTileBwdLPTSchedulerILb1ELi128ELb1EEEEEEEEEvNT_6ParamsE)
        .other          _ZN7cutlass13device_kernelIN5flash19enable_sm80_to_sm89INS1_16FlashAttnBwdSm80INS1_25CollectiveMainloopBwdSm80ILi2ELi2EN4cute5tupleIJNS5_1CILi64EEENS7_ILi128EEES9_EEENS_6half_tEfNS_4arch4Sm80ELb1ELb0ELb1ELb1ELb1ELb0ELb0ELb0ELi2ELi2ELi2ELi2ELb0EEENS1_21CollectiveEpilogueBwdISA_SB_SD_Li256ELb1ELb0ELi4EEENS1_25SingleTileBwdLPTSchedulerILb1ELi128ELb1EEEEEEEEEvNT_6ParamsE,@"STO_CUDA_ENTRY STV_DEFAULT"
_ZN7cutlass13device_kernelIN5flash19enable_sm80_to_sm89INS1_16FlashAttnBwdSm80INS1_25CollectiveMainloopBwdSm80ILi2ELi2EN4cute5tupleIJNS5_1CILi64EEENS7_ILi128EEES9_EEENS_6half_tEfNS_4arch4Sm80ELb1ELb0ELb1ELb1ELb1ELb0ELb0ELb0ELi2ELi2ELi2ELi2ELb0EEENS1_21CollectiveEpilogueBwdISA_SB_SD_Li256ELb1ELb0ELi4EEENS1_25SingleTileBwdLPTSchedulerILb1ELi128ELb1EEEEEEEEEvNT_6ParamsE:
[----:B------:R-:W-:Y:S01]  /*0000*/  LDC R1, c[0x0][0x28] ;  /* 0x00000a00ff017b82 */ /* 0x000fe20000000800 */
[----:B------:R-:W-:Y:S05]  /*0010*/  EXIT ;  /* 0x000000000000794d */ /* 0x000fea0003800000 */
.L_x_62:
        /* <DEDUP_REMOVED lines=14> */
.L_x_144:


//--------------------- .text._ZN7cutlass13device_kernelIN5flash19enable_sm80_to_sm89INS1_16FlashAttnBwdSm80INS1_25CollectiveMainloopBwdSm80ILi2ELi2EN4cute5tupleIJNS5_1CILi64EEENS7_ILi128EEES9_EEENS_6half_tEfNS_4arch4Sm80ELb1ELb0ELb1ELb1ELb0ELb0ELb0ELb0ELi2ELi2ELi2ELi2ELb0EEENS1_24CollectiveEpilogueBwdGQAISA_fSD_Li256ELb1ELb0EEENS1_25SingleTileBwdLPTSchedulerILb1ELi128ELb0EEEEEEEEEvNT_6ParamsE --------------------------
	.section	.text._ZN7cutlass13device_kernelIN5flash19enable_sm80_to_sm89INS1_16FlashAttnBwdSm80INS1_25CollectiveMainloopBwdSm80ILi2ELi2EN4cute5tupleIJNS5_1CILi64EEENS7_ILi128EEES9_EEENS_6half_tEfNS_4arch4Sm80ELb1ELb0ELb1ELb1ELb0ELb0ELb0ELb0ELi2ELi2ELi2ELi2ELb0EEENS1_24CollectiveEpilogueBwdGQAISA_fSD_Li256ELb1ELb0EEENS1_25SingleTileBwdLPTSchedulerILb1ELi128ELb0EEEEEEEEEvNT_6ParamsE,"ax",@progbits
	.align	128
.text._ZN7cutlass13device_kernelIN5flash19enable_sm80_to_sm89INS1_16FlashAttnBwdSm80INS1_25CollectiveMainloopBwdSm80ILi2ELi2EN4cute5tupleIJNS5_1CILi64EEENS7_ILi128EEES9_EEENS_6half_tEfNS_4arch4Sm80ELb1ELb0ELb1ELb1ELb0ELb0ELb0ELb0ELi2ELi2ELi2ELi2ELb0EEENS1_24CollectiveEpilogueBwdGQAISA_fSD_Li256ELb1ELb0EEENS1_25SingleTileBwdLPTSchedulerILb1ELi128ELb0EEEEEEEEEvNT_6ParamsE:
        .type           _ZN7cutlass13device_kernelIN5flash19enable_sm80_to_sm89INS1_16FlashAttnBwdSm80INS1_25CollectiveMainloopBwdSm80ILi2ELi2EN4cute5tupleIJNS5_1CILi64EEENS7_ILi128EEES9_EEENS_6half_tEfNS_4arch4Sm80ELb1ELb0ELb1ELb1ELb0ELb0ELb0ELb0ELi2ELi2ELi2ELi2ELb0EEENS1_24CollectiveEpilogueBwdGQAISA_fSD_Li256ELb1ELb0EEENS1_25SingleTileBwdLPTSchedulerILb1ELi128ELb0EEEEEEEEEvNT_6ParamsE,@function
        .size           _ZN7cutlass13device_kernelIN5flash19enable_sm80_to_sm89INS1_16FlashAttnBwdSm80INS1_25CollectiveMainloopBwdSm80ILi2ELi2EN4cute5tupleIJNS5_1CILi64EEENS7_ILi128EEES9_EEENS_6half_tEfNS_4arch4Sm80ELb1ELb0ELb1ELb1ELb0ELb0ELb0ELb0ELi2ELi2ELi2ELi2ELb0EEENS1_24CollectiveEpilogueBwdGQAISA_fSD_Li256ELb1ELb0EEENS1_25SingleTileBwdLPTSchedulerILb1ELi128ELb0EEEEEEEEEvNT_6ParamsE,(.L_x_145 - _ZN7cutlass13device_kernelIN5flash19enable_sm80_to_sm89INS1_16FlashAttnBwdSm80INS1_25CollectiveMainloopBwdSm80ILi2ELi2EN4cute5tupleIJNS5_1CILi64EEENS7_ILi128EEES9_EEENS_6half_tEfNS_4arch4Sm80ELb1ELb0ELb1ELb1ELb0ELb0ELb0ELb0ELi2ELi2ELi2ELi2ELb0EEENS1_24CollectiveEpilogueBwdGQAISA_fSD_Li256ELb1ELb0EEENS1_25SingleTileBwdLPTSchedulerILb1ELi128ELb0EEEEEEEEEvNT_6ParamsE)
        .other          _ZN7cutlass13device_kernelIN5flash19enable_sm80_to_sm89INS1_16FlashAttnBwdSm80INS1_25CollectiveMainloopBwdSm80ILi2ELi2EN4cute5tupleIJNS5_1CILi64EEENS7_ILi128EEES9_EEENS_6half_tEfNS_4arch4Sm80ELb1ELb0ELb1ELb1ELb0ELb0ELb0ELb0ELi2ELi2ELi2ELi2ELb0EEENS1_24CollectiveEpilogueBwdGQAISA_fSD_Li256ELb1ELb0EEENS1_25SingleTileBwdLPTSchedulerILb1ELi128ELb0EEEEEEEEEvNT_6ParamsE,@"STO_CUDA_ENTRY STV_DEFAULT"
_ZN7cutlass13device_kernelIN5flash19enable_sm80_to_sm89INS1_16FlashAttnBwdSm80INS1_25CollectiveMainloopBwdSm80ILi2ELi2EN4cute5tupleIJNS5_1CILi64EEENS7_ILi128EEES9_EEENS_6half_tEfNS_4arch4Sm80ELb1ELb0ELb1ELb1ELb0ELb0ELb0ELb0ELi2ELi2ELi2ELi2ELb0EEENS1_24CollectiveEpilogueBwdGQAISA_fSD_Li256ELb1ELb0EEENS1_25SingleTileBwdLPTSchedulerILb1ELi128ELb0EEEEEEEEEvNT_6ParamsE:
[----:B------:R-:W-:Y:S01]  /*0000*/  LDC R1, c[0x0][0x28] ;  /* 0x00000a00ff017b82 */ /* 0x000fe20000000800 */
[----:B------:R-:W-:Y:S05]  /*0010*/  EXIT ;  /* 0x000000000000794d */ /* 0x000fea0003800000 */
.L_x_63:
        /* <DEDUP_REMOVED lines=14> */
.L_x_145:


//--------------------- .text._ZN7cutlass13device_kernelIN5flash32FlashAttnBwdPostprocessConvertdQIN4cute5tupleIJNS3_1CILi128EEES6_EEENS_6half_tEfNS_4arch4Sm80ELi256ENS3_8TiledMMAINS3_8MMA_AtomIJNS3_28SM80_16x8x16_F32F16F16F32_TNEEEENS3_6LayoutINS4_IJNS5_ILi2EEENS5_ILi4EEENS5_ILi1EEEEEENS4_IJSI_SG_NS5_ILi0EEEEEEEENS4_IJNS5_ILi32EEENS5_ILi64EEENS5_ILi16EEEEEEEELb0EEEEEvNT_6ParamsE --------------------------
	.section	.text._ZN7cutlass13device_kernelIN5flash32FlashAttnBwdPostprocessConvertdQIN4cute5tupleIJNS3_1CILi128EEES6_EEENS_6half_tEfNS_4arch4Sm80ELi256ENS3_8TiledMMAINS3_8MMA_AtomIJNS3_28SM80_16x8x16_F32F16F16F32_TNEEEENS3_6LayoutINS4_IJNS5_ILi2EEENS5_ILi4EEENS5_ILi1EEEEEENS4_IJSI_SG_NS5_ILi0EEEEEEEENS4_IJNS5_ILi32EEENS5_ILi64EEENS5_ILi16EEEEEEEELb0EEEEEvNT_6ParamsE,"ax",@progbits
	.align	128
.text._ZN7cutlass13device_kernelIN5flash32FlashAttnBwdPostprocessConvertdQIN4cute5tupleIJNS3_1CILi128EEES6_EEENS_6half_tEfNS_4arch4Sm80ELi256ENS3_8TiledMMAINS3_8MMA_AtomIJNS3_28SM80_16x8x16_F32F16F16F32_TNEEEENS3_6LayoutINS4_IJNS5_ILi2EEENS5_ILi4EEENS5_ILi1EEEEEENS4_IJSI_SG_NS5_ILi0EEEEEEEENS4_IJNS5_ILi32EEENS5_ILi64EEENS5_ILi16EEEEEEEELb0EEEEEvNT_6ParamsE:
        .type           _ZN7cutlass13device_kernelIN5flash32FlashAttnBwdPostprocessConvertdQIN4cute5tupleIJNS3_1CILi128EEES6_EEENS_6half_tEfNS_4arch4Sm80ELi256ENS3_8TiledMMAINS3_8MMA_AtomIJNS3_28SM80_16x8x16_F32F16F16F32_TNEEEENS3_6LayoutINS4_IJNS5_ILi2EEENS5_ILi4EEENS5_ILi1EEEEEENS4_IJSI_SG_NS5_ILi0EEEEEEEENS4_IJNS5_ILi32EEENS5_ILi64EEENS5_ILi16EEEEEEEELb0EEEEEvNT_6ParamsE,@function
        .size           _ZN7cutlass13device_kernelIN5flash32FlashAttnBwdPostprocessConvertdQIN4cute5tupleIJNS3_1CILi128EEES6_EEENS_6half_tEfNS_4arch4Sm80ELi256ENS3_8TiledMMAINS3_8MMA_AtomIJNS3_28SM80_16x8x16_F32F16F16F32_TNEEEENS3_6LayoutINS4_IJNS5_ILi2EEENS5_ILi4EEENS5_ILi1EEEEEENS4_IJSI_SG_NS5_ILi0EEEEEEEENS4_IJNS5_ILi32EEENS5_ILi64EEENS5_ILi16EEEEEEEELb0EEEEEvNT_6ParamsE,(.L_x_146 - _ZN7cutlass13device_kernelIN5flash32FlashAttnBwdPostprocessConvertdQIN4cute5tupleIJNS3_1CILi128EEES6_EEENS_6half_tEfNS_4arch4Sm80ELi256ENS3_8TiledMMAINS3_8MMA_AtomIJNS3_28SM80_16x8x16_F32F16F16F32_TNEEEENS3_6LayoutINS4_IJNS5_ILi2EEENS5_ILi4EEENS5_ILi1EEEEEENS4_IJSI_SG_NS5_ILi0EEEEEEEENS4_IJNS5_ILi32EEENS5_ILi64EEENS5_ILi16EEEEEEEELb0EEEEEvNT_6ParamsE)
        .other          _ZN7cutlass13device_kernelIN5flash32FlashAttnBwdPostprocessConvertdQIN4cute5tupleIJNS3_1CILi128EEES6_EEENS_6half_tEfNS_4arch4Sm80ELi256ENS3_8TiledMMAINS3_8MMA_AtomIJNS3_28SM80_16x8x16_F32F16F16F32_TNEEEENS3_6LayoutINS4_IJNS5_ILi2EEENS5_ILi4EEENS5_ILi1EEEEEENS4_IJSI_SG_NS5_ILi0EEEEEEEENS4_IJNS5_ILi32EEENS5_ILi64EEENS5_ILi16EEEEEEEELb0EEEEEvNT_6ParamsE,@"STO_CUDA_ENTRY STV_DEFAULT"
_ZN7cutlass13device_kernelIN5flash32FlashAttnBwdPostprocessConvertdQIN4cute5tupleIJNS3_1CILi128EEES6_EEENS_6half_tEfNS_4arch4Sm80ELi256ENS3_8TiledMMAINS3_8MMA_AtomIJNS3_28SM80_16x8x16_F32F16F16F32_TNEEEENS3_6LayoutINS4_IJNS5_ILi2EEENS5_ILi4EEENS5_ILi1EEEEEENS4_IJSI_SG_NS5_ILi0EEEEEEEENS4_IJNS5_ILi32EEENS5_ILi64EEENS5_ILi16EEEEEEEELb0EEEEEvNT_6ParamsE:
        /* <DEDUP_REMOVED lines=10> */
[----:B------:R-:W-:Y:S01]  /*00a0*/  ULDC UR8, c[0x0][0x240] ;  /* 0x0000900000087ab9 */ /* 0x000fe20000000800 */
[----:B-1----:R-:W-:-:S11]  /*00b0*/  IMAD.WIDE R4, R11, 0x4, R4 ;  /* 0x000000040b047825 */ /* 0x002fd600078e0204 */
[----:B------:R-:W0:Y:S01]  /*00c0*/  @P1 LDC.64 R6, c[0x0][0x278] ;  /* 0x00009e00ff061b82 */ /* 0x000e220000000a00 */
[----:B------:R-:W-:Y:S01]  /*00d0*/  IMAD.U32 R3, RZ, RZ, UR8 ;  /* 0x00000008ff037e24 */ /* 0x000fe2000f8e00ff */
[----:B------:R1:W5:Y:S01]  /*00e0*/  @P0 LDG.E R71, desc[UR6][R4.64] ;  /* 0x0000000604470981 */ /* 0x000362000c1e1900 */
[----:B------:R-:W2:Y:S01]  /*00f0*/  S2R R2, SR_CTAID.X ;  /* 0x0000000000027919 */ /* 0x000ea20000002500 */
[----:B0-----:R-:W-:-:S05]  /*0100*/  @P1 IMAD.WIDE R6, R11, 0x4, R6 ;  /* 0x000000040b061825 */ /* 0x001fca00078e0206 */
[----:B------:R1:W5:Y:S01]  /*0110*/  @P1 LDG.E R3, desc[UR6][R6.64] ;  /* 0x0000000606031981 */ /* 0x000362000c1e1900 */
[----:B--2---:R-:W-:Y:S01]  /*0120*/  IMAD.SHL.U32 R0, R2, 0x80, RZ ;  /* 0x0000008002007824 */ /* 0x004fe200078e00ff */
[----:B------:R-:W-:Y:S06]  /*0130*/  @P1 BRA `(.L_x_64) ;  /* 0x0000000000101947 */ /* 0x000fec0003800000 */
[----:B------:R-:W-:Y:S05]  /*0140*/  @!P0 BRA `(.L_x_64) ;  /* 0x00000000000c8947 */ /* 0x000fea0003800000 */
[----:B-1----:R-:W2:Y:S04]  /*0150*/  LDG.E R6, desc[UR6][R4.64] ;  /* 0x0000000604067981 */ /* 0x002ea8000c1e1900 */
[----:B-----5:R-:W2:Y:S02]  /*0160*/  LDG.E R3, desc[UR6][R4.64+0x4] ;  /* 0x0000040604037981 */ /* 0x020ea4000c1e1900 */
[----:B--2---:R-:W-:-:S07]  /*0170*/  IMAD.IADD R3, R3, 0x1, -R6 ;  /* 0x0000000103037824 */ /* 0x004fce00078e0a06 */
.L_x_64:
[----:B------:R-:W-:Y:S02]  /*0180*/  ISETP.NE.U32.AND P1, PT, RZ, UR4, PT ;  /* 0x00000004ff007c0c */ /* 0x000fe4000bf25070 */
[----:B-----5:R-:W-:Y:S02]  /*0190*/  ISETP.LE.AND P2, PT, R3, R0, PT ;  /* 0x000000000300720c */ /* 0x020fe40003f43270 */
[----:B------:R-:W-:-:S13]  /*01a0*/  ISETP.NE.AND.EX P1, PT, RZ, UR5, PT, P1 ;  /* 0x00000005ff007c0c */ /* 0x000fda000bf25310 */
[----:B------:R-:W-:Y:S05]  /*01b0*/  @P1 EXIT P2 ;  /* 0x000000000000194d */ /* 0x000fea0001000000 */
[----:B------:R-:W0:Y:S01]  /*01c0*/  S2R R72, SR_TID.X ;  /* 0x0000000000487919 */ /* 0x000e220000002100 */
[----:B-1----:R-:W-:Y:S01]  /*01d0*/  @P0 LEA R4, R11, R71, 0x7 ;  /* 0x000000470b040211 */ /* 0x002fe200078e38ff */
[----:B------:R-:W1:Y:S01]  /*01e0*/  S2UR UR8, SR_CTAID.Y ;  /* 0x00000000000879c3 */ /* 0x000e620000002600 */
[----:B------:R-:W-:Y:S01]  /*01f0*/  IMAD.SHL.U32 R9, R2, 0x4000, RZ ;  /* 0x0000400002097824 */ /* 0x000fe200078e00ff */
[----:B------:R-:W-:Y:S01]  /*0200*/  SHF.R.S32.HI R69, RZ, 0x1f, R11 ;  /* 0x0000001fff457819 */ /* 0x000fe2000001140b */
[----:B------:R-:W-:Y:S01]  /*0210*/  ULDC.64 UR4, c[0x0][0x230] ;  /* 0x00008c0000047ab9 */ /* 0x000fe20000000a00 */
[----:B------:R-:W-:Y:S02]  /*0220*/  @P0 SHF.R.S32.HI R5, RZ, 0x1f, R4 ;  /* 0x0000001fff050819 */ /* 0x000fe40000011404 */
[----:B------:R-:W-:Y:S02]  /*0230*/  SEL R69, R69, RZ, !P1 ;  /* 0x000000ff45457207 */ /* 0x000fe40004800000 */
[----:B------:R-:W2:Y:S01]  /*0240*/  LDC.64 R12, c[0x0][0x228] ;  /* 0x00008a00ff0c7b82 */ /* 0x000ea20000000a00 */
[----:B------:R-:W-:-:S02]  /*0250*/  @P0 LEA.HI R5, R5, R4, RZ, 0x7 ;  /* 0x0000000405050211 */ /* 0x000fc400078f38ff */
[----:B------:R-:W-:-:S03]  /*0260*/  SEL R68, R11, RZ, !P1 ;  /* 0x000000ff0b447207 */ /* 0x000fc60004800000 */
[----:B------:R-:W-:-:S05]  /*0270*/  @P0 IMAD.SHL.U32 R5, R5, 0x80, RZ ;  /* 0x0000008005050824 */ /* 0x000fca00078e00ff */
[----:B------:R-:W-:Y:S02]  /*0280*/  @P0 LOP3.LUT R7, R5, 0xffffc000, RZ, 0xc0, !PT ;  /* 0xffffc00005070812 */ /* 0x000fe400078ec0ff */
[----:B------:R-:W-:Y:S02]  /*0290*/  CS2R R4, SRZ ;  /* 0x0000000000047805 */ /* 0x000fe4000001ff00 */
[----:B------:R-:W-:Y:S01]  /*02a0*/  @P0 MOV R4, R7 ;  /* 0x0000000700040202 */ /* 0x000fe20000000f00 */
[----:B-1----:R-:W-:Y:S01]  /*02b0*/  USHF.R.S32.HI UR9, URZ, 0x1f, UR8 ;  /* 0x0000001f3f097899 */ /* 0x002fe20008011408 */
[----:B------:R-:W-:Y:S02]  /*02c0*/  @P0 SHF.R.S32.HI R5, RZ, 0x1f, R7 ;  /* 0x0000001fff050819 */ /* 0x000fe40000011407 */
[----:B------:R-:W-:Y:S01]  /*02d0*/  SHF.R.S32.HI R7, RZ, 0x1f, R9 ;  /* 0x0000001fff077819 */ /* 0x000fe20000011409 */
[----:B0-----:R-:W-:Y:S02]  /*02e0*/  IMAD.SHL.U32 R70, R72, 0x4, RZ ;  /* 0x0000000448467824 */ /* 0x001fe400078e00ff */
[----:B--2---:R-:W-:-:S03]  /*02f0*/  IMAD R8, R12, UR9, RZ ;  /* 0x000000090c087c24 */ /* 0x004fc6000f8e02ff */
[----:B------:R-:W-:Y:S01]  /*0300*/  IADD3 R4, P2, P3, R4, R70, R9 ;  /* 0x0000004604047210 */ /* 0x000fe20007b5e009 */
[----:B------:R-:W-:Y:S01]  /*0310*/  IMAD R9, R69, UR4, RZ ;  /* 0x0000000445097c24 */ /* 0x000fe2000f8e02ff */
[----:B------:R-:W-:-:S03]  /*0320*/  SHF.R.S32.HI R6, RZ, 0x1f, R70 ;  /* 0x0000001fff067819 */ /* 0x000fc60000011446 */
[----:B------:R-:W-:Y:S01]  /*0330*/  IMAD R9, R68, UR5, R9 ;  /* 0x0000000544097c24 */ /* 0x000fe2000f8e0209 */
[----:B------:R-:W-:Y:S01]  /*0340*/  IADD3.X R5, R5, R6, R7, P2, P3 ;  /* 0x0000000605057210 */ /* 0x000fe200017e6407 */
[----:B------:R-:W-:Y:S02]  /*0350*/  IMAD R7, R13, UR8, R8 ;  /* 0x000000080d077c24 */ /* 0x000fe4000f8e0208 */
[----:B------:R-:W-:-:S04]  /*0360*/  IMAD.WIDE.U32 R4, R12, UR8, R4 ;  /* 0x000000080c047c25 */ /* 0x000fc8000f8e0004 */
[----:B------:R-:W-:Y:S02]  /*0370*/  IMAD.IADD R5, R5, 0x1, R7 ;  /* 0x0000000105057824 */ /* 0x000fe400078e0207 */
        /* <DEDUP_REMOVED lines=21> */
[----:B------:R-:W-:Y:S01]  /*04d0*/  SHF.R.S32.HI R75, RZ, 0x1f, R72 ;  /* 0x0000001fff4b7819 */ /* 0x000fe20000011448 */
[----:B------:R-:W1:Y:S01]  /*04e0*/  S2UR UR5, SR_CgaCtaId ;  /* 0x00000000000579c3 */ /* 0x000e620000008800 */
[----:B------:R-:W-:Y:S01]  /*04f0*/  UMOV UR4, 0x400 ;  /* 0x0000040000047882 */ /* 0x000fe20000000000 */
[----:B------:R-:W-:Y:S01]  /*0500*/  BSSY B0, `(.L_x_65) ;  /* 0x000013f000007945 */ /* 0x000fe20003800000 */
[----:B------:R-:W-:-:S02]  /*0510*/  LEA.HI R73, R75, R72, RZ, 0x2 ;  /* 0x000000484b497211 */ /* 0x000fc400078f10ff */
[-C--:B------:R-:W-:Y:S02]  /*0520*/  LEA.HI R74, R75, R72.reuse, RZ, 0x7 ;  /* 0x000000484b4a7211 */ /* 0x080fe400078f38ff */
[----:B------:R-:W-:Y:S02]  /*0530*/  LOP3.LUT R79, R73, 0x7ffffffc, RZ, 0xc0, !PT ;  /* 0x7ffffffc494f7812 */ /* 0x000fe400078ec0ff */
[--C-:B------:R-:W-:Y:S01]  /*0540*/  SHF.R.S32.HI R78, RZ, 0x2, R73.reuse ;  /* 0x00000002ff4e7819 */ /* 0x100fe20000011449 */
[----:B------:R-:W-:Y:S01]  /*0550*/  IMAD.SHL.U32 R80, R74, 0x10, RZ ;  /* 0x000000104a507824 */ /* 0x000fe200078e00ff */
[----:B------:R-:W-:Y:S02]  /*0560*/  SHF.R.S32.HI R73, RZ, 0x1f, R73 ;  /* 0x0000001fff497819 */ /* 0x000fe40000011449 */
[----:B------:R-:W-:Y:S02]  /*0570*/  IADD3 R79, -R79, R72, RZ ;  /* 0x000000484f4f7210 */ /* 0x000fe40007ffe1ff */
[----:B0-----:R-:W-:-:S02]  /*0580*/  LEA.HI R76, R73, R78, RZ, 0x3 ;  /* 0x0000004e494c7211 */ /* 0x001fc400078f18ff */
[----:B------:R-:W-:Y:S02]  /*0590*/  LOP3.LUT R82, R80, 0xfffff800, RZ, 0xc0, !PT ;  /* 0xfffff80050527812 */ /* 0x000fe400078ec0ff */
[----:B------:R-:W-:Y:S02]  /*05a0*/  LOP3.LUT R77, R76, 0xfffffff8, RZ, 0xc0, !PT ;  /* 0xfffffff84c4d7812 */ /* 0x000fe400078ec0ff */
[-C--:B------:R-:W-:Y:S01]  /*05b0*/  LEA.HI R76, R75, R72.reuse, RZ, 0x6 ;  /* 0x000000484b4c7211 */ /* 0x080fe200078f30ff */
[----:B------:R-:W-:Y:S01]  /*05c0*/  IMAD R73, R79, 0x2, R82 ;  /* 0x000000024f497824 */ /* 0x000fe200078e0252 */
[CC--:B------:R-:W-:Y:S01]  /*05d0*/  LEA.HI R80, R75.reuse, R72.reuse, RZ, 0x5 ;  /* 0x000000484b507211 */ /* 0x0c0fe200078f28ff */
[----:B------:R-:W-:Y:S01]  /*05e0*/  IMAD.IADD R78, R78, 0x1, -R77 ;  /* 0x000000014e4e7824 */ /* 0x000fe200078e0a4d */
[----:B-1----:R-:W-:Y:S01]  /*05f0*/  ULEA UR4, UR5, UR4, 0x18 ;  /* 0x0000000405047291 */ /* 0x002fe2000f8ec03f */
[----:B------:R-:W-:Y:S02]  /*0600*/  SHF.R.S32.HI R79, RZ, 0x6, R76 ;  /* 0x00000006ff4f7819 */ /* 0x000fe4000001144c */
[----:B------:R-:W-:Y:S01]  /*0610*/  LEA.HI R83, R75, R72, RZ, 0x4 ;  /* 0x000000484b537211 */ /* 0x000fe200078f20ff */
[----:B------:R-:W-:Y:S01]  /*0620*/  ULDC UR5, c[0x0][0x268] ;  /* 0x00009a0000057ab9 */ /* 0x000fe20000000800 */
[----:B------:R-:W-:-:S02]  /*0630*/  SHF.R.S32.HI R77, RZ, 0x1f, R78 ;  /* 0x0000001fff4d7819 */ /* 0x000fc4000001144e */
[----:B------:R-:W-:Y:S02]  /*0640*/  LEA.HI R75, R76, R79, RZ, 0x1 ;  /* 0x0000004f4c4b7211 */ /* 0x000fe400078f08ff */
[----:B------:R-:W-:Y:S02]  /*0650*/  LEA.HI R76, R77, R78, RZ, 0x2 ;  /* 0x0000004e4d4c7211 */ /* 0x000fe400078f10ff */
[----:B------:R-:W-:Y:S02]  /*0660*/  SHF.R.S32.HI R81, RZ, 0x5, R80 ;  /* 0x00000005ff517819 */ /* 0x000fe40000011450 */
[----:B------:R-:W-:Y:S02]  /*0670*/  LEA R77, R72, UR4, 0x4 ;  /* 0x00000004484d7c11 */ /* 0x000fe4000f8e20ff */
[----:B------:R-:W-:Y:S02]  /*0680*/  LEA.HI R80, R80, R81, RZ, 0x1 ;  /* 0x0000005150507211 */ /* 0x000fe400078f08ff */
[----:B------:R-:W-:-:S02]  /*0690*/  LOP3.LUT R85, R83, 0xfffffff0, RZ, 0xc0, !PT ;  /* 0xfffffff053557812 */ /* 0x000fc400078ec0ff */
[----:B------:R-:W-:Y:S02]  /*06a0*/  LOP3.LUT R80, R80, 0xfffffe, RZ, 0xc0, !PT ;  /* 0x00fffffe50507812 */ /* 0x000fe400078ec0ff */
[----:B------:R-:W-:-:S03]  /*06b0*/  IADD3 R72, -R85, R72, RZ ;  /* 0x0000004855487210 */ /* 0x000fc60007ffe1ff */
[----:B------:R-:W-:Y:S01]  /*06c0*/  IMAD.IADD R82, R81, 0x1, -R80 ;  /* 0x0000000151527824 */ /* 0x000fe200078e0a50 */
[----:B------:R-:W-:Y:S02]  /*06d0*/  LOP3.LUT R80, R75, 0xfffffffe, RZ, 0xc0, !PT ;  /* 0xfffffffe4b507812 */ /* 0x000fe400078ec0ff */
[----:B------:R-:W-:Y:S01]  /*06e0*/  LOP3.LUT R81, R76, 0x7fffffc, RZ, 0xc0, !PT ;  /* 0x07fffffc4c517812 */ /* 0x000fe200078ec0ff */
[----:B------:R-:W-:Y:S01]  /*06f0*/  IMAD R75, R82, 0x100, R73 ;  /* 0x00000100524b7824 */ /* 0x000fe200078e0249 */
[----:B------:R-:W-:Y:S01]  /*0700*/  SHF.R.S32.HI R73, RZ, 0x4, R83 ;  /* 0x00000004ff497819 */ /* 0x000fe20000011453 */
[----:B------:R-:W-:Y:S02]  /*0710*/  IMAD.IADD R80, R79, 0x1, -R80 ;  /* 0x000000014f507824 */ /* 0x000fe400078e0a50 */
[----:B------:R-:W-:Y:S02]  /*0720*/  IMAD.SHL.U32 R76, R76, 0x10, RZ ;  /* 0x000000104c4c7824 */ /* 0x000fe400078e00ff */
[----:B------:R-:W-:-:S03]  /*0730*/  IMAD.IADD R78, R78, 0x1, -R81 ;  /* 0x000000014e4e7824 */ /* 0x000fc600078e0a51 */
[----:B------:R-:W-:Y:S01]  /*0740*/  LOP3.LUT R76, R76, 0x40, RZ, 0xc0, !PT ;  /* 0x000000404c4c7812 */ /* 0x000fe200078ec0ff */
[----:B------:R-:W-:Y:S01]  /*0750*/  IMAD R75, R78, 0x10, R75 ;  /* 0x000000104e4b7824 */ /* 0x000fe200078e024b */
[----:B--2---:R0:W-:Y:S04]  /*0760*/  STS.128 [R77], R4 ;  /* 0x000000044d007388 */ /* 0x0041e80000000c00 */
[----:B---3--:R1:W-:Y:S04]  /*0770*/  STS.128 [R77+0x1000], R8 ;  /* 0x001000084d007388 */ /* 0x0083e80000000c00 */
[----:B----4-:R2:W-:Y:S04]  /*0780*/  STS.128 [R77+0x2000], R12 ;  /* 0x0020000c4d007388 */ /* 0x0105e80000000c00 */
[----:B-----5:R-:W-:Y:S04]  /*0790*/  STS.128 [R77+0x3000], R16 ;  /* 0x003000104d007388 */ /* 0x020fe80000000c00 */
[----:B------:R-:W-:Y:S01]  /*07a0*/  STS.128 [R77+0x4000], R20 ;  /* 0x004000144d007388 */ /* 0x000fe20000000c00 */
[----:B0-----:R-:W-:-:S03]  /*07b0*/  SHF.R.S32.HI R4, RZ, 0x1f, R83 ;  /* 0x0000001fff047819 */ /* 0x001fc60000011453 */
[----:B------:R-:W-:Y:S01]  /*07c0*/  STS.128 [R77+0x5000], R24 ;  /* 0x005000184d007388 */ /* 0x000fe20000000c00 */
[----:B------:R-:W-:Y:S01]  /*07d0*/  LEA.HI R5, R4, R73, RZ, 0x2 ;  /* 0x0000004904057211 */ /* 0x000fe200078f10ff */
[----:B-1----:R-:W-:Y:S01]  /*07e0*/  IMAD.SHL.U32 R8, R72, 0x8, RZ ;  /* 0x0000000848087824 */ /* 0x002fe200078e00ff */
[C---:B------:R-:W-:Y:S01]  /*07f0*/  SHF.L.U32 R4, R80.reuse, 0x6, RZ ;  /* 0x0000000650047819 */ /* 0x040fe200000006ff */
[----:B------:R-:W-:Y:S01]  /*0800*/  STS.128 [R77+0x6000], R28 ;  /* 0x0060001c4d007388 */ /* 0x000fe20000000c00 */
[----:B------:R-:W-:Y:S01]  /*0810*/  LOP3.LUT R10, R5, 0xffffffc, RZ, 0xc0, !PT ;  /* 0x0ffffffc050a7812 */ /* 0x000fe200078ec0ff */
[----:B------:R-:W-:Y:S01]  /*0820*/  IMAD.SHL.U32 R5, R80, 0x8, RZ ;  /* 0x0000000850057824 */ /* 0x000fe200078e00ff */
[----:B------:R-:W-:Y:S01]  /*0830*/  LOP3.LUT R11, R4, 0x40, RZ, 0xc0, !PT ;  /* 0x00000040040b7812 */ /* 0x000fe200078ec0ff */
[----:B------:R0:W-:Y:S01]  /*0840*/  STS.128 [R77+0x7000], R32 ;  /* 0x007000204d007388 */ /* 0x0001e20000000c00 */
[----:B--2---:R-:W-:Y:S02]  /*0850*/  LOP3.LUT R13, R74, 0xffffff80, RZ, 0xc0, !PT ;  /* 0xffffff804a0d7812 */ /* 0x004fe400078ec0ff */
[----:B------:R-:W-:Y:S01]  /*0860*/  IADD3 R12, R73, -R10, RZ ;  /* 0x8000000a490c7210 */ /* 0x000fe20007ffe0ff */
[----:B------:R-:W-:Y:S01]  /*0870*/  STS.128 [R77+0x8000], R36 ;  /* 0x008000244d007388 */ /* 0x000fe20000000c00 */
[----:B------:R-:W-:-:S02]  /*0880*/  LOP3.LUT R5, R76, 0x8, R5, 0xf8, !PT ;  /* 0x000000084c057812 */ /* 0x000fc400078ef805 */
[----:B------:R-:W-:Y:S01]  /*0890*/  SHF.R.U32.HI R76, RZ, 0x3, R76 ;  /* 0x00000003ff4c7819 */ /* 0x000fe2000001164c */
[----:B------:R-:W-:Y:S01]  /*08a0*/  STS.128 [R77+0x9000], R40 ;  /* 0x009000284d007388 */ /* 0x000fe20000000c00 */
[----:B------:R-:W-:Y:S02]  /*08b0*/  LEA.HI R72, R72, R72, RZ, 0x1 ;  /* 0x0000004848487211 */ /* 0x000fe400078f08ff */
[----:B------:R-:W-:Y:S01]  /*08c0*/  LOP3.LUT R10, R11, 0x8, R8, 0xf8, !PT ;  /* 0x000000080b0a7812 */ /* 0x000fe200078ef808 */
[----:B------:R-:W-:Y:S01]  /*08d0*/  STS.128 [R77+0xa000], R44 ;  /* 0x00a0002c4d007388 */ /* 0x000fe20000000c00 */
[----:B------:R-:W-:Y:S01]  /*08e0*/  LOP3.LUT R76, R5, R76, RZ, 0x3c, !PT ;  /* 0x0000004c054c7212 */ /* 0x000fe200078e3cff */
[----:B------:R-:W-:Y:S01]  /*08f0*/  IMAD.SHL.U32 R72, R72, 0x400, RZ ;  /* 0x0000040048487824 */ /* 0x000fe200078e00ff */
[----:B------:R-:W-:Y:S01]  /*0900*/  SHF.R.U32.HI R11, RZ, 0x3, R11 ;  /* 0x00000003ff0b7819 */ /* 0x000fe2000001160b */
[----:B------:R-:W-:Y:S01]  /*0910*/  STS.128 [R77+0xb000], R48 ;  /* 0x00b000304d007388 */ /* 0x000fe20000000c00 */
[----:B0-----:R-:W-:-:S02]  /*0920*/  IMAD R35, R12, 0x10, R13 ;  /* 0x000000100c237824 */ /* 0x001fc400078e020d */
[----:B------:R-:W-:Y:S01]  /*0930*/  LOP3.LUT R34, R10, R11, RZ, 0x3c, !PT ;  /* 0x0000000b0a227212 */ /* 0x000fe200078e3cff */
[----:B------:R-:W-:Y:S01]  /*0940*/  STS.128 [R77+0xc000], R52 ;  /* 0x00c000344d007388 */ /* 0x000fe20000000c00 */
[----:B------:R-:W-:Y:S02]  /*0950*/  LOP3.LUT R12, R72, 0x7ffff800, RZ, 0xc0, !PT ;  /* 0x7ffff800480c7812 */ /* 0x000fe400078ec0ff */
[----:B------:R-:W-:Y:S01]  /*0960*/  CS2R R10, SRZ ;  /* 0x00000000000a7805 */ /* 0x000fe2000001ff00 */
[----:B------:R-:W-:Y:S01]  /*0970*/  STS.128 [R77+0xd000], R56 ;  /* 0x00d000384d007388 */ /* 0x000fe20000000c00 */
[----:B------:R-:W-:Y:S02]  /*0980*/  IADD3 R12, R34, R35, R12 ;  /* 0x00000023220c7210 */ /* 0x000fe40007ffe00c */
[----:B------:R-:W-:Y:S01]  /*0990*/  @P0 MOV R10, R71 ;  /* 0x00000047000a0202 */ /* 0x000fe20000000f00 */
[----:B------:R-:W-:Y:S01]  /*09a0*/  STS.128 [R77+0xe000], R60 ;  /* 0x00e0003c4d007388 */ /* 0x000fe20000000c00 */
[----:B------:R-:W-:-:S02]  /*09b0*/  @P0 SHF.R.S32.HI R11, RZ, 0x1f, R71 ;  /* 0x0000001fff0b0819 */ /* 0x000fc40000011447 */
[C---:B------:R-:W-:Y:S01]  /*09c0*/  IADD3 R10, P1, R73.reuse, R10, RZ ;  /* 0x0000000a490a7210 */ /* 0x040fe20007f3e0ff */
[----:B------:R-:W-:Y:S03]  /*09d0*/  STS.128 [R77+0xf000], R64 ;  /* 0x00f000404d007388 */ /* 0x000fe60000000c00 */
[----:B------:R-:W-:Y:S01]  /*09e0*/  LEA.HI.X.SX32 R11, R73, R11, 0x1, P1 ;  /* 0x0000000b490b7211 */ /* 0x000fe200008f0eff */
[----:B------:R-:W-:Y:S06]  /*09f0*/  BAR.SYNC.DEFER_BLOCKING 0x0 ;  /* 0x0000000000007b1d */ /* 0x000fec0000010000 */
        /* <DEDUP_REMOVED lines=12> */
[----:B------:R-:W-:-:S02]  /*0ac0*/  IMAD.IADD R4, R76, 0x1, R75 ;  /* 0x000000014c047824 */ /* 0x000fc400078e024b */
[----:B------:R-:W0:Y:S01]  /*0ad0*/  LDS R21, [R70+UR4+0x2c00] ;  /* 0x002c000446157984 */ /* 0x000e220008000800 */
[----:B-1----:R-:W-:-:S03]  /*0ae0*/  FMUL.FTZ R6, R6, UR5 ;  /* 0x0000000506067c20 */ /* 0x002fc60008410000 */
[----:B------:R-:W1:Y:S01]  /*0af0*/  LDS R26, [R70+UR4+0x4000] ;  /* 0x00400004461a7984 */ /* 0x000e620008000800 */
[----:B--2---:R-:W-:Y:S01]  /*0b00*/  FMUL.FTZ R7, R7, UR5 ;  /* 0x0000000507077c20 */ /* 0x004fe20008410000 */
[----:B------:R-:W-:Y:S02]  /*0b10*/  F2FP.F16.F32.PACK_AB R5, R6, R5 ;  /* 0x000000050605723e */ /* 0x000fe400000000ff */
[----:B------:R-:W2:Y:S01]  /*0b20*/  LDS R27, [R70+UR4+0x4400] ;  /* 0x00440004461b7984 */ /* 0x000ea20008000800 */
[----:B---3--:R-:W-:-:S03]  /*0b30*/  FMUL.FTZ R14, R9, UR5 ;  /* 0x00000005090e7c20 */ /* 0x008fc60008410000 */
[----:B------:R-:W3:Y:S02]  /*0b40*/  LDS R28, [R70+UR4+0x4800] ;  /* 0x00480004461c7984 */ /* 0x000ee40008000800 */
[----:B------:R-:W-:Y:S01]  /*0b50*/  F2FP.F16.F32.PACK_AB R6, R14, R7 ;  /* 0x000000070e06723e */ /* 0x000fe200000000ff */
[----:B----4-:R-:W-:Y:S01]  /*0b60*/  FMUL.FTZ R7, R13, UR5 ;  /* 0x000000050d077c20 */ /* 0x010fe20008410000 */
[----:B------:R-:W4:Y:S01]  /*0b70*/  LDS R29, [R70+UR4+0x4c00] ;  /* 0x004c0004461d7984 */ /* 0x000f220008000800 */
[----:B-----5:R-:W-:-:S03]  /*0b80*/  FMUL.FTZ R13, R18, UR5 ;  /* 0x00000005120d7c20 */ /* 0x020fc60008410000 */
        /* <DEDUP_REMOVED lines=44> */
[----:B------:R-:W-:Y:S01]  /*0e50*/  F2FP.F16.F32.PACK_AB R22, R37, R36 ;  /* 0x000000242516723e */ /* 0x000fe200000000ff */
[----:B--2---:R-:W-:Y:S01]  /*0e60*/  FMUL.FTZ R23, R38, UR5 ;  /* 0x0000000526177c20 */ /* 0x004fe20008410000 */
[----:B------:R-:W1:Y:S01]  /*0e70*/  LDS R36, [R70+UR4+0xb800] ;  /* 0x00b8000446247984 */ /* 0x000e620008000800 */
[----:B---3--:R-:W-:-:S03]  /*0e80*/  FMUL.FTZ R24, R39, UR5 ;  /* 0x0000000527187c20 */ /* 0x008fc60008410000 */
[----:B------:R-:W2:Y:S01]  /*0e90*/  LDS R51, [R70+UR4+0xbc00] ;  /* 0x00bc000446337984 */ /* 0x000ea20008000800 */
[----:B----4-:R-:W-:Y:S01]  /*0ea0*/  FMUL.FTZ R19, R30, UR5 ;  /* 0x000000051e137c20 */ /* 0x010fe20008410000 */
[----:B------:R-:W-:Y:S02]  /*0eb0*/  F2FP.F16.F32.PACK_AB R23, R24, R23 ;  /* 0x000000171817723e */ /* 0x000fe400000000ff */
[----:B------:R-:W3:Y:S01]  /*0ec0*/  LDS R56, [R70+UR4+0xd400] ;  /* 0x00d4000446387984 */ /* 0x000ee20008000800 */
[----:B-----5:R-:W-:Y:S01]  /*0ed0*/  FMUL.FTZ R25, R25, UR5 ;  /* 0x0000000519197c20 */ /* 0x020fe20008410000 */
[----:B------:R-:W-:Y:S02]  /*0ee0*/  F2FP.F16.F32.PACK_AB R19, R20, R19 ;  /* 0x000000131413723e */ /* 0x000fe400000000ff */
[----:B------:R-:W4:Y:S01]  /*0ef0*/  LDS R41, [R70+UR4+0x7c00] ;  /* 0x007c000446297984 */ /* 0x000f220008000800 */
[----:B------:R-:W-:Y:S01]  /*0f00*/  FMUL.FTZ R32, R32, UR5 ;  /* 0x0000000520207c20 */ /* 0x000fe20008410000 */
[----:B------:R-:W-:-:S02]  /*0f10*/  F2FP.F16.F32.PACK_AB R16, R25, R16 ;  /* 0x000000101910723e */ /* 0x000fc400000000ff */
        /* <DEDUP_REMOVED lines=8> */
[----:B------:R-:W-:-:S03]  /*0fa0*/  FMUL.FTZ R35, R29, UR5 ;  /* 0x000000051d237c20 */ /* 0x000fc60008410000 */
[----:B------:R-:W5:Y:S01]  /*0fb0*/  LDS R45, [R70+UR4+0x9800] ;  /* 0x00980004462d7984 */ /* 0x000f620008000800 */
[----:B0-----:R-:W-:Y:S01]  /*0fc0*/  FMUL.FTZ R34, R31, UR5 ;  /* 0x000000051f227c20 */ /* 0x001fe20008410000 */
[----:B------:R-:W-:Y:S02]  /*0fd0*/  F2FP.F16.F32.PACK_AB R30, R35, R30 ;  /* 0x0000001e231e723e */ /* 0x000fe400000000ff */
[----:B------:R-:W0:Y:S01]  /*0fe0*/  LDS R46, [R70+UR4+0x9c00] ;  /* 0x009c0004462e7984 */ /* 0x000e220008000800 */
[----:B-1----:R-:W-:-:S03]  /*0ff0*/  FMUL.FTZ R36, R36, UR5 ;  /* 0x0000000524247c20 */ /* 0x002fc60008410000 */
[----:B------:R-:W1:Y:S01]  /*1000*/  LDS R47, [R70+UR4+0xa000] ;  /* 0x00a00004462f7984 */ /* 0x000e620008000800 */
[----:B--2---:R-:W-:-:S03]  /*1010*/  FMUL.FTZ R51, R51, UR5 ;  /* 0x0000000533337c20 */ /* 0x004fc60008410000 */
[----:B------:R-:W2:Y:S04]  /*1020*/  LDS R48, [R70+UR4+0xa400] ;  /* 0x00a4000446307984 */ /* 0x000ea80008000800 */
        /* <DEDUP_REMOVED lines=20> */
[----:B0-----:R-:W-:Y:S01]  /*1170*/  FMUL.FTZ R46, R46, UR5 ;  /* 0x000000052e2e7c20 */ /* 0x001fe20008410000 */
[----:B------:R-:W-:-:S02]  /*1180*/  LEA R40, R4, UR4, 0x1 ;  /* 0x0000000404287c11 */ /* 0x000fc4000f8e08ff */
[----:B------:R-:W0:Y:S01]  /*1190*/  LDS R57, [R70+UR4+0xd800] ;  /* 0x00d8000446397984 */ /* 0x000e220008000800 */
[----:B-1----:R-:W-:Y:S01]  /*11a0*/  FMUL.FTZ R47, R47, UR5 ;  /* 0x000000052f2f7c20 */ /* 0x002fe20008410000 */
[----:B------:R-:W-:Y:S02]  /*11b0*/  F2FP.F16.F32.PACK_AB R45, R46, R45 ;  /* 0x0000002d2e2d723e */ /* 0x000fe400000000ff */
[----:B------:R-:W1:Y:S01]  /*11c0*/  LDS R58, [R70+UR4+0xdc00] ;  /* 0x00dc0004463a7984 */ /* 0x000e620008000800 */
[----:B--2---:R-:W-:-:S03]  /*11d0*/  FMUL.FTZ R48, R48, UR5 ;  /* 0x0000000530307c20 */ /* 0x004fc60008410000 */
[----:B------:R-:W2:Y:S01]  /*11e0*/  LDS R33, [R70+UR4+0xe000] ;  /* 0x00e0000446217984 */ /* 0x000ea20008000800 */
[----:B------:R-:W-:Y:S01]  /*11f0*/  FMUL.FTZ R49, R49, UR5 ;  /* 0x0000000531317c20 */ /* 0x000fe20008410000 */
        /* <DEDUP_REMOVED lines=18> */
[----:B0-----:R-:W-:Y:S02]  /*1320*/  FMUL.FTZ R57, R57, UR5 ;  /* 0x0000000539397c20 */ /* 0x001fe40008410000 */
[----:B------:R-:W-:Y:S02]  /*1330*/  STS [R40+0x10000], R5 ;  /* 0x0100000528007388 */ /* 0x000fe40000000800 */
[----:B------:R-:W-:Y:S01]  /*1340*/  F2FP.F16.F32.PACK_AB R54, R55, R54 ;  /* 0x000000363736723e */ /* 0x000fe200000000ff */
[----:B-1----:R-:W-:Y:S01]  /*1350*/  FMUL.FTZ R58, R58, UR5 ;  /* 0x000000053a3a7c20 */ /* 0x002fe20008410000 */
[----:B------:R-:W-:Y:S01]  /*1360*/  STS [R40+0x10100], R6 ;  /* 0x0101000628007388 */ /* 0x000fe20000000800 */
[----:B--2---:R-:W-:-:S03]  /*1370*/  FMUL.FTZ R33, R33, UR5 ;  /* 0x0000000521217c20 */ /* 0x004fc60008410000 */
[----:B------:R-:W-:Y:S01]  /*1380*/  F2FP.F16.F32.PACK_AB R57, R58, R57 ;  /* 0x000000393a39723e */ /* 0x000fe200000000ff */
[----:B------:R-:W-:Y:S01]  /*1390*/  STS [R40+0x12000], R17 ;  /* 0x0120001128007388 */ /* 0x000fe20000000800 */
[----:B------:R-:W-:-:S03]  /*13a0*/  FMUL.FTZ R32, R32, UR5 ;  /* 0x0000000520207c20 */ /* 0x000fc60008410000 */
[----:B------:R-:W-:Y:S01]  /*13b0*/  STS [R40+0x12100], R18 ;  /* 0x0121001228007388 */ /* 0x000fe20000000800 */
[----:B---3--:R-:W-:Y:S01]  /*13c0*/  FMUL.FTZ R27, R27, UR5 ;  /* 0x000000051b1b7c20 */ /* 0x008fe20008410000 */
[----:B------:R-:W-:Y:S02]  /*13d0*/  F2FP.F16.F32.PACK_AB R32, R32, R33 ;  /* 0x000000212020723e */ /* 0x000fe400000000ff */
[----:B------:R-:W-:Y:S01]  /*13e0*/  STS [R40+0x10400], R7 ;  /* 0x0104000728007388 */ /* 0x000fe20000000800 */
[----:B----4-:R-:W-:-:S03]  /*13f0*/  FMUL.FTZ R26, R26, UR5 ;  /* 0x000000051a1a7c20 */ /* 0x010fc60008410000 */
[----:B------:R0:W-:Y:S01]  /*1400*/  STS [R40+0x10500], R9 ;  /* 0x0105000928007388 */ /* 0x0001e20000000800 */
[----:B-----5:R-:W-:Y:S01]  /*1410*/  FMUL.FTZ R25, R25, UR5 ;  /* 0x0000000519197c20 */ /* 0x020fe20008410000 */
[----:B------:R-:W-:Y:S02]  /*1420*/  F2FP.F16.F32.PACK_AB R26, R26, R27 ;  /* 0x0000001b1a1a723e */ /* 0x000fe400000000ff */
[----:B------:R1:W-:Y:S01]  /*1430*/  STS [R40+0x12400], R19 ;  /* 0x0124001328007388 */ /* 0x0003e20000000800 */
[----:B------:R-:W-:-:S03]  /*1440*/  FMUL.FTZ R36, R31, UR5 ;  /* 0x000000051f247c20 */ /* 0x000fc60008410000 */
[----:B------:R2:W-:Y:S01]  /*1450*/  STS [R40+0x12500], R20 ;  /* 0x0125001428007388 */ /* 0x0005e20000000800 */
[----:B------:R-:W-:Y:S01]  /*1460*/  FMUL.FTZ R29, R29, UR5 ;  /* 0x000000051d1d7c20 */ /* 0x000fe20008410000 */
[----:B------:R-:W-:Y:S02]  /*1470*/  F2FP.F16.F32.PACK_AB R25, R36, R25 ;  /* 0x000000192419723e */ /* 0x000fe400000000ff */
[----:B------:R3:W-:Y:S01]  /*1480*/  STS [R40+0x10800], R13 ;  /* 0x0108000d28007388 */ /* 0x0007e20000000800 */
[----:B0-----:R-:W-:Y:S01]  /*1490*/  SHF.R.S32.HI R9, RZ, 0x1f, R8 ;  /* 0x0000001fff097819 */ /* 0x001fe20000011408 */
[----:B------:R-:W-:Y:S01]  /*14a0*/  FMUL.FTZ R28, R28, UR5 ;  /* 0x000000051c1c7c20 */ /* 0x000fe20008410000 */
[----:B-1----:R-:W0:Y:S01]  /*14b0*/  LDC.64 R18, c[0x0][0x258] ;  /* 0x00009600ff127b82 */ /* 0x002e220000000a00 */
[----:B------:R0:W-:Y:S01]  /*14c0*/  STS [R40+0x10900], R14 ;  /* 0x0109000e28007388 */ /* 0x0001e20000000800 */
[----:B------:R-:W-:Y:S01]  /*14d0*/  ULDC UR5, c[0x0][0x244] ;  /* 0x0000910000057ab9 */ /* 0x000fe20000000800 */
[----:B--2---:R-:W-:Y:S01]  /*14e0*/  VIADDMNMX R20, R3, -R0, 0x80, PT ;  /* 0x0000008003147446 */ /* 0x004fe20003800900 */
[----:B------:R-:W-:Y:S01]  /*14f0*/  VIADD R0, R73, 0x10 ;  /* 0x0000001049007836 */ /* 0x000fe20000000000 */
[----:B------:R-:W-:Y:S01]  /*1500*/  F2FP.F16.F32.PACK_AB R28, R29, R28 ;  /* 0x0000001c1d1c723e */ /* 0x000fe200000000ff */
[----:B------:R-:W-:Y:S01]  /*1510*/  STS [R40+0x12800], R21 ;  /* 0x0128001528007388 */ /* 0x000fe20000000800 */
[----:B---3--:R-:W-:Y:S01]  /*1520*/  LEA R13, R12, UR4, 0x1 ;  /* 0x000000040c0d7c11 */ /* 0x008fe2000f8e08ff */
[----:B------:R-:W-:Y:S01]  /*1530*/  VIADD R3, R73, 0x30 ;  /* 0x0000003049037836 */ /* 0x000fe20000000000 */
[----:B------:R-:W-:Y:S01]  /*1540*/  ISETP.GE.AND P0, PT, R8, UR5, PT ;  /* 0x0000000508007c0c */ /* 0x000fe2000bf06270 */
[----:B------:R-:W-:Y:S01]  /*1550*/  STS [R40+0x12900], R22 ;  /* 0x0129001628007388 */ /* 0x000fe20000000800 */
[----:B------:R-:W-:-:S02]  /*1560*/  UIADD3 UR4, UR4, 0x10000, URZ ;  /* 0x0001000004047890 */ /* 0x000fc4000fffe03f */
[CC--:B------:R-:W-:Y:S01]  /*1570*/  ISETP.GE.OR P1, PT, R73.reuse, R20.reuse, P0 ;  /* 0x000000144900720c */ /* 0x0c0fe20000726670 */
[----:B------:R-:W-:Y:S01]  /*1580*/  STS [R40+0x10c00], R15 ;  /* 0x010c000f28007388 */ /* 0x000fe20000000800 */
[-C--:B------:R-:W-:Y:S02]  /*1590*/  ISETP.GE.OR P6, PT, R0, R20.reuse, P0 ;  /* 0x000000140000720c */ /* 0x080fe400007c6670 */
[----:B------:R-:W-:Y:S01]  /*15a0*/  IADD3 R0, R73, 0x20, RZ ;  /* 0x0000002049007810 */ /* 0x000fe20007ffe0ff */
[----:B------:R1:W-:Y:S01]  /*15b0*/  STS [R40+0x10d00], R16 ;  /* 0x010d001028007388 */ /* 0x0003e20000000800 */
[-C--:B------:R-:W-:Y:S02]  /*15c0*/  ISETP.GE.OR P4, PT, R3, R20.reuse, P0 ;  /* 0x000000140300720c */ /* 0x080fe40000786670 */
[----:B------:R-:W-:Y:S01]  /*15d0*/  ISETP.GE.OR P5, PT, R0, R20, P0 ;  /* 0x000000140000720c */ /* 0x000fe200007a6670 */
[----:B------:R2:W-:Y:S01]  /*15e0*/  STS [R40+0x12c00], R23 ;  /* 0x012c001728007388 */ /* 0x0005e20000000800 */
[C---:B------:R-:W-:Y:S01]  /*15f0*/  VIADD R0, R73.reuse, 0x40 ;  /* 0x0000004049007836 */ /* 0x040fe20000000000 */
[----:B------:R-:W-:Y:S01]  /*1600*/  IADD3 R3, R73, 0x50, RZ ;  /* 0x0000005049037810 */ /* 0x000fe20007ffe0ff */
[C---:B0-----:R-:W-:Y:S01]  /*1610*/  IMAD R14, R18.reuse, UR9, RZ ;  /* 0x00000009120e7c24 */ /* 0x041fe2000f8e02ff */
[----:B------:R2:W-:Y:S01]  /*1620*/  STS [R40+0x12d00], R24 ;  /* 0x012d001828007388 */ /* 0x0005e20000000800 */
[----:B------:R-:W-:Y:S01]  /*1630*/  IMAD.WIDE.U32 R8, R18, UR8, R8 ;  /* 0x0000000812087c25 */ /* 0x000fe2000f8e0008 */
[----:B-1----:R-:W-:-:S02]  /*1640*/  LEA R16, R12, UR4, 0x1 ;  /* 0x000000040c107c11 */ /* 0x002fc4000f8e08ff */
[----:B------:R2:W-:Y:S01]  /*1650*/  STS [R40+0x14000], R30 ;  /* 0x0140001e28007388 */ /* 0x0005e20000000800 */
[----:B------:R-:W-:Y:S01]  /*1660*/  IMAD R15, R19, UR8, R14 ;  /* 0x00000008130f7c24 */ /* 0x000fe2000f8e020e */
[----:B------:R-:W-:Y:S01]  /*1670*/  ULDC.64 UR8, c[0x0][0x260] ;  /* 0x0000980000087ab9 */ /* 0x000fe20000000a00 */
[-C--:B------:R-:W-:Y:S01]  /*1680*/  ISETP.GE.OR P3, PT, R0, R20.reuse, P0 ;  /* 0x000000140000720c */ /* 0x080fe20000766670 */
[----:B------:R2:W-:Y:S01]  /*1690*/  STS [R40+0x14100], R34 ;  /* 0x0141002228007388 */ /* 0x0005e20000000800 */
[----:B------:R-:W-:Y:S01]  /*16a0*/  IMAD R69, R69, UR8, RZ ;  /* 0x0000000845457c24 */ /* 0x000fe2000f8e02ff */
[----:B------:R-:W-:Y:S01]  /*16b0*/  ISETP.GE.OR P2, PT, R3, R20, P0 ;  /* 0x000000140300720c */ /* 0x000fe20000746670 */
[----:B------:R-:W-:Y:S01]  /*16c0*/  IMAD.IADD R9, R9, 0x1, R15 ;  /* 0x0000000109097824 */ /* 0x000fe200078e020f */
[----:B------:R2:W-:Y:S01]  /*16d0*/  STS [R40+0x16000], R52 ;  /* 0x0160003428007388 */ /* 0x0005e20000000800 */
[C---:B------:R-:W-:Y:S02]  /*16e0*/  IMAD R15, R68.reuse, UR9, R69 ;  /* 0x00000009440f7c24 */ /* 0x040fe4000f8e0245 */
[----:B------:R-:W-:Y:S01]  /*16f0*/  IMAD.WIDE.U32 R68, R68, UR8, R8 ;  /* 0x0000000844447c25 */ /* 0x000fe2000f8e0008 */
[----:B------:R2:W-:Y:S03]  /*1700*/  STS [R40+0x16100], R54 ;  /* 0x0161003628007388 */ /* 0x0005e60000000800 */
[C---:B------:R-:W-:Y:S01]  /*1710*/  VIADD R0, R73.reuse, 0x60 ;  /* 0x0000006049007836 */ /* 0x040fe20000000000 */
[----:B------:R2:W-:Y:S01]  /*1720*/  STS [R40+0x14400], R43 ;  /* 0x0144002b28007388 */ /* 0x0005e20000000800 */
[----:B------:R-:W-:Y:S01]  /*1730*/  IMAD.WIDE R2, R2, 0x80, R10 ;  /* 0x0000008002027825 */ /* 0x000fe200078e020a */
[----:B------:R-:W-:-:S02]  /*1740*/  IADD3 R73, R73, 0x70, RZ ;  /* 0x0000007049497810 */ /* 0x000fc40007ffe0ff */
[----:B------:R2:W-:Y:S01]  /*1750*/  STS [R40+0x14500], R45 ;  /* 0x0145002d28007388 */ /* 0x0005e20000000800 */
[----:B------:R-:W-:-:S03]  /*1760*/  IMAD.IADD R9, R69, 0x1, R15 ;  /* 0x0000000145097824 */ /* 0x000fc600078e020f */
[----:B------:R2:W-:Y:S04]  /*1770*/  STS [R40+0x16400], R35 ;  /* 0x0164002328007388 */ /* 0x0005e80000000800 */
        /* <DEDUP_REMOVED lines=8> */
[----:B------:R2:W-:Y:S01]  /*1800*/  STS [R40+0x16d00], R28 ;  /* 0x016d001c28007388 */ /* 0x0005e20000000800 */
[----:B------:R-:W-:Y:S06]  /*1810*/  BAR.SYNC.DEFER_BLOCKING 0x0 ;  /* 0x0000000000007b1d */ /* 0x000fec0000010000 */
[----:B------:R2:W0:Y:S01]  /*1820*/  LDS.128 R4, [R13+0x10e00] ;  /* 0x010e00000d047984 */ /* 0x0004220000000c00 */
[----:B------:R-:W-:Y:S05]  /*1830*/  @P1 BRA `(.L_x_66) ;  /* 0x00000000002c1947 */ /* 0x000fea0003800000 */
[----:B------:R-:W1:Y:S01]  /*1840*/  LDS.128 R16, [R16] ;  /* 0x0000000010107984 */ /* 0x000e620000000c00 */
[----:B------:R-:W-:Y:S01]  /*1850*/  ULDC.64 UR4, c[0x0][0x250] ;  /* 0x0000940000047ab9 */ /* 0x000fe20000000a00 */
[----:B------:R-:W-:Y:S02]  /*1860*/  IMAD.MOV.U32 R8, RZ, RZ, R68 ;  /* 0x000000ffff087224 */ /* 0x000fe400078e0044 */
[----:B------:R-:W-:Y:S02]  /*1870*/  IMAD R15, R3, UR4, RZ ;  /* 0x00000004030f7c24 */ /* 0x000fe4000f8e02ff */
[----:B------:R-:W-:-:S04]  /*1880*/  IMAD.WIDE.U32 R10, R2, UR4, R8 ;  /* 0x00000004020a7c25 */ /* 0x000fc8000f8e0008 */
[----:B------:R-:W-:Y:S01]  /*1890*/  IMAD R15, R2, UR5, R15 ;  /* 0x00000005020f7c24 */ /* 0x000fe2000f8e020f */
[----:B------:R-:W-:Y:S02]  /*18a0*/  ULDC.64 UR4, c[0x0][0x238] ;  /* 0x00008e0000047ab9 */ /* 0x000fe40000000a00 */
[----:B------:R-:W-:Y:S02]  /*18b0*/  LEA R14, P1, R10, UR4, 0x1 ;  /* 0x000000040a0e7c11 */ /* 0x000fe4000f8208ff */
[----:B------:R-:W-:-:S04]  /*18c0*/  IADD3 R11, R11, R15, RZ ;  /* 0x0000000f0b0b7210 */ /* 0x000fc80007ffe0ff */
[----:B------:R-:W-:-:S05]  /*18d0*/  LEA.HI.X R15, R10, UR5, R11, 0x1, P1 ;  /* 0x000000050a0f7c11 */ /* 0x000fca00088f0c0b */
[----:B-1----:R1:W-:Y:S02]  /*18e0*/  STG.E.128 desc[UR6][R14.64], R16 ;  /* 0x000000100e007986 */ /* 0x0023e4000c101d06 */
.L_x_66:
[----:B------:R-:W-:Y:S05]  /*18f0*/  BSYNC B0 ;  /* 0x0000000000007941 */ /* 0x000fea0003800000 */
.L_x_65:
[----:B-1----:R1:W3:Y:S01]  /*1900*/  LDS.128 R16, [R13+0x10200] ;  /* 0x010200000d107984 */ /* 0x0022e20000000c00 */
[----:B------:R-:W-:Y:S01]  /*1910*/  BSSY B0, `(.L_x_67) ;  /* 0x0000011000007945 */ /* 0x000fe20003800000 */
[-C--:B------:R-:W-:Y:S02]  /*1920*/  ISETP.GE.OR P1, PT, R0, R20.reuse, P0 ;  /* 0x000000140000720c */ /* 0x080fe40000726670 */
[----:B------:R-:W-:Y:S01]  /*1930*/  ISETP.GE.OR P0, PT, R73, R20, P0 ;  /* 0x000000144900720c */ /* 0x000fe20000706670 */
[----:B------:R-:W-:-:S12]  /*1940*/  @P6 BRA `(.L_x_68) ;  /* 0x0000000000346947 */ /* 0x000fd80003800000 */
[----:B------:R-:W-:Y:S01]  /*1950*/  IADD3 R15, P6, R2, 0x10, RZ ;  /* 0x00000010020f7810 */ /* 0x000fe20007fde0ff */
[----:B------:R-:W-:Y:S01]  /*1960*/  ULDC.64 UR4, c[0x0][0x250] ;  /* 0x0000940000047ab9 */ /* 0x000fe20000000a00 */
[----:B------:R-:W-:Y:S01]  /*1970*/  MOV R11, R9 ;  /* 0x00000009000b7202 */ /* 0x000fe20000000f00 */
[----:B------:R-:W-:Y:S02]  /*1980*/  IMAD.MOV.U32 R10, RZ, RZ, R68 ;  /* 0x000000ffff0a7224 */ /* 0x000fe400078e0044 */
        /* <DEDUP_REMOVED lines=8> */
[----:B---3--:R4:W-:Y:S02]  /*1a10*/  STG.E.128 desc[UR6][R14.64], R16 ;  /* 0x000000100e007986 */ /* 0x0089e4000c101d06 */
.L_x_68:
[----:B------:R-:W-:Y:S05]  /*1a20*/  BSYNC B0 ;  /* 0x0000000000007941 */ /* 0x000fea0003800000 */
.L_x_67:
[----:B---34-:R3:W4:Y:S01]  /*1a30*/  LDS.128 R16, [R13+0x10400] ;  /* 0x010400000d107984 */ /* 0x0187220000000c00 */
[----:B------:R-:W-:Y:S04]  /*1a40*/  BSSY B0, `(.L_x_69) ;  /* 0x000000f000007945 */ /* 0x000fe80003800000 */
[----:B------:R-:W-:Y:S05]  /*1a50*/  @P5 BRA `(.L_x_70) ;  /* 0x0000000000345947 */ /* 0x000fea0003800000 */
        /* <DEDUP_REMOVED lines=12> */
[----:B----4-:R4:W-:Y:S02]  /*1b20*/  STG.E.128 desc[UR6][R14.64], R16 ;  /* 0x000000100e007986 */ /* 0x0109e4000c101d06 */
.L_x_70:
[----:B------:R-:W-:Y:S05]  /*1b30*/  BSYNC B0 ;  /* 0x0000000000007941 */ /* 0x000fea0003800000 */
.L_x_69:
[----:B----4-:R4:W0:Y:S01]  /*1b40*/  LDS.128 R16, [R13+0x10600] ;  /* 0x010600000d107984 */ /* 0x0108220000000c00 */
        /* <DEDUP_REMOVED lines=14> */
[----:B0-----:R0:W-:Y:S02]  /*1c30*/  STG.E.128 desc[UR6][R14.64], R16 ;  /* 0x000000100e007986 */ /* 0x0011e4000c101d06 */
.L_x_72:
[----:B------:R-:W-:Y:S05]  /*1c40*/  BSYNC B0 ;  /* 0x0000000000007941 */ /* 0x000fea0003800000 */
.L_x_71:
[----:B0-----:R0:W0:Y:S01]  /*1c50*/  LDS.128 R16, [R13+0x10800] ;  /* 0x010800000d107984 */ /* 0x0010220000000c00 */
        /* <DEDUP_REMOVED lines=14> */
[----:B0-----:R0:W-:Y:S02]  /*1d40*/  STG.E.128 desc[UR6][R14.64], R16 ;  /* 0x000000100e007986 */ /* 0x0011e4000c101d06 */
.L_x_74:
[----:B------:R-:W-:Y:S05]  /*1d50*/  BSYNC B0 ;  /* 0x0000000000007941 */ /* 0x000fea0003800000 */
.L_x_73:
        /* <DEDUP_REMOVED lines=16> */
.L_x_76:
[----:B------:R-:W-:Y:S05]  /*1e60*/  BSYNC B0 ;  /* 0x0000000000007941 */ /* 0x000fea0003800000 */
.L_x_75:
[----:B01234-:R-:W0:Y:S01]  /*1e70*/  LDS.128 R12, [R13+0x10c00] ;  /* 0x010c00000d0c7984 */ /* 0x01fe220000000c00 */
        /* <DEDUP_REMOVED lines=15> */
.L_x_78:
[----:B------:R-:W-:Y:S05]  /*1f70*/  BSYNC B0 ;  /* 0x0000000000007941 */ /* 0x000fea0003800000 */
.L_x_77:
[----:B------:R-:W-:Y:S05]  /*1f80*/  @P0 EXIT ;  /* 0x000000000000094d */ /* 0x000fea0003800000 */
[----:B------:R-:W-:Y:S01]  /*1f90*/  IADD3 R11, P0, R2, 0x70, RZ ;  /* 0x00000070020b7810 */ /* 0x000fe20007f1e0ff */
[----:B------:R-:W-:-:S04]  /*1fa0*/  ULDC.64 UR4, c[0x0][0x250] ;  /* 0x0000940000047ab9 */ /* 0x000fc80000000a00 */
[----:B------:R-:W-:Y:S01]  /*1fb0*/  IMAD.X R2, RZ, RZ, R3, P0 ;  /* 0x000000ffff027224 */ /* 0x000fe200000e0603 */
[----:B------:R-:W-:-:S03]  /*1fc0*/  MOV R3, R9 ;  /* 0x0000000900037202 */ /* 0x000fc60000000f00 */
[----:B------:R-:W-:Y:S02]  /*1fd0*/  IMAD R0, R2, UR4, RZ ;  /* 0x0000000402007c24 */ /* 0x000fe4000f8e02ff */
[----:B------:R-:W-:-:S04]  /*1fe0*/  IMAD.MOV.U32 R2, RZ, RZ, R68 ;  /* 0x000000ffff027224 */ /* 0x000fc800078e0044 */
[----:B------:R-:W-:-:S04]  /*1ff0*/  IMAD.WIDE.U32 R2, R11, UR4, R2 ;  /* 0x000000040b027c25 */ /* 0x000fc8000f8e0002 */
[----:B------:R-:W-:Y:S01]  /*2000*/  IMAD R11, R11, UR5, R0 ;  /* 0x000000050b0b7c24 */ /* 0x000fe2000f8e0200 */
[----:B------:R-:W-:Y:S02]  /*2010*/  ULDC.64 UR4, c[0x0][0x238] ;  /* 0x00008e0000047ab9 */ /* 0x000fe40000000a00 */
[----:B------:R-:W-:Y:S01]  /*2020*/  LEA R8, P0, R2, UR4, 0x1 ;  /* 0x0000000402087c11 */ /* 0x000fe2000f8008ff */
[----:B------:R-:W-:-:S05]  /*2030*/  IMAD.IADD R3, R3, 0x1, R11 ;  /* 0x0000000103037824 */ /* 0x000fca00078e020b */
[----:B------:R-:W-:-:S05]  /*2040*/  LEA.HI.X R9, R2, UR5, R3, 0x1, P0 ;  /* 0x0000000502097c11 */ /* 0x000fca00080f0c03 */
[----:B------:R-:W-:Y:S01]  /*2050*/  STG.E.128 desc[UR6][R8.64], R4 ;  /* 0x0000000408007986 */ /* 0x000fe2000c101d06 */
[----:B------:R-:W-:Y:S05]  /*2060*/  EXIT ;  /* 0x000000000000794d */ /* 0x000fea0003800000 */
.L_x_79:
        /* <DEDUP_REMOVED lines=9> */
.L_x_146:


//--------------------- .text._ZN7cutlass13device_kernelIN5flash32FlashAttnBwdPostprocessConvertdQIN4cute5tupleIJNS3_1CILi64EEENS5_ILi128EEEEEENS_6half_tEfNS_4arch4Sm80ELi256ENS3_8TiledMMAINS3_8MMA_AtomIJNS3_28SM80_16x8x16_F32F16F16F32_TNEEEENS3_6LayoutINS4_IJNS5_ILi2EEENS5_ILi4EEENS5_ILi1EEEEEENS4_IJSJ_SH_NS5_ILi0EEEEEEEENS4_IJNS5_ILi32EEES6_NS5_ILi16EEEEEEEELb0EEEEEvNT_6ParamsE --------------------------
	.section	.text._ZN7cutlass13device_kernelIN5flash32FlashAttnBwdPostprocessConvertdQIN4cute5tupleIJNS3_1CILi64EEENS5_ILi128EEEEEENS_6half_tEfNS_4arch4Sm80ELi256ENS3_8TiledMMAINS3_8MMA_AtomIJNS3_28SM80_16x8x16_F32F16F16F32_TNEEEENS3_6LayoutINS4_IJNS5_ILi2EEENS5_ILi4EEENS5_ILi1EEEEEENS4_IJSJ_SH_NS5_ILi0EEEEEEEENS4_IJNS5_ILi32EEES6_NS5_ILi16EEEEEEEELb0EEEEEvNT_6ParamsE,"ax",@progbits
	.align	128
.text._ZN7cutlass13device_kernelIN5flash32FlashAttnBwdPostprocessConvertdQIN4cute5tupleIJNS3_1CILi64EEENS5_ILi128EEEEEENS_6half_tEfNS_4arch4Sm80ELi256ENS3_8TiledMMAINS3_8MMA_AtomIJNS3_28SM80_16x8x16_F32F16F16F32_TNEEEENS3_6LayoutINS4_IJNS5_ILi2EEENS5_ILi4EEENS5_ILi1EEEEEENS4_IJSJ_SH_NS5_ILi0EEEEEEEENS4_IJNS5_ILi32EEES6_NS5_ILi16EEEEEEEELb0EEEEEvNT_6ParamsE:
        .type           _ZN7cutlass13device_kernelIN5flash32FlashAttnBwdPostprocessConvertdQIN4cute5tupleIJNS3_1CILi64EEENS5_ILi128EEEEEENS_6half_tEfNS_4arch4Sm80ELi256ENS3_8TiledMMAINS3_8MMA_AtomIJNS3_28SM80_16x8x16_F32F16F16F32_TNEEEENS3_6LayoutINS4_IJNS5_ILi2EEENS5_ILi4EEENS5_ILi1EEEEEENS4_IJSJ_SH_NS5_ILi0EEEEEEEENS4_IJNS5_ILi32EEES6_NS5_ILi16EEEEEEEELb0EEEEEvNT_6ParamsE,@function
        .size           _ZN7cutlass13device_kernelIN5flash32FlashAttnBwdPostprocessConvertdQIN4cute5tupleIJNS3_1CILi64EEENS5_ILi128EEEEEENS_6half_tEfNS_4arch4Sm80ELi256ENS3_8TiledMMAINS3_8MMA_AtomIJNS3_28SM80_16x8x16_F32F16F16F32_TNEEEENS3_6LayoutINS4_IJNS5_ILi2EEENS5_ILi4EEENS5_ILi1EEEEEENS4_IJSJ_SH_NS5_ILi0EEEEEEEENS4_IJNS5_ILi32EEES6_NS5_ILi16EEEEEEEELb0EEEEEvNT_6ParamsE,(.L_x_147 - _ZN7cutlass13device_kernelIN5flash32FlashAttnBwdPostprocessConvertdQIN4cute5tupleIJNS3_1CILi64EEENS5_ILi128EEEEEENS_6half_tEfNS_4arch4Sm80ELi256ENS3_8TiledMMAINS3_8MMA_AtomIJNS3_28SM80_16x8x16_F32F16F16F32_TNEEEENS3_6LayoutINS4_IJNS5_ILi2EEENS5_ILi4EEENS5_ILi1EEEEEENS4_IJSJ_SH_NS5_ILi0EEEEEEEENS4_IJNS5_ILi32EEES6_NS5_ILi16EEEEEEEELb0EEEEEvNT_6ParamsE)
        .other          _ZN7cutlass13device_kernelIN5flash32FlashAttnBwdPostprocessConvertdQIN4cute5tupleIJNS3_1CILi64EEENS5_ILi128EEEEEENS_6half_tEfNS_4arch4Sm80ELi256ENS3_8TiledMMAINS3_8MMA_AtomIJNS3_28SM80_16x8x16_F32F16F16F32_TNEEEENS3_6LayoutINS4_IJNS5_ILi2EEENS5_ILi4EEENS5_ILi1EEEEEENS4_IJSJ_SH_NS5_ILi0EEEEEEEENS4_IJNS5_ILi32EEES6_NS5_ILi16EEEEEEEELb0EEEEEvNT_6ParamsE,@"STO_CUDA_ENTRY STV_DEFAULT"
_ZN7cutlass13device_kernelIN5flash32FlashAttnBwdPostprocessConvertdQIN4cute5tupleIJNS3_1CILi64EEENS5_ILi128EEEEEENS_6half_tEfNS_4arch4Sm80ELi256ENS3_8TiledMMAINS3_8MMA_AtomIJNS3_28SM80_16x8x16_F32F16F16F32_TNEEEENS3_6LayoutINS4_IJNS5_ILi2EEENS5_ILi4EEENS5_ILi1EEEEEENS4_IJSJ_SH_NS5_ILi0EEEEEEEENS4_IJNS5_ILi32EEES6_NS5_ILi16EEEEEEEELb0EEEEEvNT_6ParamsE:
        /* <DEDUP_REMOVED lines=24> */
.L_x_80:
[----:B------:R-:W-:Y:S02]  /*0180*/  ISETP.NE.U32.AND P1, PT, RZ, UR4, PT ;  /* 0x00000004ff007c0c */ /* 0x000fe4000bf25070 */
[----:B-----5:R-:W-:Y:S02]  /*0190*/  ISETP.LE.AND P2, PT, R3, R0, PT ;  /* 0x000000000300720c */ /* 0x020fe40003f43270 */
[----:B------:R-:W-:-:S13]  /*01a0*/  ISETP.NE.AND.EX P1, PT, RZ, UR5, PT, P1 ;  /* 0x00000005ff007c0c */ /* 0x000fda000bf25310 */
[----:B------:R-:W-:Y:S05]  /*01b0*/  @P1 EXIT P2 ;  /* 0x000000000000194d */ /* 0x000fea0001000000 */
[----:B------:R-:W0:Y:S01]  /*01c0*/  S2R R45, SR_TID.X ;  /* 0x00000000002d7919 */ /* 0x000e220000002100 */
[----:B-1----:R-:W-:Y:S01]  /*01d0*/  @P0 IMAD R4, R11, 0x40, R36 ;  /* 0x000000400b040824 */ /* 0x002fe200078e0224 */
[----:B------:R-:W1:Y:S01]  /*01e0*/  S2UR UR8, SR_CTAID.Y ;  /* 0x00000000000879c3 */ /* 0x000e620000002600 */
[----:B------:R-:W-:Y:S01]  /*01f0*/  IMAD.SHL.U32 R9, R2, 0x2000, RZ ;  /* 0x0000200002097824 */ /* 0x000fe200078e00ff */
[----:B------:R-:W-:Y:S01]  /*0200*/  SHF.R.S32.HI R37, RZ, 0x1f, R11 ;  /* 0x0000001fff257819 */ /* 0x000fe2000001140b */
[----:B------:R-:W-:Y:S01]  /*0210*/  ULDC.64 UR4, c[0x0][0x230] ;  /* 0x00008c0000047ab9 */ /* 0x000fe20000000a00 */
[----:B------:R-:W-:Y:S02]  /*0220*/  @P0 SHF.R.S32.HI R5, RZ, 0x1f, R4 ;  /* 0x0000001fff050819 */ /* 0x000fe40000011404 */
[----:B------:R-:W-:Y:S02]  /*0230*/  SEL R37, R37, RZ, !P1 ;  /* 0x000000ff25257207 */ /* 0x000fe40004800000 */
[----:B------:R-:W-:Y:S01]  /*0240*/  @P0 LEA.HI R5, R5, R4, RZ, 0x6 ;  /* 0x0000000405050211 */ /* 0x000fe200078f30ff */
[----:B------:R-:W2:Y:S01]  /*0250*/  LDC.64 R12, c[0x0][0x228] ;  /* 0x00008a00ff0c7b82 */ /* 0x000ea20000000a00 */
[----:B------:R-:W-:-:S03]  /*0260*/  SEL R38, R11, RZ, !P1 ;  /* 0x000000ff0b267207 */ /* 0x000fc60004800000 */
[----:B------:R-:W-:-:S05]  /*0270*/  @P0 IMAD.SHL.U32 R5, R5, 0x80, RZ ;  /* 0x0000008005050824 */ /* 0x000fca00078e00ff */
[----:B------:R-:W-:Y:S02]  /*0280*/  @P0 LOP3.LUT R7, R5, 0xffffe000, RZ, 0xc0, !PT ;  /* 0xffffe00005070812 */ /* 0x000fe400078ec0ff */
[----:B------:R-:W-:Y:S02]  /*0290*/  CS2R R4, SRZ ;  /* 0x0000000000047805 */ /* 0x000fe4000001ff00 */
[--C-:B------:R-:W-:Y:S01]  /*02a0*/  @P0 SHF.R.S32.HI R5, RZ, 0x1f, R7.reuse ;  /* 0x0000001fff050819 */ /* 0x100fe20000011407 */
[----:B------:R-:W-:Y:S01]  /*02b0*/  @P0 IMAD.MOV.U32 R4, RZ, RZ, R7 ;  /* 0x000000ffff040224 */ /* 0x000fe200078e0007 */
        /* <DEDUP_REMOVED lines=28> */
[----:B------:R-:W-:Y:S02]  /*0480*/  BSSY B0, `(.L_x_81) ;  /* 0x00000d1000007945 */ /* 0x000fe40003800000 */
[----:B------:R-:W-:-:S02]  /*0490*/  LEA.HI R39, R44, R45, RZ, 0x2 ;  /* 0x0000002d2c277211 */ /* 0x000fc400078f10ff */
[-C--:B------:R-:W-:Y:S02]  /*04a0*/  LEA.HI R46, R44, R45.reuse, RZ, 0x7 ;  /* 0x0000002d2c2e7211 */ /* 0x080fe400078f38ff */
[--C-:B------:R-:W-:Y:S02]  /*04b0*/  SHF.R.S32.HI R42, RZ, 0x2, R39.reuse ;  /* 0x00000002ff2a7819 */ /* 0x100fe40000011427 */
[----:B------:R-:W-:Y:S02]  /*04c0*/  SHF.R.S32.HI R41, RZ, 0x1f, R39 ;  /* 0x0000001fff297819 */ /* 0x000fe40000011427 */
[----:B------:R-:W-:Y:S01]  /*04d0*/  LOP3.LUT R52, R39, 0x7ffffffc, RZ, 0xc0, !PT ;  /* 0x7ffffffc27347812 */ /* 0x000fe200078ec0ff */
[----:B------:R-:W-:Y:S01]  /*04e0*/  IMAD.SHL.U32 R39, R46, 0x8, RZ ;  /* 0x000000082e277824 */ /* 0x000fe200078e00ff */
[----:B------:R-:W-:Y:S02]  /*04f0*/  LEA.HI R41, R41, R42, RZ, 0x3 ;  /* 0x0000002a29297211 */ /* 0x000fe400078f18ff */
[----:B------:R-:W-:Y:S01]  /*0500*/  LEA.HI R43, R44, R45, RZ, 0x5 ;  /* 0x0000002d2c2b7211 */ /* 0x000fe200078f28ff */
[----:B------:R-:W-:Y:S01]  /*0510*/  IMAD.IADD R52, R45, 0x1, -R52 ;  /* 0x000000012d347824 */ /* 0x000fe200078e0a34 */
[----:B------:R-:W-:-:S02]  /*0520*/  LOP3.LUT R47, R39, 0xfffffc00, RZ, 0xc0, !PT ;  /* 0xfffffc00272f7812 */ /* 0x000fc400078ec0ff */
[----:B------:R-:W-:Y:S02]  /*0530*/  LOP3.LUT R39, R41, 0xfffffff8, RZ, 0xc0, !PT ;  /* 0xfffffff829277812 */ /* 0x000fe400078ec0ff */
[CC--:B0-----:R-:W-:Y:S01]  /*0540*/  LEA.HI R50, R44.reuse, R45.reuse, RZ, 0x6 ;  /* 0x0000002d2c327211 */ /* 0x0c1fe200078f30ff */
[----:B-1----:R-:W-:Y:S01]  /*0550*/  ULEA UR4, UR5, UR4, 0x18 ;  /* 0x0000000405047291 */ /* 0x002fe2000f8ec03f */
[----:B------:R-:W-:Y:S01]  /*0560*/  LEA.HI R44, R44, R45, RZ, 0x4 ;  /* 0x0000002d2c2c7211 */ /* 0x000fe200078f20ff */
[----:B------:R-:W-:Y:S01]  /*0570*/  IMAD.IADD R42, R42, 0x1, -R39 ;  /* 0x000000012a2a7824 */ /* 0x000fe200078e0a27 */
[----:B------:R-:W-:Y:S01]  /*0580*/  LEA R41, R52, R47, 0x1 ;  /* 0x0000002f34297211 */ /* 0x000fe200078e08ff */
[----:B------:R-:W-:Y:S01]  /*0590*/  ULDC UR5, c[0x0][0x268] ;  /* 0x00009a0000057ab9 */ /* 0x000fe20000000800 */
[--C-:B------:R-:W-:Y:S02]  /*05a0*/  SHF.R.S32.HI R39, RZ, 0x4, R44.reuse ;  /* 0x00000004ff277819 */ /* 0x100fe4000001142c */
[----:B------:R-:W-:-:S02]  /*05b0*/  SHF.R.S32.HI R52, RZ, 0x1f, R44 ;  /* 0x0000001fff347819 */ /* 0x000fc4000001142c */
[----:B------:R-:W-:Y:S02]  /*05c0*/  LOP3.LUT R44, R44, 0xfffffff0, RZ, 0xc0, !PT ;  /* 0xfffffff02c2c7812 */ /* 0x000fe400078ec0ff */
[----:B------:R-:W-:Y:S02]  /*05d0*/  SHF.R.S32.HI R48, RZ, 0x5, R43 ;  /* 0x00000005ff307819 */ /* 0x000fe4000001142b */
[----:B------:R-:W-:Y:S01]  /*05e0*/  SHF.R.S32.HI R47, RZ, 0x6, R50 ;  /* 0x00000006ff2f7819 */ /* 0x000fe20000011432 */
[C---:B------:R-:W-:Y:S01]  /*05f0*/  IMAD.IADD R44, R45.reuse, 0x1, -R44 ;  /* 0x000000012d2c7824 */ /* 0x040fe200078e0a2c */
[----:B------:R-:W-:Y:S02]  /*0600*/  LEA R45, R45, UR4, 0x4 ;  /* 0x000000042d2d7c11 */ /* 0x000fe4000f8e20ff */
[----:B------:R-:W-:Y:S02]  /*0610*/  LEA.HI R43, R43, R48, RZ, 0x1 ;  /* 0x000000302b2b7211 */ /* 0x000fe400078f08ff */
[----:B------:R-:W-:-:S02]  /*0620*/  LEA.HI R49, R50, R47, RZ, 0x1 ;  /* 0x0000002f32317211 */ /* 0x000fc400078f08ff */
[----:B------:R-:W-:Y:S02]  /*0630*/  LOP3.LUT R43, R43, 0xfffffe, RZ, 0xc0, !PT ;  /* 0x00fffffe2b2b7812 */ /* 0x000fe400078ec0ff */
[----:B------:R-:W-:Y:S02]  /*0640*/  LEA.HI R52, R52, R39, RZ, 0x2 ;  /* 0x0000002734347211 */ /* 0x000fe400078f10ff */
[----:B------:R-:W-:Y:S01]  /*0650*/  LOP3.LUT R50, R49, 0xfffffffe, RZ, 0xc0, !PT ;  /* 0xfffffffe31327812 */ /* 0x000fe200078ec0ff */
[----:B------:R-:W-:Y:S01]  /*0660*/  IMAD.IADD R48, R48, 0x1, -R43 ;  /* 0x0000000130307824 */ /* 0x000fe200078e0a2b */
[----:B------:R-:W-:Y:S02]  /*0670*/  SHF.R.S32.HI R43, RZ, 0x1f, R42 ;  /* 0x0000001fff2b7819 */ /* 0x000fe4000001142a */
[----:B------:R-:W-:Y:S01]  /*0680*/  LOP3.LUT R52, R52, 0xffffffc, RZ, 0xc0, !PT ;  /* 0x0ffffffc34347812 */ /* 0x000fe200078ec0ff */
[----:B------:R-:W-:Y:S01]  /*0690*/  IMAD.IADD R47, R47, 0x1, -R50 ;  /* 0x000000012f2f7824 */ /* 0x000fe200078e0a32 */
[----:B------:R-:W-:-:S02]  /*06a0*/  LEA.HI R43, R43, R42, RZ, 0x2 ;  /* 0x0000002a2b2b7211 */ /* 0x000fc400078f10ff */
[----:B------:R-:W-:Y:S01]  /*06b0*/  LOP3.LUT R49, R46, 0xffffff80, RZ, 0xc0, !PT ;  /* 0xffffff802e317812 */ /* 0x000fe200078ec0ff */
[----:B------:R-:W-:Y:S01]  /*06c0*/  IMAD.IADD R52, R39, 0x1, -R52 ;  /* 0x0000000127347824 */ /* 0x000fe200078e0a34 */
[----:B------:R-:W-:Y:S01]  /*06d0*/  LOP3.LUT R51, R43, 0x7fffffc, RZ, 0xc0, !PT ;  /* 0x07fffffc2b337812 */ /* 0x000fe200078ec0ff */
[----:B------:R-:W-:Y:S02]  /*06e0*/  IMAD.SHL.U32 R50, R47, 0x40, RZ ;  /* 0x000000402f327824 */ /* 0x000fe400078e00ff */
[----:B------:R-:W-:Y:S02]  /*06f0*/  IMAD.SHL.U32 R43, R43, 0x10, RZ ;  /* 0x000000102b2b7824 */ /* 0x000fe400078e00ff */
[----:B------:R-:W-:Y:S01]  /*0700*/  IMAD R46, R48, 0x100, R41 ;  /* 0x00000100302e7824 */ /* 0x000fe200078e0229 */
[----:B------:R-:W-:Y:S01]  /*0710*/  LEA.HI R48, R44, R44, RZ, 0x1 ;  /* 0x0000002c2c307211 */ /* 0x000fe200078f08ff */
[----:B------:R-:W-:Y:S01]  /*0720*/  IMAD R41, R52, 0x10, R49 ;  /* 0x0000001034297824 */ /* 0x000fe200078e0231 */
[----:B------:R-:W-:Y:S01]  /*0730*/  LOP3.LUT R43, R43, 0x40, RZ, 0xc0, !PT ;  /* 0x000000402b2b7812 */ /* 0x000fe200078ec0ff */
[----:B------:R-:W-:Y:S01]  /*0740*/  IMAD.IADD R49, R42, 0x1, -R51 ;  /* 0x000000012a317824 */ /* 0x000fe200078e0a33 */
[----:B------:R-:W-:Y:S01]  /*0750*/  SHF.L.U32 R42, R44, 0x3, RZ ;  /* 0x000000032c2a7819 */ /* 0x000fe200000006ff */
[----:B------:R-:W-:-:S05]  /*0760*/  IMAD.SHL.U32 R48, R48, 0x200, RZ ;  /* 0x0000020030307824 */ /* 0x000fca00078e00ff */
[----:B------:R-:W-:Y:S01]  /*0770*/  LOP3.LUT R48, R48, 0x7ffffc00, RZ, 0xc0, !PT ;  /* 0x7ffffc0030307812 */ /* 0x000fe200078ec0ff */
[----:B--2---:R0:W-:Y:S04]  /*0780*/  STS.128 [R45], R4 ;  /* 0x000000042d007388 */ /* 0x0041e80000000c00 */
[----:B---3--:R-:W-:Y:S04]  /*0790*/  STS.128 [R45+0x1000], R8 ;  /* 0x001000082d007388 */ /* 0x008fe80000000c00 */
[----:B----4-:R-:W-:Y:S04]  /*07a0*/  STS.128 [R45+0x2000], R12 ;  /* 0x0020000c2d007388 */ /* 0x010fe80000000c00 */
[----:B-----5:R-:W-:Y:S04]  /*07b0*/  STS.128 [R45+0x3000], R16 ;  /* 0x003000102d007388 */ /* 0x020fe80000000c00 */
[----:B------:R-:W-:Y:S01]  /*07c0*/  STS.128 [R45+0x4000], R20 ;  /* 0x004000142d007388 */ /* 0x000fe20000000c00 */
[----:B0-----:R-:W-:Y:S01]  /*07d0*/  IMAD.SHL.U32 R4, R47, 0x8, RZ ;  /* 0x000000082f047824 */ /* 0x001fe200078e00ff */
[----:B------:R-:W-:-:S02]  /*07e0*/  LOP3.LUT R5, R50, 0x40, RZ, 0xc0, !PT ;  /* 0x0000004032057812 */ /* 0x000fc400078ec0ff */
[----:B------:R-:W-:Y:S02]  /*07f0*/  STS.128 [R45+0x5000], R24 ;  /* 0x005000182d007388 */ /* 0x000fe40000000c00 */
[----:B------:R-:W-:Y:S02]  /*0800*/  LOP3.LUT R6, R5, 0x8, R42, 0xf8, !PT ;  /* 0x0000000805067812 */ /* 0x000fe400078ef82a */
[----:B------:R-:W-:Y:S01]  /*0810*/  STS.128 [R45+0x6000], R28 ;  /* 0x0060001c2d007388 */ /* 0x000fe20000000c00 */
[----:B------:R-:W-:Y:S02]  /*0820*/  LOP3.LUT R4, R43, 0x8, R4, 0xf8, !PT ;  /* 0x000000082b047812 */ /* 0x000fe400078ef804 */
[----:B------:R-:W-:Y:S01]  /*0830*/  SHF.R.U32.HI R5, RZ, 0x3, R5 ;  /* 0x00000003ff057819 */ /* 0x000fe20000011605 */
[----:B------:R-:W-:Y:S01]  /*0840*/  STS.128 [R45+0x7000], R32 ;  /* 0x007000202d007388 */ /* 0x000fe20000000c00 */
[----:B------:R-:W-:Y:S02]  /*0850*/  SHF.R.U32.HI R43, RZ, 0x3, R43 ;  /* 0x00000003ff2b7819 */ /* 0x000fe4000001162b */
[----:B------:R-:W-:Y:S01]  /*0860*/  LOP3.LUT R6, R6, R5, RZ, 0x3c, !PT ;  /* 0x0000000506067212 */ /* 0x000fe200078e3cff */
[----:B------:R-:W-:Y:S01]  /*0870*/  BAR.SYNC.DEFER_BLOCKING 0x0 ;  /* 0x0000000000007b1d */ /* 0x000fe20000010000 */
[----:B------:R-:W-:Y:S01]  /*0880*/  LOP3.LUT R4, R4, R43, RZ, 0x3c, !PT ;  /* 0x0000002b04047212 */ /* 0x000fe200078e3cff */
[----:B------:R-:W-:Y:S01]  /*0890*/  IMAD R5, R49, 0x10, R46 ;  /* 0x0000001031057824 */ /* 0x000fe200078e022e */
[----:B------:R-:W-:-:S03]  /*08a0*/  IADD3 R41, R6, R41, R48 ;  /* 0x0000002906297210 */ /* 0x000fc60007ffe030 */
[----:B------:R-:W-:Y:S01]  /*08b0*/  IMAD.IADD R5, R4, 0x1, R5 ;  /* 0x0000000104057824 */ /* 0x000fe200078e0205 */
[----:B------:R-:W0:Y:S04]  /*08c0*/  LDS R25, [R40+UR4+0x400] ;  /* 0x0004000428197984 */ /* 0x000e280008000800 */
[----:B------:R-:W1:Y:S04]  /*08d0*/  LDS R21, [R40+UR4+0x800] ;  /* 0x0008000428157984 */ /* 0x000e680008000800 */
[----:B------:R-:W2:Y:S04]  /*08e0*/  LDS R20, [R40+UR4+0xc00] ;  /* 0x000c000428147984 */ /* 0x000ea80008000800 */
[----:B------:R-:W3:Y:S04]  /*08f0*/  LDS R30, [R40+UR4] ;  /* 0x00000004281e7984 */ /* 0x000ee80008000800 */
[----:B------:R-:W4:Y:S04]  /*0900*/  LDS R32, [R40+UR4+0x1800] ;  /* 0x0018000428207984 */ /* 0x000f280008000800 */
[----:B------:R-:W5:Y:S04]  /*0910*/  LDS R29, [R40+UR4+0x1c00] ;  /* 0x001c0004281d7984 */ /* 0x000f680008000800 */
[----:B------:R-:W5:Y:S04]  /*0920*/  LDS R23, [R40+UR4+0x2000] ;  /* 0x0020000428177984 */ /* 0x000f680008000800 */
[----:B------:R-:W5:Y:S04]  /*0930*/  LDS R18, [R40+UR4+0x4400] ;  /* 0x0044000428127984 */ /* 0x000f680008000800 */
[----:B------:R-:W5:Y:S04]  /*0940*/  LDS R11, [R40+UR4+0x4800] ;  /* 0x00480004280b7984 */ /* 0x000f680008000800 */
[----:B------:R-:W5:Y:S04]  /*0950*/  LDS R17, [R40+UR4+0x4c00] ;  /* 0x004c000428117984 */ /* 0x000f680008000800 */
[----:B------:R-:W5:Y:S01]  /*0960*/  LDS R10, [R40+UR4+0x3800] ;  /* 0x00380004280a7984 */ /* 0x000f620008000800 */
[----:B0-----:R-:W-:-:S03]  /*0970*/  FMUL.FTZ R31, R25, UR5 ;  /* 0x00000005191f7c20 */ /* 0x001fc60008410000 */
[----:B------:R-:W0:Y:S01]  /*0980*/  LDS R19, [R40+UR4+0x3c00] ;  /* 0x003c000428137984 */ /* 0x000e220008000800 */
[----:B-1----:R-:W-:-:S03]  /*0990*/  FMUL.FTZ R35, R21, UR5 ;  /* 0x0000000515237c20 */ /* 0x002fc60008410000 */
[----:B------:R-:W1:Y:S01]  /*09a0*/  LDS R16, [R40+UR4+0x5400] ;  /* 0x0054000428107984 */ /* 0x000e620008000800 */
[----:B--2---:R-:W-:-:S03]  /*09b0*/  FMUL.FTZ R44, R20, UR5 ;  /* 0x00000005142c7c20 */ /* 0x004fc60008410000 */
[----:B------:R-:W2:Y:S01]  /*09c0*/  LDS R8, [R40+UR4+0x6c00] ;  /* 0x006c000428087984 */ /* 0x000ea20008000800 */
[----:B---3--:R-:W-:-:S03]  /*09d0*/  FMUL.FTZ R30, R30, UR5 ;  /* 0x000000051e1e7c20 */ /* 0x008fc60008410000 */
[----:B------:R-:W3:Y:S01]  /*09e0*/  LDS R34, [R40+UR4+0x1000] ;  /* 0x0010000428227984 */ /* 0x000ee20008000800 */
[----:B----4-:R-:W-:Y:S01]  /*09f0*/  FMUL.FTZ R32, R32, UR5 ;  /* 0x0000000520207c20 */ /* 0x010fe20008410000 */
[----:B------:R-:W-:Y:S02]  /*0a00*/  F2FP.F16.F32.PACK_AB R30, R31, R30 ;  /* 0x0000001e1f1e723e */ /* 0x000fe400000000ff */
[----:B------:R-:W4:Y:S01]  /*0a10*/  LDS R33, [R40+UR4+0x1400] ;  /* 0x0014000428217984 */ /* 0x000f220008000800 */
[----:B-----5:R-:W-:Y:S01]  /*0a20*/  FMUL.FTZ R29, R29, UR5 ;  /* 0x000000051d1d7c20 */ /* 0x020fe20008410000 */
[----:B------:R-:W-:Y:S02]  /*0a30*/  F2FP.F16.F32.PACK_AB R31, R44, R35 ;  /* 0x000000232c1f723e */ /* 0x000fe400000000ff */
[----:B------:R-:W5:Y:S01]  /*0a40*/  LDS R28, [R40+UR4+0x2400] ;  /* 0x00240004281c7984 */ /* 0x000f620008000800 */
[----:B------:R-:W-:Y:S01]  /*0a50*/  FMUL.FTZ R35, R23, UR5 ;  /* 0x0000000517237c20 */ /* 0x000fe20008410000 */
[----:B------:R-:W-:-:S02]  /*0a60*/  F2FP.F16.F32.PACK_AB R23, R29, R32 ;  /* 0x000000201d17723e */ /* 0x000fc400000000ff */
[----:B------:R-:W5:Y:S01]  /*0a70*/  LDS R22, [R40+UR4+0x2800] ;  /* 0x0028000428167984 */ /* 0x000f620008000800 */
[----:B------:R-:W-:-:S03]  /*0a80*/  FMUL.FTZ R29, R18, UR5 ;  /* 0x00000005121d7c20 */ /* 0x000fc60008410000 */
[----:B------:R-:W5:Y:S01]  /*0a90*/  LDS R27, [R40+UR4+0x2c00] ;  /* 0x002c0004281b7984 */ /* 0x000f620008000800 */
[----:B------:R-:W-:-:S03]  /*0aa0*/  FMUL.FTZ R11, R11, UR5 ;  /* 0x000000050b0b7c20 */ /* 0x000fc60008410000 */
[----:B------:R-:W-:Y:S01]  /*0ab0*/  LDS R24, [R40+UR4+0x3000] ;  /* 0x0030000428187984 */ /* 0x000fe20008000800 */
        /* <DEDUP_REMOVED lines=12> */
[----:B---3--:R-:W-:-:S03]  /*0b80*/  FMUL.FTZ R34, R34, UR5 ;  /* 0x0000000522227c20 */ /* 0x008fc60008410000 */
[----:B------:R-:W3:Y:S01]  /*0b90*/  LDS R6, [R40+UR4+0x6000] ;  /* 0x0060000428067984 */ /* 0x000ee20008000800 */
[----:B----4-:R-:W-:-:S03]  /*0ba0*/  FMUL.FTZ R33, R33, UR5 ;  /* 0x0000000521217c20 */ /* 0x010fc60008410000 */
[----:B------:R-:W4:Y:S01]  /*0bb0*/  LDS R9, [R40+UR4+0x6400] ;  /* 0x0064000428097984 */ /* 0x000f220008000800 */
[----:B-----5:R-:W-:-:S03]  /*0bc0*/  FMUL.FTZ R28, R28, UR5 ;  /* 0x000000051c1c7c20 */ /* 0x020fc60008410000 */
[----:B------:R-:W5:Y:S01]  /*0bd0*/  LDS R4, [R40+UR4+0x6800] ;  /* 0x0068000428047984 */ /* 0x000f620008000800 */
[----:B------:R-:W-:Y:S01]  /*0be0*/  FMUL.FTZ R43, R22, UR5 ;  /* 0x00000005162b7c20 */ /* 0x000fe20008410000 */
[----:B------:R-:W-:Y:S02]  /*0bf0*/  F2FP.F16.F32.PACK_AB R22, R33, R34 ;  /* 0x000000222116723e */ /* 0x000fe400000000ff */
[----:B------:R-:W5:Y:S01]  /*0c00*/  LDS R7, [R40+UR4+0x7000] ;  /* 0x0070000428077984 */ /* 0x000f620008000800 */
[----:B------:R-:W-:-:S03]  /*0c10*/  FMUL.FTZ R44, R27, UR5 ;  /* 0x000000051b2c7c20 */ /* 0x000fc60008410000 */
[----:B------:R-:W5:Y:S02]  /*0c20*/  LDS R21, [R40+UR4+0x7400] ;  /* 0x0074000428157984 */ /* 0x000f640008000800 */
[----:B------:R-:W-:Y:S02]  /*0c30*/  F2FP.F16.F32.PACK_AB R27, R44, R43 ;  /* 0x0000002b2c1b723e */ /* 0x000fe400000000ff */
[----:B------:R-:W5:Y:S01]  /*0c40*/  LDS R20, [R40+UR4+0x7800] ;  /* 0x0078000428147984 */ /* 0x000f620008000800 */
[----:B------:R-:W-:Y:S01]  /*0c50*/  FMUL.FTZ R45, R26, UR5 ;  /* 0x000000051a2d7c20 */ /* 0x000fe20008410000 */
[----:B------:R-:W-:Y:S02]  /*0c60*/  SHF.R.S32.HI R43, RZ, 0x1f, R42 ;  /* 0x0000001fff2b7819 */ /* 0x000fe4000001142a */
[----:B------:R1:W5:Y:S01]  /*0c70*/  LDS R25, [R40+UR4+0x7c00] ;  /* 0x007c000428197984 */ /* 0x0003620008000800 */
[----:B------:R-:W-:Y:S01]  /*0c80*/  FMUL.FTZ R12, R12, UR5 ;  /* 0x000000050c0c7c20 */ /* 0x000fe20008410000 */
[----:B0-----:R-:W-:-:S04]  /*0c90*/  FMUL.FTZ R14, R14, UR5 ;  /* 0x000000050e0e7c20 */ /* 0x001fc80008410000 */
[----:B------:R-:W-:Y:S01]  /*0ca0*/  F2FP.F16.F32.PACK_AB R29, R29, R12 ;  /* 0x0000000c1d1d723e */ /* 0x000fe200000000ff */
[----:B-1----:R-:W-:Y:S01]  /*0cb0*/  FMUL.FTZ R40, R24, UR5 ;  /* 0x0000000518287c20 */ /* 0x002fe20008410000 */
[----:B------:R-:W-:Y:S01]  /*0cc0*/  FMUL.FTZ R13, R13, UR5 ;  /* 0x000000050d0d7c20 */ /* 0x000fe20008410000 */
[----:B------:R-:W-:Y:S01]  /*0cd0*/  F2FP.F16.F32.PACK_AB R24, R28, R35 ;  /* 0x000000231c18723e */ /* 0x000fe200000000ff */
[----:B--2---:R-:W-:Y:S02]  /*0ce0*/  FMUL.FTZ R16, R15, UR5 ;  /* 0x000000050f107c20 */ /* 0x004fe40008410000 */
[----:B------:R-:W-:Y:S02]  /*0cf0*/  F2FP.F16.F32.PACK_AB R26, R45, R40 ;  /* 0x000000282d1a723e */ /* 0x000fe400000000ff */
[----:B------:R-:W-:Y:S01]  /*0d00*/  F2FP.F16.F32.PACK_AB R17, R17, R14 ;  /* 0x0000000e1111723e */ /* 0x000fe200000000ff */
[----:B---3--:R-:W-:Y:S01]  /*0d10*/  FMUL.FTZ R6, R6, UR5 ;  /* 0x0000000506067c20 */ /* 0x008fe20008410000 */
[----:B------:R-:W-:-:S02]  /*0d20*/  F2FP.F16.F32.PACK_AB R16, R16, R13 ;  /* 0x0000000d1010723e */ /* 0x000fc400000000ff */
[----:B------:R-:W-:Y:S01]  /*0d30*/  CS2R R14, SRZ ;  /* 0x00000000000e7805 */ /* 0x000fe2000001ff00 */
[----:B------:R-:W0:Y:S01]  /*0d40*/  LDC.64 R12, c[0x0][0x258] ;  /* 0x00009600ff0c7b82 */ /* 0x000e220000000a00 */
[----:B----4-:R-:W-:Y:S01]  /*0d50*/  FMUL.FTZ R9, R9, UR5 ;  /* 0x0000000509097c20 */ /* 0x010fe20008410000 */
[--C-:B------:R-:W-:Y:S01]  /*0d60*/  @P0 IMAD.MOV.U32 R14, RZ, RZ, R36.reuse ;  /* 0x000000ffff0e0224 */ /* 0x100fe200078e0024 */
[----:B------:R-:W-:Y:S01]  /*0d70*/  @P0 SHF.R.S32.HI R15, RZ, 0x1f, R36 ;  /* 0x0000001fff0f0819 */ /* 0x000fe20000011424 */
[----:B-----5:R-:W-:Y:S02]  /*0d80*/  FMUL.FTZ R4, R4, UR5 ;  /* 0x0000000504047c20 */ /* 0x020fe40008410000 */
[----:B------:R-:W-:Y:S01]  /*0d90*/  F2FP.F16.F32.PACK_AB R9, R9, R6 ;  /* 0x000000060909723e */ /* 0x000fe200000000ff */
[----:B------:R-:W-:Y:S02]  /*0da0*/  FMUL.FTZ R7, R7, UR5 ;  /* 0x0000000507077c20 */ /* 0x000fe40008410000 */
[----:B------:R-:W-:Y:S01]  /*0db0*/  F2FP.F16.F32.PACK_AB R11, R11, R4 ;  /* 0x000000040b0b723e */ /* 0x000fe200000000ff */
[----:B------:R-:W-:Y:S01]  /*0dc0*/  FMUL.FTZ R8, R21, UR5 ;  /* 0x0000000515087c20 */ /* 0x000fe20008410000 */
[----:B------:R-:W-:Y:S01]  /*0dd0*/  LEA R21, R5, UR4, 0x1 ;  /* 0x0000000405157c11 */ /* 0x000fe2000f8e08ff */
[----:B------:R-:W-:-:S03]  /*0de0*/  FMUL.FTZ R20, R20, UR5 ;  /* 0x0000000514147c20 */ /* 0x000fc60008410000 */
[----:B------:R-:W-:Y:S01]  /*0df0*/  F2FP.F16.F32.PACK_AB R19, R8, R7 ;  /* 0x000000070813723e */ /* 0x000fe200000000ff */
[----:B------:R-:W-:Y:S01]  /*0e00*/  STS [R21+0x8000], R30 ;  /* 0x0080001e15007388 */ /* 0x000fe20000000800 */
[----:B------:R-:W-:Y:S01]  /*0e10*/  LEA R8, R41, UR4, 0x1 ;  /* 0x0000000429087c11 */ /* 0x000fe2000f8e08ff */
[----:B------:R-:W-:Y:S01]  /*0e20*/  FMUL.FTZ R25, R25, UR5 ;  /* 0x0000000519197c20 */ /* 0x000fe20008410000 */
[----:B------:R-:W-:Y:S01]  /*0e30*/  ULDC UR5, c[0x0][0x244] ;  /* 0x0000910000057ab9 */ /* 0x000fe20000000800 */
[----:B------:R-:W-:Y:S01]  /*0e40*/  STS [R21+0x8100], R31 ;  /* 0x0081001f15007388 */ /* 0x000fe20000000800 */
[----:B------:R-:W-:Y:S02]  /*0e50*/  UIADD3 UR4, UR4, 0x8000, URZ ;  /* 0x0000800004047890 */ /* 0x000fe4000fffe03f */
[----:B------:R-:W-:Y:S01]  /*0e60*/  F2FP.F16.F32.PACK_AB R20, R25, R20 ;  /* 0x000000141914723e */ /* 0x000fe200000000ff */
[----:B------:R-:W-:Y:S04]  /*0e70*/  STS [R21+0x9000], R24 ;  /* 0x0090001815007388 */ /* 0x000fe80000000800 */
[----:B------:R-:W-:Y:S04]  /*0e80*/  STS [R21+0x9100], R27 ;  /* 0x0091001b15007388 */ /* 0x000fe80000000800 */
[----:B------:R-:W-:Y:S04]  /*0e90*/  STS [R21+0x8400], R22 ;  /* 0x0084001615007388 */ /* 0x000fe80000000800 */
[----:B------:R-:W-:Y:S04]  /*0ea0*/  STS [R21+0x8500], R23 ;  /* 0x0085001715007388 */ /* 0x000fe80000000800 */
[----:B------:R-:W-:Y:S04]  /*0eb0*/  STS [R21+0x9400], R26 ;  /* 0x0094001a15007388 */ /* 0x000fe80000000800 */
[----:B------:R1:W-:Y:S04]  /*0ec0*/  STS [R21+0x9500], R10 ;  /* 0x0095000a15007388 */ /* 0x0003e80000000800 */
[----:B------:R-:W-:Y:S04]  /*0ed0*/  STS [R21+0xa000], R29 ;  /* 0x00a0001d15007388 */ /* 0x000fe80000000800 */
[----:B------:R-:W-:Y:S01]  /*0ee0*/  STS [R21+0xa100], R18 ;  /* 0x00a1001215007388 */ /* 0x000fe20000000800 */
[----:B-1----:R-:W-:Y:S01]  /*0ef0*/  IADD3 R10, P0, R39, R14, RZ ;  /* 0x0000000e270a7210 */ /* 0x002fe20007f1e0ff */
[----:B0-----:R-:W-:-:S02]  /*0f00*/  IMAD R14, R12, UR9, RZ ;  /* 0x000000090c0e7c24 */ /* 0x001fc4000f8e02ff */
[----:B------:R0:W-:Y:S04]  /*0f10*/  STS [R21+0xb000], R9 ;  /* 0x00b0000915007388 */ /* 0x0001e80000000800 */
[----:B------:R1:W-:Y:S04]  /*0f20*/  STS [R21+0xb100], R11 ;  /* 0x00b1000b15007388 */ /* 0x0003e80000000800 */
[----:B------:R2:W-:Y:S01]  /*0f30*/  STS [R21+0xa400], R17 ;  /* 0x00a4001115007388 */ /* 0x0005e20000000800 */
[----:B0-----:R-:W-:Y:S01]  /*0f40*/  VIADDMNMX R9, R3, -R0, 0x40, PT ;  /* 0x0000004003097446 */ /* 0x001fe20003800900 */
[----:B------:R-:W-:-:S02]  /*0f50*/  VIADD R0, R39, 0x10 ;  /* 0x0000001027007836 */ /* 0x000fc40000000000 */
[----:B------:R2:W-:Y:S01]  /*0f60*/  STS [R21+0xa500], R16 ;  /* 0x00a5001015007388 */ /* 0x0005e20000000800 */
[----:B------:R-:W-:Y:S01]  /*0f70*/  IMAD R3, R13, UR8, R14 ;  /* 0x000000080d037c24 */ /* 0x000fe2000f8e020e */
[----:B-1----:R-:W-:Y:S01]  /*0f80*/  LEA.HI.X.SX32 R11, R39, R15, 0x1, P0 ;  /* 0x0000000f270b7211 */ /* 0x002fe200000f0eff */
[----:B------:R-:W-:Y:S01]  /*0f90*/  IMAD.WIDE.U32 R12, R12, UR8, R42 ;  /* 0x000000080c0c7c25 */ /* 0x000fe2000f8e002a */
[----:B------:R2:W-:Y:S01]  /*0fa0*/  STS [R21+0xb400], R19 ;  /* 0x00b4001315007388 */ /* 0x0005e20000000800 */
[----:B------:R-:W-:Y:S01]  /*0fb0*/  ISETP.GE.AND P0, PT, R42, UR5, PT ;  /* 0x000000052a007c0c */ /* 0x000fe2000bf06270 */
[----:B------:R-:W-:Y:S01]  /*0fc0*/  ULDC.64 UR8, c[0x0][0x260] ;  /* 0x0000980000087ab9 */ /* 0x000fe20000000a00 */
[----:B------:R-:W-:Y:S01]  /*0fd0*/  IMAD.IADD R13, R13, 0x1, R3 ;  /* 0x000000010d0d7824 */ /* 0x000fe200078e0203 */
[----:B------:R2:W-:Y:S01]  /*0fe0*/  STS [R21+0xb500], R20 ;  /* 0x00b5001415007388 */ /* 0x0005e20000000800 */
[----:B------:R-:W-:Y:S01]  /*0ff0*/  BAR.SYNC.DEFER_BLOCKING 0x0 ;  /* 0x0000000000007b1d */ /* 0x000fe20000010000 */
[-C--:B------:R-:W-:Y:S01]  /*1000*/  ISETP.GE.OR P3, PT, R39, R9.reuse, P0 ;  /* 0x000000092700720c */ /* 0x080fe20000766670 */
[----:B------:R-:W-:Y:S01]  /*1010*/  IMAD R37, R37, UR8, RZ ;  /* 0x0000000825257c24 */ /* 0x000fe2000f8e02ff */
[----:B------:R-:W-:Y:S01]  /*1020*/  ISETP.GE.OR P2, PT, R0, R9, P0 ;  /* 0x000000090000720c */ /* 0x000fe20000746670 */
[C---:B------:R-:W-:Y:S01]  /*1030*/  VIADD R0, R39.reuse, 0x20 ;  /* 0x0000002027007836 */ /* 0x040fe20000000000 */
[----:B------:R-:W-:Y:S01]  /*1040*/  IADD3 R39, R39, 0x30, RZ ;  /* 0x0000003027277810 */ /* 0x000fe20007ffe0ff */
[----:B------:R-:W-:-:S02]  /*1050*/  IMAD R37, R38, UR9, R37 ;  /* 0x0000000926257c24 */ /* 0x000fc4000f8e0225 */
[----:B------:R-:W-:Y:S01]  /*1060*/  IMAD.WIDE R2, R2, 0x40, R10 ;  /* 0x0000004002027825 */ /* 0x000fe200078e020a */
[-C--:B------:R-:W-:Y:S02]  /*1070*/  ISETP.GE.OR P1, PT, R0, R9.reuse, P0 ;  /* 0x000000090000720c */ /* 0x080fe40000726670 */
[----:B------:R-:W-:Y:S01]  /*1080*/  ISETP.GE.OR P0, PT, R39, R9, P0 ;  /* 0x000000092700720c */ /* 0x000fe20000706670 */
[----:B------:R-:W-:Y:S01]  /*1090*/  IMAD.WIDE.U32 R38, R38, UR8, R12 ;  /* 0x0000000826267c25 */ /* 0x000fe2000f8e000c */
[----:B------:R-:W-:-:S03]  /*10a0*/  LEA R12, R41, UR4, 0x1 ;  /* 0x00000004290c7c11 */ /* 0x000fc6000f8e08ff */
[----:B------:R-:W-:Y:S01]  /*10b0*/  IMAD.IADD R11, R39, 0x1, R37 ;  /* 0x00000001270b7824 */ /* 0x000fe200078e0225 */
[----:B------:R2:W0:Y:S01]  /*10c0*/  LDS.128 R4, [R8+0x8600] ;  /* 0x0086000008047984 */ /* 0x0004220000000c00 */
[----:B------:R-:W-:Y:S06]  /*10d0*/  @P3 BRA `(.L_x_82) ;  /* 0x00000000002c3947 */ /* 0x000fec0003800000 */
[----:B------:R-:W1:Y:S01]  /*10e0*/  LDS.128 R12, [R12] ;  /* 0x000000000c0c7984 */ /* 0x000e620000000c00 */
[----:B------:R-:W-:Y:S01]  /*10f0*/  ULDC.64 UR4, c[0x0][0x250] ;  /* 0x0000940000047ab9 */ /* 0x000fe20000000a00 */
[----:B------:R-:W-:Y:S02]  /*1100*/  IMAD.MOV.U32 R10, RZ, RZ, R38 ;  /* 0x000000ffff0a7224 */ /* 0x000fe400078e0026 */
[----:B------:R-:W-:Y:S02]  /*1110*/  IMAD R9, R3, UR4, RZ ;  /* 0x0000000403097c24 */ /* 0x000fe4000f8e02ff */
[----:B--2---:R-:W-:-:S04]  /*1120*/  IMAD.WIDE.U32 R16, R2, UR4, R10 ;  /* 0x0000000402107c25 */ /* 0x004fc8000f8e000a */
[----:B------:R-:W-:Y:S01]  /*1130*/  IMAD R9, R2, UR5, R9 ;  /* 0x0000000502097c24 */ /* 0x000fe2000f8e0209 */
[----:B------:R-:W-:Y:S02]  /*1140*/  ULDC.64 UR4, c[0x0][0x238] ;  /* 0x00008e0000047ab9 */ /* 0x000fe40000000a00 */
[----:B------:R-:W-:Y:S01]  /*1150*/  LEA R18, P3, R16, UR4, 0x1 ;  /* 0x0000000410127c11 */ /* 0x000fe2000f8608ff */
[----:B------:R-:W-:-:S05]  /*1160*/  IMAD.IADD R9, R17, 0x1, R9 ;  /* 0x0000000111097824 */ /* 0x000fca00078e0209 */
[----:B------:R-:W-:-:S05]  /*1170*/  LEA.HI.X R19, R16, UR5, R9, 0x1, P3 ;  /* 0x0000000510137c11 */ /* 0x000fca00098f0c09 */
[----:B-1----:R1:W-:Y:S02]  /*1180*/  STG.E.128 desc[UR6][R18.64], R12 ;  /* 0x0000000c12007986 */ /* 0x0023e4000c101d06 */
.L_x_82:
[----:B------:R-:W-:Y:S05]  /*1190*/  BSYNC B0 ;  /* 0x0000000000007941 */ /* 0x000fea0003800000 */
.L_x_81:
[----:B-1----:R1:W3:Y:S01]  /*11a0*/  LDS.128 R12, [R8+0x8200] ;  /* 0x00820000080c7984 */ /* 0x0022e20000000c00 */
[----:B------:R-:W-:Y:S04]  /*11b0*/  BSSY B0, `(.L_x_83) ;  /* 0x000000f000007945 */ /* 0x000fe80003800000 */
[----:B------:R-:W-:Y:S05]  /*11c0*/  @P2 BRA `(.L_x_84) ;  /* 0x0000000000342947 */ /* 0x000fea0003800000 */
[----:B------:R-:W-:Y:S01]  /*11d0*/  IADD3 R9, P2, R2, 0x10, RZ ;  /* 0x0000001002097810 */ /* 0x000fe20007f5e0ff */
[----:B------:R-:W-:Y:S01]  /*11e0*/  ULDC.64 UR4, c[0x0][0x250] ;  /* 0x0000940000047ab9 */ /* 0x000fe20000000a00 */
[----:B--2---:R-:W-:Y:S02]  /*11f0*/  IMAD.MOV.U32 R16, RZ, RZ, R38 ;  /* 0x000000ffff107224 */ /* 0x004fe400078e0026 */
        /* <DEDUP_REMOVED lines=10> */
.L_x_84:
[----:B------:R-:W-:Y:S05]  /*12a0*/  BSYNC B0 ;  /* 0x0000000000007941 */ /* 0x000fea0003800000 */
.L_x_83:
[----:B---34-:R3:W4:Y:S01]  /*12b0*/  LDS.128 R12, [R8+0x8400] ;  /* 0x00840000080c7984 */ /* 0x0187220000000c00 */
[----:B------:R-:W-:Y:S04]  /*12c0*/  BSSY B0, `(.L_x_85) ;  /* 0x000000f000007945 */ /* 0x000fe80003800000 */
[----:B------:R-:W-:Y:S05]  /*12d0*/  @P1 BRA `(.L_x_86) ;  /* 0x0000000000341947 */ /* 0x000fea0003800000 */
[----:B--2---:R-:W-:Y:S01]  /*12e0*/  IADD3 R17, P1, R2, 0x20, RZ ;  /* 0x0000002002117810 */ /* 0x004fe20007f3e0ff */
[----:B------:R-:W-:Y:S01]  /*12f0*/  ULDC.64 UR4, c[0x0][0x250] ;  /* 0x0000940000047ab9 */ /* 0x000fe20000000a00 */
[----:B-1-3--:R-:W-:Y:S02]  /*1300*/  IMAD.MOV.U32 R8, RZ, RZ, R38 ;  /* 0x000000ffff087224 */ /* 0x00afe400078e0026 */
        /* <DEDUP_REMOVED lines=9> */
[----:B----4-:R1:W-:Y:S02]  /*13a0*/  STG.E.128 desc[UR6][R16.64], R12 ;  /* 0x0000000c10007986 */ /* 0x0103e4000c101d06 */
.L_x_86:
[----:B------:R-:W-:Y:S05]  /*13b0*/  BSYNC B0 ;  /* 0x0000000000007941 */ /* 0x000fea0003800000 */
.L_x_85:
[----:B------:R-:W-:Y:S05]  /*13c0*/  @P0 EXIT ;  /* 0x000000000000094d */ /* 0x000fea0003800000 */
[----:B------:R-:W-:Y:S01]  /*13d0*/  IADD3 R9, P0, R2, 0x30, RZ ;  /* 0x0000003002097810 */ /* 0x000fe20007f1e0ff */
[----:B------:R-:W-:-:S04]  /*13e0*/  ULDC.64 UR4, c[0x0][0x250] ;  /* 0x0000940000047ab9 */ /* 0x000fc80000000a00 */
[----:B------:R-:W-:Y:S02]  /*13f0*/  IMAD.X R2, RZ, RZ, R3, P0 ;  /* 0x000000ffff027224 */ /* 0x000fe400000e0603 */
[----:B------:R-:W-:Y:S02]  /*1400*/  IMAD.MOV.U32 R3, RZ, RZ, R11 ;  /* 0x000000ffff037224 */ /* 0x000fe400078e000b */
[----:B------:R-:W-:Y:S02]  /*1410*/  IMAD R0, R2, UR4, RZ ;  /* 0x0000000402007c24 */ /* 0x000fe4000f8e02ff */
[----:B------:R-:W-:-:S04]  /*1420*/  IMAD.MOV.U32 R2, RZ, RZ, R38 ;  /* 0x000000ffff027224 */ /* 0x000fc800078e0026 */
[----:B------:R-:W-:-:S04]  /*1430*/  IMAD.WIDE.U32 R2, R9, UR4, R2 ;  /* 0x0000000409027c25 */ /* 0x000fc8000f8e0002 */
[----:B------:R-:W-:Y:S01]  /*1440*/  IMAD R9, R9, UR5, R0 ;  /* 0x0000000509097c24 */ /* 0x000fe2000f8e0200 */
[----:B------:R-:W-:Y:S02]  /*1450*/  ULDC.64 UR4, c[0x0][0x238] ;  /* 0x00008e0000047ab9 */ /* 0x000fe40000000a00 */
[----:B-123--:R-:W-:Y:S01]  /*1460*/  LEA R8, P0, R2, UR4, 0x1 ;  /* 0x0000000402087c11 */ /* 0x00efe2000f8008ff */
[----:B------:R-:W-:-:S05]  /*1470*/  IMAD.IADD R3, R3, 0x1, R9 ;  /* 0x0000000103037824 */ /* 0x000fca00078e0209 */
[----:B------:R-:W-:-:S05]  /*1480*/  LEA.HI.X R9, R2, UR5, R3, 0x1, P0 ;  /* 0x0000000502097c11 */ /* 0x000fca00080f0c03 */
[----:B0-----:R-:W-:Y:S01]  /*1490*/  STG.E.128 desc[UR6][R8.64], R4 ;  /* 0x0000000408007986 */ /* 0x001fe2000c101d06 */
[----:B------:R-:W-:Y:S05]  /*14a0*/  EXIT ;  /* 0x000000000000794d */ /* 0x000fea0003800000 */
.L_x_87:
        /* <DEDUP_REMOVED lines=13> */
.L_x_147:


//--------------------- .text._ZN7cutlass13device_kernelIN5flash19enable_sm80_to_sm89INS1_16FlashAttnBwdSm80INS1_25CollectiveMainloopBwdSm80ILi2ELi2EN4cute5tupleIJNS5_1CILi64EEENS7_ILi128EEES9_EEENS_6half_tEfNS_4arch4Sm80ELb1ELb0ELb1ELb1ELb1ELb0ELb0ELb0ELi2ELi2ELi2ELi2ELb0EEENS1_24CollectiveEpilogueBwdGQAISA_fSD_Li256ELb1ELb1EEENS1_25SingleTileBwdLPTSchedulerILb1ELi128ELb1EEEEEEEEEvNT_6ParamsE --------------------------
	.section	.text._ZN7cutlass13device_kernelIN5flash19enable_sm80_to_sm89INS1_16FlashAttnBwdSm80INS1_25CollectiveMainloopBwdSm80ILi2ELi2EN4cute5tupleIJNS5_1CILi64EEENS7_ILi128EEES9_EEENS_6half_tEfNS_4arch4Sm80ELb1ELb0ELb1ELb1ELb1ELb0ELb0ELb0ELi2ELi2ELi2ELi2ELb0EEENS1_24CollectiveEpilogueBwdGQAISA_fSD_Li256ELb1ELb1EEENS1_25SingleTileBwdLPTSchedulerILb1ELi128ELb1EEEEEEEEEvNT_6ParamsE,"ax",@progbits
	.align	128
.text._ZN7cutlass13device_kernelIN5flash19enable_sm80_to_sm89INS1_16FlashAttnBwdSm80INS1_25CollectiveMainloopBwdSm80ILi2ELi2EN4cute5tupleIJNS5_1CILi64EEENS7_ILi128EEES9_EEENS_6half_tEfNS_4arch4Sm80ELb1ELb0ELb1ELb1ELb1ELb0ELb0ELb0ELi2ELi2ELi2ELi2ELb0EEENS1_24CollectiveEpilogueBwdGQAISA_fSD_Li256ELb1ELb1EEENS1_25SingleTileBwdLPTSchedulerILb1ELi128ELb1EEEEEEEEEvNT_6ParamsE:
        .type           _ZN7cutlass13device_kernelIN5flash19enable_sm80_to_sm89INS1_16FlashAttnBwdSm80INS1_25CollectiveMainloopBwdSm80ILi2ELi2EN4cute5tupleIJNS5_1CILi64EEENS7_ILi128EEES9_EEENS_6half_tEfNS_4arch4Sm80ELb1ELb0ELb1ELb1ELb1ELb0ELb0ELb0ELi2ELi2ELi2ELi2ELb0EEENS1_24CollectiveEpilogueBwdGQAISA_fSD_Li256ELb1ELb1EEENS1_25SingleTileBwdLPTSchedulerILb1ELi128ELb1EEEEEEEEEvNT_6ParamsE,@function
        .size           _ZN7cutlass13device_kernelIN5flash19enable_sm80_to_sm89INS1_16FlashAttnBwdSm80INS1_25CollectiveMainloopBwdSm80ILi2ELi2EN4cute5tupleIJNS5_1CILi64EEENS7_ILi128EEES9_EEENS_6half_tEfNS_4arch4Sm80ELb1ELb0ELb1ELb1ELb1ELb0ELb0ELb0ELi2ELi2ELi2ELi2ELb0EEENS1_24CollectiveEpilogueBwdGQAISA_fSD_Li256ELb1ELb1EEENS1_25SingleTileBwdLPTSchedulerILb1ELi128ELb1EEEEEEEEEvNT_6ParamsE,(.L_x_148 - _ZN7cutlass13device_kernelIN5flash19enable_sm80_to_sm89INS1_16FlashAttnBwdSm80INS1_25CollectiveMainloopBwdSm80ILi2ELi2EN4cute5tupleIJNS5_1CILi64EEENS7_ILi128EEES9_EEENS_6half_tEfNS_4arch4Sm80ELb1ELb0ELb1ELb1ELb1ELb0ELb0ELb0ELi2ELi2ELi2ELi2ELb0EEENS1_24CollectiveEpilogueBwdGQAISA_fSD_Li256ELb1ELb1EEENS1_25SingleTileBwdLPTSchedulerILb1ELi128ELb1EEEEEEEEEvNT_6ParamsE)
        .other          _ZN7cutlass13device_kernelIN5flash19enable_sm80_to_sm89INS1_16FlashAttnBwdSm80INS1_25CollectiveMainloopBwdSm80ILi2ELi2EN4cute5tupleIJNS5_1CILi64EEENS7_ILi128EEES9_EEENS_6half_tEfNS_4arch4Sm80ELb1ELb0ELb1ELb1ELb1ELb0ELb0ELb0ELi2ELi2ELi2ELi2ELb0EEENS1_24CollectiveEpilogueBwdGQAISA_fSD_Li256ELb1ELb1EEENS1_25SingleTileBwdLPTSchedulerILb1ELi128ELb1EEEEEEEEEvNT_6ParamsE,@"STO_CUDA_ENTRY STV_DEFAULT"
_ZN7cutlass13device_kernelIN5flash19enable_sm80_to_sm89INS1_16FlashAttnBwdSm80INS1_25CollectiveMainloopBwdSm80ILi2ELi2EN4cute5tupleIJNS5_1CILi64EEENS7_ILi128EEES9_EEENS_6half_tEfNS_4arch4Sm80ELb1ELb0ELb1ELb1ELb1ELb0ELb0ELb0ELi2ELi2ELi2ELi2ELb0EEENS1_24CollectiveEpilogueBwdGQAISA_fSD_Li256ELb1ELb1EEENS1_25SingleTileBwdLPTSchedulerILb1ELi128ELb1EEEEEEEEEvNT_6ParamsE:
[----:B------:R-:W-:Y:S01]  /*0000*/  LDC R1, c[0x0][0x28] ;  /* 0x00000a00ff017b82 */ /* 0x000fe20000000800 */
[----:B------:R-:W-:Y:S05]  /*0010*/  EXIT ;  /* 0x000000000000794d */ /* 0x000fea0003800000 */
.L_x_88:
        /* <DEDUP_REMOVED lines=14> */
.L_x_148:


//--------------------- .text._ZN7cutlass13device_kernelIN5flash22FlashAttnBwdPreprocessIN4cute5tupleIJNS3_1CILi64EEENS5_ILi128EEEEEENS_6half_tEfNS_4arch4Sm80ELb1ELb1EEEEEvNT_6ParamsE --------------------------
	.section	.text._ZN7cutlass13device_kernelIN5flash22FlashAttnBwdPreprocessIN4cute5tupleIJNS3_1CILi64EEENS5_ILi128EEEEEENS_6half_tEfNS_4arch4Sm80ELb1ELb1EEEEEvNT_6ParamsE,"ax",@progbits
	.align	128
.text._ZN7cutlass13device_kernelIN5flash22FlashAttnBwdPreprocessIN4cute5tupleIJNS3_1CILi64EEENS5_ILi128EEEEEENS_6half_tEfNS_4arch4Sm80ELb1ELb1EEEEEvNT_6ParamsE:
        .type           _ZN7cutlass13device_kernelIN5flash22FlashAttnBwdPreprocessIN4cute5tupleIJNS3_1CILi64EEENS5_ILi128EEEEEENS_6half_tEfNS_4arch4Sm80ELb1ELb1EEEEEvNT_6ParamsE,@function
        .size           _ZN7cutlass13device_kernelIN5flash22FlashAttnBwdPreprocessIN4cute5tupleIJNS3_1CILi64EEENS5_ILi128EEEEEENS_6half_tEfNS_4arch4Sm80ELb1ELb1EEEEEvNT_6ParamsE,(.L_x_149 - _ZN7cutlass13device_kernelIN5flash22FlashAttnBwdPreprocessIN4cute5tupleIJNS3_1CILi64EEENS5_ILi128EEEEEENS_6half_tEfNS_4arch4Sm80ELb1ELb1EEEEEvNT_6ParamsE)
        .other          _ZN7cutlass13device_kernelIN5flash22FlashAttnBwdPreprocessIN4cute5tupleIJNS3_1CILi64EEENS5_ILi128EEEEEENS_6half_tEfNS_4arch4Sm80ELb1ELb1EEEEEvNT_6ParamsE,@"STO_CUDA_ENTRY STV_DEFAULT"
_ZN7cutlass13device_kernelIN5flash22FlashAttnBwdPreprocessIN4cute5tupleIJNS3_1CILi64EEENS5_ILi128EEEEEENS_6half_tEfNS_4arch4Sm80ELb1ELb1EEEEEvNT_6ParamsE:
[----:B------:R-:W-:Y:S08]  /*0000*/  LDC R1, c[0x0][0x28] ;  /* 0x00000a00ff017b82 */ /* 0x000ff00000000800 */
[----:B------:R-:W0:Y:S01]  /*0010*/  LDC.64 R2, c[0x0][0x2f8] ;  /* 0x0000be00ff027b82 */ /* 0x000e220000000a00 */
[----:B------:R-:W1:Y:S01]  /*0020*/  S2R R0, SR_CTAID.Z ;  /* 0x0000000000007919 */ /* 0x000e620000002700 */
[----:B------:R-:W-:-:S06]  /*0030*/  ULDC.64 UR4, c[0x0][0x208] ;  /* 0x0000820000047ab9 */ /* 0x000fcc0000000a00 */
[----:B------:R-:W2:Y:S08]  /*0040*/  LDC.64 R4, c[0x0][0x2f0] ;  /* 0x0000bc00ff047b82 */ /* 0x000eb00000000a00 */
[----:B------:R-:W1:Y:S01]  /*0050*/  LDC.64 R6, c[0x0][0x2f0] ;  /* 0x0000bc00ff067b82 */ /* 0x000e620000000a00 */
[----:B0-----:R-:W-:-:S04]  /*0060*/  ISETP.NE.U32.AND P1, PT, R2, RZ, PT ;  /* 0x000000ff0200720c */ /* 0x001fc80003f25070 */
[----:B------:R-:W-:Y:S02]  /*0070*/  ISETP.NE.AND.EX P1, PT, R3, RZ, PT, P1 ;  /* 0x000000ff0300720c */ /* 0x000fe40003f25310 */
[----:B--2---:R-:W-:-:S04]  /*0080*/  ISETP.NE.U32.AND P0, PT, R4, RZ, PT ;  /* 0x000000ff0400720c */ /* 0x004fc80003f05070 */
[----:B------:R-:W-:Y:S01]  /*0090*/  ISETP.NE.AND.EX P0, PT, R5, RZ, PT, P0 ;  /* 0x000000ff0500720c */ /* 0x000fe20003f05300 */
[----:B------:R-:W-:Y:S01]  /*00a0*/  ULDC UR6, c[0x0][0x218] ;  /* 0x0000860000067ab9 */ /* 0x000fe20000000800 */
[----:B------:R-:W-:Y:S01]  /*00b0*/  ISETP.NE.U32.AND P2, PT, R4, RZ, PT ;  /* 0x000000ff0400720c */ /* 0x000fe20003f45070 */
[----:B-1----:R-:W-:-:S04]  /*00c0*/  IMAD.WIDE R6, R0, 0x4, R6 ;  /* 0x0000000400067825 */ /* 0x002fc800078e0206 */
[----:B------:R-:W0:Y:S01]  /*00d0*/  @P1 LDC.64 R8, c[0x0][0x2f8] ;  /* 0x0000be00ff081b82 */ /* 0x000e220000000a00 */
[----:B------:R-:W-:-:S05]  /*00e0*/  MOV R4, UR6 ;  /* 0x0000000600047c02 */ /* 0x000fca0008000f00 */
[----:B------:R1:W5:Y:S01]  /*00f0*/  @P0 LDG.E R48, desc[UR4][R6.64] ;  /* 0x0000000406300981 */ /* 0x000362000c1e1900 */
[----:B------:R-:W-:Y:S01]  /*0100*/  ISETP.NE.AND.EX P2, PT, R5, RZ, PT, P2 ;  /* 0x000000ff0500720c */ /* 0x000fe20003f45320 */
[----:B------:R-:W2:Y:S01]  /*0110*/  S2R R2, SR_CTAID.X ;  /* 0x0000000000027919 */ /* 0x000ea20000002500 */
[----:B------:R-:W3:Y:S01]  /*0120*/  S2R R3, SR_TID.X ;  /* 0x0000000000037919 */ /* 0x000ee20000002100 */
[----:B0-----:R-:W-:-:S05]  /*0130*/  @P1 IMAD.WIDE R8, R0, 0x4, R8 ;  /* 0x0000000400081825 */ /* 0x001fca00078e0208 */
[----:B------:R1:W5:Y:S01]  /*0140*/  @P1 LDG.E R4, desc[UR4][R8.64] ;  /* 0x0000000408041981 */ /* 0x000362000c1e1900 */
[----:B--2---:R-:W-:Y:S01]  /*0150*/  SHF.L.U32 R5, R2, 0x6, RZ ;  /* 0x0000000602057819 */ /* 0x004fe200000006ff */
[----:B---3--:R-:W-:Y:S06]  /*0160*/  @P1 BRA `(.L_x_89) ;  /* 0x0000000000101947 */ /* 0x008fec0003800000 */
[----:B------:R-:W-:Y:S05]  /*0170*/  @!P0 BRA `(.L_x_89) ;  /* 0x00000000000c8947 */ /* 0x000fea0003800000 */
[----:B-1----:R-:W2:Y:S04]  /*0180*/  LDG.E R9, desc[UR4][R6.64] ;  /* 0x0000000406097981 */ /* 0x002ea8000c1e1900 */
[----:B-----5:R-:W2:Y:S02]  /*0190*/  LDG.E R4, desc[UR4][R6.64+0x4] ;  /* 0x0000040406047981 */ /* 0x020ea4000c1e1900 */
[----:B--2---:R-:W-:-:S07]  /*01a0*/  IADD3 R4, -R9, R4, RZ ;  /* 0x0000000409047210 */ /* 0x004fce0007ffe1ff */
.L_x_89:
[----:B-----5:R-:W-:-:S13]  /*01b0*/  ISETP.LE.AND P1, PT, R4, R5, PT ;  /* 0x000000050400720c */ /* 0x020fda0003f23270 */
[----:B------:R-:W-:Y:S05]  /*01c0*/  @P2 EXIT P1 ;  /* 0x000000000000294d */ /* 0x000fea0000800000 */
[----:B------:R-:W0:Y:S01]  /*01d0*/  S2UR UR6, SR_CTAID.Y ;  /* 0x00000000000679c3 */ /* 0x000e220000002600 */
[----:B------:R-:W-:Y:S01]  /*01e0*/  ISETP.GT.AND P1, PT, R3, 0x3f, PT ;  /* 0x0000003f0300780c */ /* 0x000fe20003f24270 */
[----:B------:R-:W-:Y:S01]  /*01f0*/  BSSY B0, `(.L_x_90) ;  /* 0x0000026000007945 */ /* 0x000fe20003800000 */
[----:B------:R-:W-:Y:S02]  /*0200*/  IADD3 R47, -R5, R4, RZ ;  /* 0x00000004052f7210 */ /* 0x000fe40007ffe1ff */
[----:B------:R-:W-:Y:S02]  /*0210*/  CS2R R14, SRZ ;  /* 0x00000000000e7805 */ /* 0x000fe4000001ff00 */
[----:B-1----:R-:W-:Y:S02]  /*0220*/  SHF.R.S32.HI R6, RZ, 0x1f, R3 ;  /* 0x0000001fff067819 */ /* 0x002fe40000011403 */
[----:B------:R-:W-:Y:S01]  /*0230*/  ISETP.GE.OR P4, PT, R3, R47, P1 ;  /* 0x0000002f0300720c */ /* 0x000fe20000f86670 */
[----:B------:R-:W1:Y:S01]  /*0240*/  LDC.64 R10, c[0x0][0x230] ;  /* 0x00008c00ff0a7b82 */ /* 0x000e620000000a00 */
[----:B------:R-:W-:-:S02]  /*0250*/  LEA.HI R7, R6, R3, RZ, 0x4 ;  /* 0x0000000306077211 */ /* 0x000fc400078f20ff */
[----:B------:R-:W-:Y:S02]  /*0260*/  SHF.R.S32.HI R41, RZ, 0x1f, R0 ;  /* 0x0000001fff297819 */ /* 0x000fe40000011400 */
[----:B------:R-:W-:Y:S02]  /*0270*/  LOP3.LUT R8, R7, 0xfffffff0, RZ, 0xc0, !PT ;  /* 0xfffffff007087812 */ /* 0x000fe400078ec0ff */
[----:B------:R-:W-:Y:S02]  /*0280*/  SHF.R.S32.HI R6, RZ, 0x4, R7 ;  /* 0x00000004ff067819 */ /* 0x000fe40000011407 */
[----:B------:R-:W-:Y:S02]  /*0290*/  IADD3 R45, -R8, R3, RZ ;  /* 0x00000003082d7210 */ /* 0x000fe40007ffe1ff */
[----:B------:R-:W-:Y:S02]  /*02a0*/  @P0 SHF.R.S32.HI R15, RZ, 0x1f, R48 ;  /* 0x0000001fff0f0819 */ /* 0x000fe40000011430 */
[----:B------:R-:W-:-:S02]  /*02b0*/  @P0 MOV R14, R48 ;  /* 0x00000030000e0202 */ /* 0x000fc40000000f00 */
[----:B------:R-:W-:Y:S01]  /*02c0*/  ISETP.GE.AND P3, PT, R6, R47, PT ;  /* 0x0000002f0600720c */ /* 0x000fe20003f66270 */
[----:B0-----:R-:W-:Y:S01]  /*02d0*/  USHF.R.S32.HI UR7, URZ, 0x1f, UR6 ;  /* 0x0000001f3f077899 */ /* 0x001fe20008011406 */
[----:B------:R-:W-:Y:S02]  /*02e0*/  SEL R7, R0, RZ, !P2 ;  /* 0x000000ff00077207 */ /* 0x000fe40005000000 */
[----:B------:R-:W-:Y:S02]  /*02f0*/  MOV R40, 0x7f800000 ;  /* 0x7f80000000287802 */ /* 0x000fe40000000f00 */
[----:B------:R-:W-:Y:S02]  /*0300*/  SHF.L.U32 R8, R45, 0x3, RZ ;  /* 0x000000032d087819 */ /* 0x000fe400000006ff */
[----:B------:R-:W-:Y:S01]  /*0310*/  SEL R41, R41, RZ, !P2 ;  /* 0x000000ff29297207 */ /* 0x000fe20005000000 */
[----:B------:R-:W-:Y:S06]  /*0320*/  @P4 BRA `(.L_x_91) ;  /* 0x0000000000484947 */ /* 0x000fec0003800000 */
[----:B------:R-:W0:Y:S01]  /*0330*/  LDC.64 R18, c[0x0][0x290] ;  /* 0x0000a400ff127b82 */ /* 0x000e220000000a00 */
[----:B------:R-:W-:Y:S01]  /*0340*/  SHF.R.S32.HI R13, RZ, 0x1f, R5 ;  /* 0x0000001fff0d7819 */ /* 0x000fe20000011405 */
[----:B------:R-:W-:Y:S01]  /*0350*/  ULDC.64 UR8, c[0x0][0x298] ;  /* 0x0000a60000087ab9 */ /* 0x000fe20000000a00 */
[--C-:B------:R-:W-:Y:S02]  /*0360*/  SHF.R.S32.HI R16, RZ, 0x1f, R3.reuse ;  /* 0x0000001fff107819 */ /* 0x100fe40000011403 */
[----:B------:R-:W-:-:S04]  /*0370*/  IADD3 R12, P2, P4, R14, R5, R3 ;  /* 0x000000050e0c7210 */ /* 0x000fc80007c5e003 */
[----:B------:R-:W-:Y:S01]  /*0380*/  IADD3.X R13, R15, R13, R16, P2, P4 ;  /* 0x0000000d0f0d7210 */ /* 0x000fe200017e8410 */
[C---:B0-----:R-:W-:Y:S02]  /*0390*/  IMAD R16, R18.reuse, UR7, RZ ;  /* 0x0000000712107c24 */ /* 0x041fe4000f8e02ff */
[----:B------:R-:W-:-:S04]  /*03a0*/  IMAD.WIDE.U32 R12, R18, UR6, R12 ;  /* 0x00000006120c7c25 */ /* 0x000fc8000f8e000c */
[----:B------:R-:W-:Y:S02]  /*03b0*/  IMAD R17, R19, UR6, R16 ;  /* 0x0000000613117c24 */ /* 0x000fe4000f8e0210 */
[----:B------:R-:W-:-:S03]  /*03c0*/  IMAD R16, R41, UR8, RZ ;  /* 0x0000000829107c24 */ /* 0x000fc6000f8e02ff */
[----:B------:R-:W-:Y:S01]  /*03d0*/  IADD3 R13, R13, R17, RZ ;  /* 0x000000110d0d7210 */ /* 0x000fe20007ffe0ff */
[C---:B------:R-:W-:Y:S02]  /*03e0*/  IMAD R17, R7.reuse, UR9, R16 ;  /* 0x0000000907117c24 */ /* 0x040fe4000f8e0210 */
[----:B------:R-:W-:Y:S01]  /*03f0*/  IMAD.WIDE.U32 R12, R7, UR8, R12 ;  /* 0x00000008070c7c25 */ /* 0x000fe2000f8e000c */
[----:B------:R-:W-:-:S04]  /*0400*/  ULDC.64 UR8, c[0x0][0x288] ;  /* 0x0000a20000087ab9 */ /* 0x000fc80000000a00 */
[----:B------:R-:W-:Y:S02]  /*0410*/  IADD3 R13, R13, R17, RZ ;  /* 0x000000110d0d7210 */ /* 0x000fe40007ffe0ff */
[----:B------:R-:W-:-:S04]  /*0420*/  LEA R16, P2, R12, UR8, 0x2 ;  /* 0x000000080c107c11 */ /* 0x000fc8000f8410ff */
[----:B------:R-:W-:-:S05]  /*0430*/  LEA.HI.X R17, R12, UR9, R13, 0x2, P2 ;  /* 0x000000090c117c11 */ /* 0x000fca00090f140d */
[----:B------:R0:W5:Y:S04]  /*0440*/  LDG.E R40, desc[UR4][R16.64] ;  /* 0x0000000410287981 */ /* 0x000168000c1e1900 */
.L_x_91:
[----:B------:R-:W-:Y:S05]  /*0450*/  BSYNC B0 ;  /* 0x0000000000007941 */ /* 0x000fea0003800000 */
.L_x_90:
[----:B------:R-:W-:Y:S01]  /*0460*/  ULDC UR8, c[0x0][0x21c] ;  /* 0x0000870000087ab9 */ /* 0x000fe20000000800 */
[----:B0-----:R-:W0:Y:S01]  /*0470*/  LDC.64 R16, c[0x0][0x250] ;  /* 0x00009400ff107b82 */ /* 0x001e220000000a00 */
[----:B------:R-:W-:Y:S02]  /*0480*/  ISETP.LT.AND P6, PT, R8, UR8, !P3 ;  /* 0x0000000808007c0c */ /* 0x000fe4000dfc1270 */
[----:B------:R-:W-:Y:S02]  /*0490*/  SHF.R.S32.HI R42, RZ, 0x1f, R6 ;  /* 0x0000001fff2a7819 */ /* 0x000fe40000011406 */
[----:B------:R-:W-:Y:S01]  /*04a0*/  IADD3 R36, P2, R6, R14, RZ ;  /* 0x0000000e06247210 */ /* 0x000fe20007f5e0ff */
[----:B-1----:R-:W-:Y:S01]  /*04b0*/  IMAD R14, R10, UR7, RZ ;  /* 0x000000070a0e7c24 */ /* 0x002fe2000f8e02ff */
[----:B------:R-:W-:Y:S02]  /*04c0*/  SHF.R.S32.HI R9, RZ, 0x1f, R8 ;  /* 0x0000001fff097819 */ /* 0x000fe40000011408 */
[----:B------:R-:W-:Y:S01]  /*04d0*/  IADD3.X R37, R42, R15, RZ, P2, !PT ;  /* 0x0000000f2a257210 */ /* 0x000fe200017fe4ff */
[----:B------:R-:W-:Y:S01]  /*04e0*/  IMAD R11, R11, UR6, R14 ;  /* 0x000000060b0b7c24 */ /* 0x000fe2000f8e020e */
[----:B------:R-:W-:Y:S01]  /*04f0*/  ISETP.GE.AND P2, PT, R8, UR8, PT ;  /* 0x0000000808007c0c */ /* 0x000fe2000bf46270 */
[----:B------:R-:W-:Y:S01]  /*0500*/  IMAD.WIDE.U32 R14, R10, UR6, R8 ;  /* 0x000000060a0e7c25 */ /* 0x000fe2000f8e0008 */
[----:B------:R-:W-:Y:S01]  /*0510*/  IADD3 R44, R6, 0x10, RZ ;  /* 0x00000010062c7810 */ /* 0x000fe20007ffe0ff */
[----:B------:R-:W1:Y:S01]  /*0520*/  @P6 LDC.64 R12, c[0x0][0x228] ;  /* 0x00008a00ff0c6b82 */ /* 0x000e620000000a00 */
[----:B------:R-:W-:Y:S01]  /*0530*/  ULDC.64 UR8, c[0x0][0x238] ;  /* 0x00008e0000087ab9 */ /* 0x000fe20000000a00 */
[----:B------:R-:W-:Y:S01]  /*0540*/  IMAD.WIDE R36, R2, 0x40, R36 ;  /* 0x0000004002247825 */ /* 0x000fe200078e0224 */
[----:B------:R-:W-:-:S02]  /*0550*/  ISETP.LT.AND P4, PT, R44, R47, !P2 ;  /* 0x0000002f2c00720c */ /* 0x000fc40005781270 */
[----:B------:R-:W-:Y:S01]  /*0560*/  IADD3 R15, R15, R11, RZ ;  /* 0x0000000b0f0f7210 */ /* 0x000fe20007ffe0ff */
[----:B------:R-:W-:Y:S01]  /*0570*/  IMAD R18, R41, UR8, RZ ;  /* 0x0000000829127c24 */ /* 0x000fe2000f8e02ff */
[----:B------:R-:W-:Y:S01]  /*0580*/  IADD3 R43, R6, 0x20, RZ ;  /* 0x00000020062b7810 */ /* 0x000fe20007ffe0ff */
[----:B------:R-:W2:Y:S02]  /*0590*/  @P6 LDC.64 R20, c[0x0][0x210] ;  /* 0x00008400ff146b82 */ /* 0x000ea40000000a00 */
[C---:B------:R-:W-:Y:S02]  /*05a0*/  IMAD R19, R7.reuse, UR9, R18 ;  /* 0x0000000907137c24 */ /* 0x040fe4000f8e0212 */
[C---:B0-----:R-:W-:Y:S02]  /*05b0*/  IMAD R22, R16.reuse, UR7, RZ ;  /* 0x0000000710167c24 */ /* 0x041fe4000f8e02ff */
[----:B------:R-:W-:Y:S01]  /*05c0*/  IMAD.WIDE.U32 R38, R7, UR8, R14 ;  /* 0x0000000807267c25 */ /* 0x000fe2000f8e000e */
[----:B------:R-:W-:Y:S01]  /*05d0*/  ULDC.64 UR8, c[0x0][0x258] ;  /* 0x0000960000087ab9 */ /* 0x000fe20000000a00 */
[----:B------:R-:W0:Y:S02]  /*05e0*/  @P6 LDC.64 R10, c[0x0][0x248] ;  /* 0x00009200ff0a6b82 */ /* 0x000e240000000a00 */
[----:B------:R-:W-:Y:S01]  /*05f0*/  IMAD R17, R17, UR6, R22 ;  /* 0x0000000611117c24 */ /* 0x000fe2000f8e0216 */
[----:B------:R-:W-:Y:S01]  /*0600*/  IADD3 R39, R39, R19, RZ ;  /* 0x0000001327277210 */ /* 0x000fe20007ffe0ff */
[----:B------:R-:W-:Y:S01]  /*0610*/  IMAD.WIDE.U32 R8, R16, UR6, R8 ;  /* 0x0000000610087c25 */ /* 0x000fe2000f8e0008 */
[----:B------:R-:W-:-:S02]  /*0620*/  @P4 MOV R24, R38 ;  /* 0x0000002600184202 */ /* 0x000fc40000000f00 */
[----:B------:R-:W-:Y:S01]  /*0630*/  @P4 MOV R25, R39 ;  /* 0x0000002700194202 */ /* 0x000fe20000000f00 */
[-C--:B-1----:R-:W-:Y:S01]  /*0640*/  @P6 IMAD R18, R37, R12.reuse, RZ ;  /* 0x0000000c25126224 */ /* 0x082fe200078e02ff */
[----:B------:R-:W1:Y:S01]  /*0650*/  @P6 LDC.64 R22, c[0x0][0x240] ;  /* 0x00009000ff166b82 */ /* 0x000e620000000a00 */
[----:B------:R-:W-:Y:S01]  /*0660*/  IADD3 R9, R9, R17, RZ ;  /* 0x0000001109097210 */ /* 0x000fe20007ffe0ff */
[----:B------:R-:W-:Y:S02]  /*0670*/  IMAD R14, R41, UR8, RZ ;  /* 0x00000008290e7c24 */ /* 0x000fe4000f8e02ff */
[C---:B------:R-:W-:Y:S02]  /*0680*/  @P6 IMAD R15, R36.reuse, R13, R18 ;  /* 0x0000000d240f6224 */ /* 0x040fe400078e0212 */
[----:B------:R-:W-:Y:S02]  /*0690*/  @P6 IMAD.WIDE.U32 R12, R36, R12, R38 ;  /* 0x0000000c240c6225 */ /* 0x000fe400078e0026 */
[----:B------:R-:W3:Y:S02]  /*06a0*/  @P4 LDC.64 R18, c[0x0][0x228] ;  /* 0x00008a00ff124b82 */ /* 0x000ee40000000a00 */
[C---:B------:R-:W-:Y:S01]  /*06b0*/  IMAD R53, R7.reuse, UR9, R14 ;  /* 0x0000000907357c24 */ /* 0x040fe2000f8e020e */
[----:B--2---:R-:W-:Y:S01]  /*06c0*/  @P6 LEA R20, P5, R12, R20, 0x1 ;  /* 0x000000140c146211 */ /* 0x004fe200078a08ff */
[----:B------:R-:W-:Y:S01]  /*06d0*/  IMAD.WIDE.U32 R58, R7, UR8, R8 ;  /* 0x00000008073a7c25 */ /* 0x000fe2000f8e0008 */
[----:B------:R-:W-:-:S02]  /*06e0*/  @P6 IADD3 R8, R13, R15, RZ ;  /* 0x0000000f0d086210 */ /* 0x000fc40007ffe0ff */
[----:B------:R-:W-:Y:S01]  /*06f0*/  CS2R R14, SRZ ;  /* 0x00000000000e7805 */ /* 0x000fe2000001ff00 */
[----:B------:R-:W2:Y:S01]  /*0700*/  @P4 LDC.64 R60, c[0x0][0x210] ;  /* 0x00008400ff3c4b82 */ /* 0x000ea20000000a00 */
[----:B0-----:R-:W-:Y:S01]  /*0710*/  @P6 IMAD R9, R37, R10, RZ ;  /* 0x0000000a25096224 */ /* 0x001fe200078e02ff */
[----:B------:R-:W-:Y:S02]  /*0720*/  IADD3 R53, R59, R53, RZ ;  /* 0x000000353b357210 */ /* 0x000fe40007ffe0ff */
[----:B------:R-:W-:Y:S01]  /*0730*/  @P6 LEA.HI.X R21, R12, R21, R8, 0x1, P5 ;  /* 0x000000150c156211 */ /* 0x000fe200028f0c08 */
[C---:B------:R-:W-:Y:S01]  /*0740*/  @P6 IMAD R13, R36.reuse, R11, R9 ;  /* 0x0000000b240d6224 */ /* 0x040fe200078e0209 */
[----:B------:R-:W-:Y:S02]  /*0750*/  @P6 MOV R52, R58 ;  /* 0x0000003a00346202 */ /* 0x000fe40000000f00 */
[C---:B------:R-:W-:Y:S01]  /*0760*/  @P4 IADD3 R27, P5, R36.reuse, 0x10, RZ ;  /* 0x00000010241b4810 */ /* 0x040fe20007fbe0ff */
[----:B------:R-:W0:Y:S02]  /*0770*/  @P4 LDC.64 R16, c[0x0][0x248] ;  /* 0x00009200ff104b82 */ /* 0x000e240000000a00 */
[----:B------:R-:W-:Y:S01]  /*0780*/  @P6 IMAD.WIDE.U32 R10, R36, R10, R52 ;  /* 0x0000000a240a6225 */ /* 0x000fe200078e0034 */
[----:B------:R-:W-:-:S04]  /*0790*/  @P4 IADD3.X R9, RZ, R37, RZ, P5, !PT ;  /* 0x00000025ff094210 */ /* 0x000fc80002ffe4ff */
[----:B------:R-:W-:Y:S01]  /*07a0*/  @P6 IADD3 R8, R11, R13, RZ ;  /* 0x0000000d0b086210 */ /* 0x000fe20007ffe0ff */
[----:B---3--:R-:W-:Y:S01]  /*07b0*/  @P4 IMAD R12, R9, R18, RZ ;  /* 0x00000012090c4224 */ /* 0x008fe200078e02ff */
[C---:B-1----:R-:W-:Y:S01]  /*07c0*/  @P6 LEA R22, P5, R10.reuse, R22, 0x1 ;  /* 0x000000160a166211 */ /* 0x042fe200078a08ff */
[----:B------:R-:W1:Y:S02]  /*07d0*/  @P4 LDC.64 R32, c[0x0][0x240] ;  /* 0x00009000ff204b82 */ /* 0x000e640000000a00 */
[----:B------:R-:W-:Y:S01]  /*07e0*/  @P4 IMAD R29, R27, R19, R12 ;  /* 0x000000131b1d4224 */ /* 0x000fe200078e020c */
[----:B------:R-:W-:Y:S02]  /*07f0*/  @P6 LEA.HI.X R23, R10, R23, R8, 0x1, P5 ;  /* 0x000000170a176211 */ /* 0x000fe400028f0c08 */
[----:B------:R-:W-:Y:S02]  /*0800*/  CS2R R8, SRZ ;  /* 0x0000000000087805 */ /* 0x000fe4000001ff00 */
[----:B------:R-:W-:-:S02]  /*0810*/  CS2R R10, SRZ ;  /* 0x00000000000a7805 */ /* 0x000fc4000001ff00 */
[----:B------:R-:W-:Y:S01]  /*0820*/  CS2R R12, SRZ ;  /* 0x00000000000c7805 */ /* 0x000fe2000001ff00 */
[----:B------:R-:W-:Y:S01]  /*0830*/  @P4 IMAD.WIDE.U32 R18, R27, R18, R24 ;  /* 0x000000121b124225 */ /* 0x000fe200078e0018 */
[----:B------:R-:W-:Y:S02]  /*0840*/  ISETP.LT.AND P5, PT, R43, R47, !P2 ;  /* 0x0000002f2b00720c */ /* 0x000fe400057a1270 */
[----:B------:R-:W-:Y:S01]  /*0850*/  IADD3 R46, R6, 0x30, RZ ;  /* 0x00000030062e7810 */ /* 0x000fe20007ffe0ff */
[----:B------:R3:W4:Y:S01]  /*0860*/  @P6 LDG.E.128 R8, desc[UR4][R20.64] ;  /* 0x0000000414086981 */ /* 0x000722000c1e1d00 */
[----:B------:R-:W-:-:S03]  /*0870*/  @P4 IADD3 R19, R19, R29, RZ ;  /* 0x0000001d13134210 */ /* 0x000fc60007ffe0ff */
[----:B------:R0:W4:Y:S01]  /*0880*/  @P6 LDG.E.128 R12, desc[UR4][R22.64] ;  /* 0x00000004160c6981 */ /* 0x000122000c1e1d00 */
[----:B--2---:R-:W-:Y:S02]  /*0890*/  @P4 LEA R60, P6, R18, R60, 0x1 ;  /* 0x0000003c123c4211 */ /* 0x004fe400078c08ff */
[----:B------:R-:W-:Y:S02]  /*08a0*/  ISETP.LT.AND P2, PT, R46, R47, !P2 ;  /* 0x0000002f2e00720c */ /* 0x000fe40005741270 */
[----:B------:R-:W-:Y:S01]  /*08b0*/  @P4 LEA.HI.X R61, R18, R61, R19, 0x1, P6 ;  /* 0x0000003d123d4211 */ /* 0x000fe200030f0c13 */
[----:B------:R-:W2:Y:S01]  /*08c0*/  @P5 LDC.64 R56, c[0x0][0x228] ;  /* 0x00008a00ff385b82 */ /* 0x000ea20000000a00 */
[----:B------:R-:W-:Y:S02]  /*08d0*/  @P4 IADD3 R27, P6, R36, 0x10, RZ ;  /* 0x00000010241b4810 */ /* 0x000fe40007fde0ff */
[----:B---3--:R-:W-:Y:S02]  /*08e0*/  @P4 MOV R20, R58 ;  /* 0x0000003a00144202 */ /* 0x008fe40000000f00 */
[----:B------:R-:W-:-:S02]  /*08f0*/  @P4 IADD3.X R19, RZ, R37, RZ, P6, !PT ;  /* 0x00000025ff134210 */ /* 0x000fc400037fe4ff */
[----:B------:R-:W-:Y:S01]  /*0900*/  @P4 MOV R21, R53 ;  /* 0x0000003500154202 */ /* 0x000fe20000000f00 */
[----:B------:R-:W3:Y:S01]  /*0910*/  @P5 LDC.64 R50, c[0x0][0x248] ;  /* 0x00009200ff325b82 */ /* 0x000ee20000000a00 */
[----:B------:R-:W-:Y:S01]  /*0920*/  @P5 MOV R54, R38 ;  /* 0x0000002600365202 */ /* 0x000fe20000000f00 */
[-C--:B0-----:R-:W-:Y:S01]  /*0930*/  @P4 IMAD R18, R19, R16.reuse, RZ ;  /* 0x0000001013124224 */ /* 0x081fe200078e02ff */
[C---:B------:R-:W-:Y:S02]  /*0940*/  @P5 IADD3 R19, P6, R36.reuse, 0x20, RZ ;  /* 0x0000002024135810 */ /* 0x040fe40007fde0ff */
[----:B------:R-:W-:Y:S01]  /*0950*/  @P5 MOV R55, R39 ;  /* 0x0000002700375202 */ /* 0x000fe20000000f00 */
[C---:B------:R-:W-:Y:S01]  /*0960*/  @P4 IMAD R25, R27.reuse, R17, R18 ;  /* 0x000000111b194224 */ /* 0x040fe200078e0212 */
[----:B------:R-:W-:Y:S01]  /*0970*/  @P5 IADD3.X R23, RZ, R37, RZ, P6, !PT ;  /* 0x00000025ff175210 */ /* 0x000fe200037fe4ff */
[----:B------:R-:W0:Y:S01]  /*0980*/  @P2 LDC.64 R34, c[0x0][0x228] ;  /* 0x00008a00ff222b82 */ /* 0x000e220000000a00 */
[----:B------:R-:W-:Y:S01]  /*0990*/  @P5 IADD3 R18, P6, R36, 0x20, RZ ;  /* 0x0000002024125810 */ /* 0x000fe20007fde0ff */
[----:B------:R-:W-:-:S03]  /*09a0*/  @P4 IMAD.WIDE.U32 R16, R27, R16, R20 ;  /* 0x000000101b104225 */ /* 0x000fc600078e0014 */
[----:B------:R-:W-:Y:S02]  /*09b0*/  @P5 IADD3.X R49, RZ, R37, RZ, P6, !PT ;  /* 0x00000025ff315210 */ /* 0x000fe400037fe4ff */
[----:B------:R-:W-:Y:S01]  /*09c0*/  @P4 IADD3 R17, R17, R25, RZ ;  /* 0x0000001911114210 */ /* 0x000fe20007ffe0ff */
[----:B------:R-:W0:Y:S01]  /*09d0*/  @P5 LDC.64 R30, c[0x0][0x210] ;  /* 0x00008400ff1e5b82 */ /* 0x000e220000000a00 */
[C---:B-1----:R-:W-:Y:S01]  /*09e0*/  @P4 LEA R32, P6, R16.reuse, R32, 0x1 ;  /* 0x0000002010204211 */ /* 0x042fe200078c08ff */
[-C--:B--2---:R-:W-:Y:S01]  /*09f0*/  @P5 IMAD R20, R23, R56.reuse, RZ ;  /* 0x0000003817145224 */ /* 0x084fe200078e02ff */
[----:B------:R-:W-:Y:S01]  /*0a00*/  CS2R R22, SRZ ;  /* 0x0000000000167805 */ /* 0x000fe2000001ff00 */
[C---:B------:R-:W-:Y:S01]  /*0a10*/  @P5 IMAD.WIDE.U32 R54, R19.reuse, R56, R54 ;  /* 0x0000003813365225 */ /* 0x040fe200078e0036 */
[----:B------:R-:W-:Y:S02]  /*0a20*/  @P4 LEA.HI.X R33, R16, R33, R17, 0x1, P6 ;  /* 0x0000002110214211 */ /* 0x000fe400030f0c11 */
[----:B------:R-:W-:Y:S01]  /*0a30*/  @P2 IADD3 R52, P6, R36, 0x30, RZ ;  /* 0x0000003024342810 */ /* 0x000fe20007fde0ff */
[----:B------:R-:W1:Y:S01]  /*0a40*/  @P2 LDC.64 R24, c[0x0][0x248] ;  /* 0x00009200ff182b82 */ /* 0x000e620000000a00 */
[----:B------:R-:W-:Y:S01]  /*0a50*/  @P5 IMAD R57, R19, R57, R20 ;  /* 0x0000003913395224 */ /* 0x000fe200078e0214 */
[----:B------:R-:W-:Y:S01]  /*0a60*/  @P5 MOV R16, R58 ;  /* 0x0000003a00105202 */ /* 0x000fe20000000f00 */
[----:B---3--:R-:W-:Y:S01]  /*0a70*/  @P5 IMAD R49, R49, R50, RZ ;  /* 0x0000003231315224 */ /* 0x008fe200078e02ff */
[----:B------:R-:W-:-:S02]  /*0a80*/  @P2 IADD3.X R21, RZ, R37, RZ, P6, !PT ;  /* 0x00000025ff152210 */ /* 0x000fc400037fe4ff */
[----:B------:R-:W-:Y:S01]  /*0a90*/  @P5 MOV R17, R53 ;  /* 0x0000003500115202 */ /* 0x000fe20000000f00 */
[C---:B------:R-:W-:Y:S01]  /*0aa0*/  @P5 IMAD R49, R18.reuse, R51, R49 ;  /* 0x0000003312315224 */ /* 0x040fe200078e0231 */
[----:B------:R-:W2:Y:S01]  /*0ab0*/  @P2 LDC.64 R28, c[0x0][0x210] ;  /* 0x00008400ff1c2b82 */ /* 0x000ea20000000a00 */
[----:B0-----:R-:W-:Y:S01]  /*0ac0*/  @P2 IMAD R56, R21, R34, RZ ;  /* 0x0000002215382224 */ /* 0x001fe200078e02ff */
[----:B------:R-:W-:Y:S01]  /*0ad0*/  CS2R R20, SRZ ;  /* 0x0000000000147805 */ /* 0x000fe2000001ff00 */
[----:B------:R-:W-:Y:S01]  /*0ae0*/  @P5 IMAD.WIDE.U32 R50, R18, R50, R16 ;  /* 0x0000003212325225 */ /* 0x000fe200078e0010 */
[----:B------:R-:W-:Y:S02]  /*0af0*/  CS2R R16, SRZ ;  /* 0x0000000000107805 */ /* 0x000fe4000001ff00 */
[----:B------:R-:W-:Y:S01]  /*0b00*/  CS2R R18, SRZ ;  /* 0x0000000000127805 */ /* 0x000fe2000001ff00 */
[----:B------:R-:W-:Y:S01]  /*0b10*/  @P2 IMAD R35, R52, R35, R56 ;  /* 0x0000002334232224 */ /* 0x000fe200078e0238 */
[----:B------:R-:W0:Y:S01]  /*0b20*/  @P5 LDC.64 R26, c[0x0][0x240] ;  /* 0x00009000ff1a5b82 */ /* 0x000e220000000a00 */
[----:B------:R3:W4:Y:S01]  /*0b30*/  @P4 LDG.E.128 R20, desc[UR4][R32.64] ;  /* 0x0000000420144981 */ /* 0x000722000c1e1d00 */
[----:B------:R-:W-:-:S03]  /*0b40*/  @P2 IADD3 R56, P6, R36, 0x30, RZ ;  /* 0x0000003024382810 */ /* 0x000fc60007fde0ff */
[----:B------:R-:W4:Y:S03]  /*0b50*/  @P4 LDG.E.128 R16, desc[UR4][R60.64] ;  /* 0x000000043c104981 */ /* 0x000f26000c1e1d00 */
[----:B---3--:R-:W3:Y:S01]  /*0b60*/  @P2 LDC.64 R32, c[0x0][0x240] ;  /* 0x00009000ff202b82 */ /* 0x008ee20000000a00 */
[----:B------:R-:W-:Y:S02]  /*0b70*/  @P5 LEA R36, P4, R54, R30, 0x1 ;  /* 0x0000001e36245211 */ /* 0x000fe400078808ff */
[----:B------:R-:W-:Y:S01]  /*0b80*/  @P2 IADD3.X R30, RZ, R37, RZ, P6, !PT ;  /* 0x00000025ff1e2210 */ /* 0x000fe200037fe4ff */
[----:B------:R-:W-:Y:S01]  /*0b90*/  @P2 IMAD.WIDE.U32 R38, R52, R34, R38 ;  /* 0x0000002234262225 */ /* 0x000fe200078e0026 */
[----:B------:R-:W-:Y:S02]  /*0ba0*/  @P5 IADD3 R55, R55, R57, RZ ;  /* 0x0000003937375210 */ /* 0x000fe40007ffe0ff */
[----:B------:R-:W-:Y:S01]  /*0bb0*/  @P2 MOV R59, R53 ;  /* 0x00000035003b2202 */ /* 0x000fe20000000f00 */
[----:B-1----:R-:W-:Y:S01]  /*0bc0*/  @P2 IMAD R30, R30, R24, RZ ;  /* 0x000000181e1e2224 */ /* 0x002fe200078e02ff */
[----:B------:R-:W-:-:S02]  /*0bd0*/  @P5 LEA.HI.X R37, R54, R31, R55, 0x1, P4 ;  /* 0x0000001f36255211 */ /* 0x000fc400020f0c37 */
[----:B------:R-:W-:Y:S01]  /*0be0*/  @P2 IADD3 R35, R39, R35, RZ ;  /* 0x0000002327232210 */ /* 0x000fe20007ffe0ff */
[----:B------:R-:W-:Y:S01]  /*0bf0*/  @P2 IMAD R31, R56, R25, R30 ;  /* 0x00000019381f2224 */ /* 0x000fe200078e021e */
[----:B--2---:R-:W-:Y:S01]  /*0c00*/  @P2 LEA R52, P4, R38, R28, 0x1 ;  /* 0x0000001c26342211 */ /* 0x004fe200078808ff */
[----:B------:R-:W-:Y:S01]  /*0c10*/  @P2 IMAD.WIDE.U32 R58, R56, R24, R58 ;  /* 0x00000018383a2225 */ /* 0x000fe200078e003a */
[----:B------:R-:W-:Y:S02]  /*0c20*/  @P5 IADD3 R49, R51, R49, RZ ;  /* 0x0000003133315210 */ /* 0x000fe40007ffe0ff */
[----:B0-----:R-:W-:Y:S02]  /*0c30*/  @P5 LEA R34, P6, R50, R26, 0x1 ;  /* 0x0000001a32225211 */ /* 0x001fe400078c08ff */
[----:B------:R-:W-:Y:S02]  /*0c40*/  @P2 LEA.HI.X R53, R38, R29, R35, 0x1, P4 ;  /* 0x0000001d26352211 */ /* 0x000fe400020f0c23 */
[----:B------:R-:W-:-:S02]  /*0c50*/  CS2R R24, SRZ ;  /* 0x0000000000187805 */ /* 0x000fc4000001ff00 */
[----:B------:R-:W-:Y:S02]  /*0c60*/  @P5 LEA.HI.X R35, R50, R27, R49, 0x1, P6 ;  /* 0x0000001b32235211 */ /* 0x000fe400030f0c31 */
[----:B------:R-:W-:Y:S02]  /*0c70*/  CS2R R26, SRZ ;  /* 0x00000000001a7805 */ /* 0x000fe4000001ff00 */
[----:B------:R-:W-:Y:S02]  /*0c80*/  @P2 IADD3 R38, R59, R31, RZ ;  /* 0x0000001f3b262210 */ /* 0x000fe40007ffe0ff */
[----:B------:R-:W-:Y:S02]  /*0c90*/  CS2R R28, SRZ ;  /* 0x00000000001c7805 */ /* 0x000fe4000001ff00 */
[----:B------:R-:W-:Y:S02]  /*0ca0*/  CS2R R30, SRZ ;  /* 0x00000000001e7805 */ /* 0x000fe4000001ff00 */
[C---:B---3--:R-:W-:Y:S01]  /*0cb0*/  @P2 LEA R50, P4, R58.reuse, R32, 0x1 ;  /* 0x000000203a322211 */ /* 0x048fe200078808ff */
[----:B------:R0:W2:Y:S03]  /*0cc0*/  @P5 LDG.E.128 R24, desc[UR4][R36.64] ;  /* 0x0000000424185981 */ /* 0x0000a6000c1e1d00 */
[----:B------:R-:W-:-:S02]  /*0cd0*/  @P2 LEA.HI.X R51, R58, R33, R38, 0x1, P4 ;  /* 0x000000213a332211 */ /* 0x000fc400020f0c26 */
[----:B------:R-:W-:Y:S01]  /*0ce0*/  CS2R R32, SRZ ;  /* 0x0000000000207805 */ /* 0x000fe2000001ff00 */
[----:B------:R1:W3:Y:S01]  /*0cf0*/  @P5 LDG.E.128 R28, desc[UR4][R34.64] ;  /* 0x00000004221c5981 */ /* 0x0002e2000c1e1d00 */
[----:B------:R-:W-:Y:S02]  /*0d00*/  CS2R R38, SRZ ;  /* 0x0000000000267805 */ /* 0x000fe4000001ff00 */
[----:B0-----:R-:W-:Y:S02]  /*0d10*/  CS2R R36, SRZ ;  /* 0x0000000000247805 */ /* 0x001fe4000001ff00 */
[----:B-1----:R-:W-:-:S04]  /*0d20*/  CS2R R34, SRZ ;  /* 0x0000000000227805 */ /* 0x002fc8000001ff00 */
[----:B------:R0:W3:Y:S04]  /*0d30*/  @P2 LDG.E.128 R36, desc[UR4][R50.64] ;  /* 0x0000000432242981 */ /* 0x0000e8000c1e1d00 */
[----:B------:R1:W3:Y:S01]  /*0d40*/  @P2 LDG.E.128 R32, desc[UR4][R52.64] ;  /* 0x0000000434202981 */ /* 0x0002e2000c1e1d00 */
[----:B------:R-:W-:Y:S02]  /*0d50*/  ISETP.NE.AND P5, PT, R45, RZ, PT ;  /* 0x000000ff2d00720c */ /* 0x000fe40003fa5270 */
[----:B------:R-:W-:Y:S01]  /*0d60*/  @P0 LEA R48, R0, R48, 0x6 ;  /* 0x0000003000300211 */ /* 0x000fe200078e30ff */
[----:B------:R-:W-:Y:S01]  /*0d70*/  BSSY B0, `(.L_x_92) ;  /* 0x00000a3000007945 */ /* 0x000fe20003800000 */
[----:B------:R-:W-:Y:S01]  /*0d80*/  ISETP.GE.AND P4, PT, R44, R47, PT ;  /* 0x0000002f2c00720c */ /* 0x000fe20003f86270 */
[----:B----4-:R-:W-:-:S02]  /*0d90*/  HADD2.F32 R49, -RZ, R8.H0_H0 ;  /* 0x20000008ff317230 */ /* 0x010fc40000004100 */
[----:B------:R-:W-:Y:S02]  /*0da0*/  HADD2.F32 R8, -RZ, R8.H1_H1 ;  /* 0x30000008ff087230 */ /* 0x000fe40000004100 */
[----:B------:R-:W-:Y:S02]  /*0db0*/  HADD2.F32 R59, -RZ, R12.H1_H1 ;  /* 0x3000000cff3b7230 */ /* 0x000fe40000004100 */
[--C-:B------:R-:W-:Y:S02]  /*0dc0*/  HADD2.F32 R54, -RZ, R9.reuse.H0_H0 ;  /* 0x20000009ff367230 */ /* 0x100fe40000004100 */
[----:B------:R-:W-:Y:S02]  /*0dd0*/  HADD2.F32 R55, -RZ, R9.H1_H1 ;  /* 0x30000009ff377230 */ /* 0x000fe40000004100 */
[----:B------:R-:W-:Y:S01]  /*0de0*/  FMUL.FTZ R8, R8, R59 ;  /* 0x0000003b08087220 */ /* 0x000fe20000410000 */
[--C-:B------:R-:W-:Y:S02]  /*0df0*/  HADD2.F32 R9, -RZ, R10.reuse.H0_H0 ;  /* 0x2000000aff097230 */ /* 0x100fe40000004100 */
[----:B------:R-:W-:-:S02]  /*0e00*/  HADD2.F32 R57, -RZ, R10.H1_H1 ;  /* 0x3000000aff397230 */ /* 0x000fc40000004100 */
[----:B------:R-:W-:Y:S02]  /*0e10*/  HADD2.F32 R58, -RZ, R12.H0_H0 ;  /* 0x2000000cff3a7230 */ /* 0x000fe40000004100 */
[--C-:B0-----:R-:W-:Y:S02]  /*0e20*/  HADD2.F32 R51, -RZ, R13.reuse.H0_H0 ;  /* 0x2000000dff337230 */ /* 0x101fe40000004100 */
[----:B------:R-:W-:Y:S02]  /*0e30*/  HADD2.F32 R50, -RZ, R13.H1_H1 ;  /* 0x3000000dff327230 */ /* 0x000fe40000004100 */
[--C-:B------:R-:W-:Y:S02]  /*0e40*/  HADD2.F32 R13, -RZ, R15.reuse.H0_H0 ;  /* 0x2000000fff0d7230 */ /* 0x100fe40000004100 */
[----:B------:R-:W-:Y:S02]  /*0e50*/  HADD2.F32 R10, -RZ, R15.H1_H1 ;  /* 0x3000000fff0a7230 */ /* 0x000fe40000004100 */
[----:B------:R-:W-:-:S02]  /*0e60*/  HADD2.F32 R12, -RZ, R14.H0_H0 ;  /* 0x2000000eff0c7230 */ /* 0x000fc40000004100 */
[----:B------:R-:W-:Y:S02]  /*0e70*/  HADD2.F32 R14, -RZ, R14.H1_H1 ;  /* 0x3000000eff0e7230 */ /* 0x000fe40000004100 */
[----:B-1----:R-:W-:Y:S02]  /*0e80*/  HADD2.F32 R52, -RZ, R20.H1_H1 ;  /* 0x30000014ff347230 */ /* 0x002fe40000004100 */
[--C-:B------:R-:W-:Y:S02]  /*0e90*/  HADD2.F32 R53, -RZ, R16.reuse.H1_H1 ;  /* 0x30000010ff357230 */ /* 0x100fe40000004100 */
[----:B------:R-:W-:Y:S02]  /*0ea0*/  HADD2.F32 R16, -RZ, R16.H0_H0 ;  /* 0x20000010ff107230 */ /* 0x000fe40000004100 */
[----:B------:R-:W-:Y:S02]  /*0eb0*/  HADD2.F32 R15, -RZ, R20.H0_H0 ;  /* 0x20000014ff0f7230 */ /* 0x000fe40000004100 */
[----:B------:R-:W-:Y:S01]  /*0ec0*/  FMUL.FTZ R59, R53, R52 ;  /* 0x00000034353b7220 */ /* 0x000fe20000410000 */
[----:B------:R-:W-:Y:S01]  /*0ed0*/  FFMA.FTZ R53, R49, R58, R8 ;  /* 0x0000003a31357223 */ /* 0x000fe20000010008 */
[----:B------:R-:W-:-:S02]  /*0ee0*/  HADD2.F32 R8, -RZ, R17.H0_H0 ;  /* 0x20000011ff087230 */ /* 0x000fc40000004100 */
[----:B------:R-:W-:Y:S02]  /*0ef0*/  HADD2.F32 R49, -RZ, R21.H0_H0 ;  /* 0x20000015ff317230 */ /* 0x000fe40000004100 */
[----:B------:R-:W-:Y:S01]  /*0f00*/  FFMA.FTZ R15, R16, R15, R59 ;  /* 0x0000000f100f7223 */ /* 0x000fe2000001003b */
[----:B------:R-:W-:Y:S02]  /*0f10*/  HADD2.F32 R17, -RZ, R17.H1_H1 ;  /* 0x30000011ff117230 */ /* 0x000fe40000004100 */
[----:B------:R-:W-:Y:S02]  /*0f20*/  HADD2.F32 R16, -RZ, R21.H1_H1 ;  /* 0x30000015ff107230 */ /* 0x000fe40000004100 */
[----:B------:R-:W-:Y:S01]  /*0f30*/  FFMA.FTZ R20, R8, R49, R15 ;  /* 0x0000003108147223 */ /* 0x000fe2000001000f */
[----:B------:R-:W-:Y:S01]  /*0f40*/  FFMA.FTZ R54, R54, R51, R53 ;  /* 0x0000003336367223 */ /* 0x000fe20000010035 */
[----:B------:R-:W-:Y:S02]  /*0f50*/  HADD2.F32 R8, -RZ, R18.H0_H0 ;  /* 0x20000012ff087230 */ /* 0x000fe40000004100 */
[----:B------:R-:W-:-:S02]  /*0f60*/  HADD2.F32 R15, -RZ, R22.H0_H0 ;  /* 0x20000016ff0f7230 */ /* 0x000fc40000004100 */
[----:B------:R-:W-:Y:S01]  /*0f70*/  FFMA.FTZ R17, R17, R16, R20 ;  /* 0x0000001011117223 */ /* 0x000fe20000010014 */
[----:B------:R-:W-:-:S03]  /*0f80*/  FFMA.FTZ R50, R55, R50, R54 ;  /* 0x0000003237327223 */ /* 0x000fc60000010036 */
[----:B------:R-:W-:Y:S01]  /*0f90*/  FFMA.FTZ R17, R8, R15, R17 ;  /* 0x0000000f08117223 */ /* 0x000fe20000010011 */
[----:B------:R-:W-:Y:S01]  /*0fa0*/  FFMA.FTZ R12, R9, R12, R50 ;  /* 0x0000000c090c7223 */ /* 0x000fe20000010032 */
[--C-:B------:R-:W-:Y:S02]  /*0fb0*/  HADD2.F32 R15, -RZ, R23.reuse.H0_H0 ;  /* 0x20000017ff0f7230 */ /* 0x100fe40000004100 */
[----:B------:R-:W-:Y:S02]  /*0fc0*/  HADD2.F32 R8, -RZ, R23.H1_H1 ;  /* 0x30000017ff087230 */ /* 0x000fe40000004100 */
[----:B------:R-:W-:Y:S02]  /*0fd0*/  HADD2.F32 R9, -RZ, R22.H1_H1 ;  /* 0x30000016ff097230 */ /* 0x000fe40000004100 */
[----:B------:R-:W-:Y:S02]  /*0fe0*/  HADD2.F32 R18, -RZ, R18.H1_H1 ;  /* 0x30000012ff127230 */ /* 0x000fe40000004100 */
[----:B--2---:R-:W-:-:S02]  /*0ff0*/  HADD2.F32 R21, -RZ, R24.H0_H0 ;  /* 0x20000018ff157230 */ /* 0x004fc40000004100 */
[----:B------:R-:W-:Y:S02]  /*1000*/  HADD2.F32 R24, -RZ, R24.H1_H1 ;  /* 0x30000018ff187230 */ /* 0x000fe40000004100 */
[--C-:B---3--:R-:W-:Y:S02]  /*1010*/  HADD2.F32 R50, -RZ, R28.reuse.H0_H0 ;  /* 0x2000001cff327230 */ /* 0x108fe40000004100 */
[----:B------:R-:W-:Y:S02]  /*1020*/  HADD2.F32 R23, -RZ, R28.H1_H1 ;  /* 0x3000001cff177230 */ /* 0x000fe40000004100 */
[--C-:B------:R-:W-:Y:S02]  /*1030*/  HADD2.F32 R28, -RZ, R29.reuse.H0_H0 ;  /* 0x2000001dff1c7230 */ /* 0x100fe40000004100 */
[----:B------:R-:W-:Y:S02]  /*1040*/  HADD2.F32 R20, -RZ, R29.H1_H1 ;  /* 0x3000001dff147230 */ /* 0x000fe40000004100 */
[----:B------:R-:W-:Y:S01]  /*1050*/  FMUL.FTZ R24, R24, R23 ;  /* 0x0000001718187220 */ /* 0x000fe20000410000 */
[----:B------:R-:W-:-:S02]  /*1060*/  HADD2.F32 R29, -RZ, R36.H1_H1 ;  /* 0x30000024ff1d7230 */ /* 0x000fc40000004100 */
[--C-:B------:R-:W-:Y:S02]  /*1070*/  HADD2.F32 R22, -RZ, R32.reuse.H1_H1 ;  /* 0x30000020ff167230 */ /* 0x100fe40000004100 */
[----:B------:R-:W-:Y:S01]  /*1080*/  FFMA.FTZ R9, R18, R9, R17 ;  /* 0x0000000912097223 */ /* 0x000fe20000010011 */
[----:B------:R-:W-:Y:S02]  /*1090*/  HADD2.F32 R32, -RZ, R32.H0_H0 ;  /* 0x20000020ff207230 */ /* 0x000fe40000004100 */
[----:B------:R-:W-:Y:S02]  /*10a0*/  HADD2.F32 R23, -RZ, R36.H0_H0 ;  /* 0x20000024ff177230 */ /* 0x000fe40000004100 */
[----:B------:R-:W-:Y:S01]  /*10b0*/  FMUL.FTZ R29, R22, R29 ;  /* 0x0000001d161d7220 */ /* 0x000fe20000410000 */
[----:B------:R-:W-:Y:S02]  /*10c0*/  HADD2.F32 R17, -RZ, R25.H0_H0 ;  /* 0x20000019ff117230 */ /* 0x000fe40000004100 */
[----:B------:R-:W-:Y:S01]  /*10d0*/  FFMA.FTZ R24, R21, R50, R24 ;  /* 0x0000003215187223 */ /* 0x000fe20000010018 */
[----:B------:R-:W-:-:S02]  /*10e0*/  HADD2.F32 R56, -RZ, R11.H0_H0 ;  /* 0x2000000bff387230 */ /* 0x000fc40000004100 */
[----:B------:R-:W-:Y:S01]  /*10f0*/  FFMA.FTZ R57, R57, R14, R12 ;  /* 0x0000000e39397223 */ /* 0x000fe2000001000c */
[----:B------:R-:W-:Y:S02]  /*1100*/  HADD2.F32 R21, -RZ, R33.H0_H0 ;  /* 0x20000021ff157230 */ /* 0x000fe40000004100 */
[----:B------:R-:W-:Y:S01]  /*1110*/  FFMA.FTZ R32, R32, R23, R29 ;  /* 0x0000001720207223 */ /* 0x000fe2000001001d */
[----:B------:R-:W-:Y:S02]  /*1120*/  HADD2.F32 R22, -RZ, R37.H0_H0 ;  /* 0x20000025ff167230 */ /* 0x000fe40000004100 */
[----:B------:R-:W-:Y:S01]  /*1130*/  FFMA.FTZ R28, R17, R28, R24 ;  /* 0x0000001c111c7223 */ /* 0x000fe20000010018 */
[----:B------:R-:W-:Y:S02]  /*1140*/  HADD2.F32 R25, -RZ, R25.H1_H1 ;  /* 0x30000019ff197230 */ /* 0x000fe40000004100 */
[----:B------:R-:W-:Y:S01]  /*1150*/  FFMA.FTZ R56, R56, R13, R57 ;  /* 0x0000000d38387223 */ /* 0x000fe20000010039 */
[----:B------:R-:W-:-:S02]  /*1160*/  HADD2.F32 R12, -RZ, R19.H0_H0 ;  /* 0x20000013ff0c7230 */ /* 0x000fc40000004100 */
[----:B------:R-:W-:Y:S01]  /*1170*/  FFMA.FTZ R22, R21, R22, R32 ;  /* 0x0000001615167223 */ /* 0x000fe20000010020 */
[----:B------:R-:W-:Y:S02]  /*1180*/  HADD2.F32 R33, -RZ, R33.H1_H1 ;  /* 0x30000021ff217230 */ /* 0x000fe40000004100 */
[----:B------:R-:W-:Y:S02]  /*1190*/  HADD2.F32 R24, -RZ, R37.H1_H1 ;  /* 0x30000025ff187230 */ /* 0x000fe40000004100 */
[----:B------:R-:W-:Y:S01]  /*11a0*/  FFMA.FTZ R28, R25, R20, R28 ;  /* 0x00000014191c7223 */ /* 0x000fe2000001001c */
[----:B------:R-:W-:Y:S02]  /*11b0*/  HADD2.F32 R13, -RZ, R26.H0_H0 ;  /* 0x2000001aff0d7230 */ /* 0x000fe40000004100 */
[----:B------:R-:W-:Y:S02]  /*11c0*/  HADD2.F32 R18, -RZ, R30.H0_H0 ;  /* 0x2000001eff127230 */ /* 0x000fe40000004100 */
[----:B------:R-:W-:Y:S01]  /*11d0*/  FFMA.FTZ R12, R12, R15, R9 ;  /* 0x0000000f0c0c7223 */ /* 0x000fe20000010009 */
[----:B------:R-:W-:-:S02]  /*11e0*/  HADD2.F32 R17, -RZ, R34.H0_H0 ;  /* 0x20000022ff117230 */ /* 0x000fc40000004100 */
[----:B------:R-:W-:Y:S01]  /*11f0*/  FFMA.FTZ R22, R33, R24, R22 ;  /* 0x0000001821167223 */ /* 0x000fe20000010016 */
[----:B------:R-:W-:Y:S02]  /*1200*/  HADD2.F32 R20, -RZ, R38.H0_H0 ;  /* 0x20000026ff147230 */ /* 0x000fe40000004100 */
[----:B------:R-:W-:Y:S01]  /*1210*/  FFMA.FTZ R13, R13, R18, R28 ;  /* 0x000000120d0d7223 */ /* 0x000fe2000001001c */
[----:B------:R-:W-:Y:S02]  /*1220*/  HADD2.F32 R26, -RZ, R26.H1_H1 ;  /* 0x3000001aff1a7230 */ /* 0x000fe40000004100 */
[----:B------:R-:W-:Y:S02]  /*1230*/  HADD2.F32 R15, -RZ, R30.H1_H1 ;  /* 0x3000001eff0f7230 */ /* 0x000fe40000004100 */
[----:B------:R-:W-:Y:S01]  /*1240*/  FFMA.FTZ R17, R17, R20, R22 ;  /* 0x0000001411117223 */ /* 0x000fe20000010016 */
[----:B------:R-:W-:Y:S02]  /*1250*/  HADD2.F32 R34, -RZ, R34.H1_H1 ;  /* 0x30000022ff227230 */ /* 0x000fe40000004100 */
        /* <DEDUP_REMOVED lines=13> */
[----:B------:R-:W-:Y:S02]  /*1330*/  HADD2.F32 R35, -RZ, R35.H1_H1 ;  /* 0x30000023ff237230 */ /* 0x000fe40000004100 */
[----:B------:R-:W-:Y:S02]  /*1340*/  HADD2.F32 R16, -RZ, R39.H1_H1 ;  /* 0x30000027ff107230 */ /* 0x000fe40000004100 */
[----:B------:R-:W-:Y:S01]  /*1350*/  FFMA.FTZ R10, R11, R10, R56 ;  /* 0x0000000a0b0a7223 */ /* 0x000fe20000010038 */
[----:B------:R-:W-:Y:S01]  /*1360*/  FFMA.FTZ R12, R19, R8, R12 ;  /* 0x00000008130c7223 */ /* 0x000fe2000001000c */
[----:B------:R-:W-:Y:S01]  /*1370*/  FFMA.FTZ R26, R27, R14, R26 ;  /* 0x0000000e1b1a7223 */ /* 0x000fe2000001001a */
[----:B------:R-:W-:-:S02]  /*1380*/  FFMA.FTZ R18, R35, R16, R18 ;  /* 0x0000001023127223 */ /* 0x000fc40000010012 */
        /* <DEDUP_REMOVED lines=27> */
[----:B------:R-:W3:Y:S04]  /*1540*/  SHFL.BFLY PT, R18, R17, 0x1, 0x1f ;  /* 0x0c201f0011127f89 */ /* 0x000ee800000e0000 */
[----:B------:R-:W4:Y:S01]  /*1550*/  SHFL.BFLY PT, R22, R19, 0x1, 0x1f ;  /* 0x0c201f0013167f89 */ /* 0x000f2200000e0000 */
[----:B------:R-:W-:Y:S01]  /*1560*/  @P0 SHF.R.S32.HI R11, RZ, 0x1f, R48 ;  /* 0x0000001fff0b0819 */ /* 0x000fe20000011430 */
[----:B------:R-:W-:-:S03]  /*1570*/  HFMA2.MMA R10, -RZ, RZ, 0, 0 ;  /* 0x00000000ff0a7435 */ /* 0x000fc600000001ff */
[----:B------:R-:W-:Y:S02]  /*1580*/  @P0 LEA.HI R11, R11, R48, RZ, 0x6 ;  /* 0x000000300b0b0211 */ /* 0x000fe400078f30ff */
[-C--:B------:R-:W-:Y:S02]  /*1590*/  ISETP.GE.AND P2, PT, R43, R47.reuse, PT ;  /* 0x0000002f2b00720c */ /* 0x080fe40003f46270 */
[----:B------:R-:W-:Y:S02]  /*15a0*/  @P0 LOP3.LUT R10, R11, 0xffffffc0, RZ, 0xc0, !PT ;  /* 0xffffffc00b0a0812 */ /* 0x000fe400078ec0ff */
[----:B------:R-:W-:Y:S01]  /*15b0*/  ISETP.GE.AND P0, PT, R46, R47, PT ;  /* 0x0000002f2e00720c */ /* 0x000fe20003f06270 */
[----:B0-----:R-:W-:Y:S01]  /*15c0*/  FADD.FTZ R20, R12, R13 ;  /* 0x0000000d0c147221 */ /* 0x001fe20000010000 */
[----:B--2---:R-:W-:Y:S01]  /*15d0*/  FADD.FTZ R15, R15, R16 ;  /* 0x000000100f0f7221 */ /* 0x004fe20000010000 */
[----:B---3--:R-:W-:Y:S01]  /*15e0*/  FADD.FTZ R18, R17, R18 ;  /* 0x0000001211127221 */ /* 0x008fe20000010000 */
[----:B----4-:R-:W-:Y:S01]  /*15f0*/  FADD.FTZ R19, R19, R22 ;  /* 0x0000001613137221 */ /* 0x010fe20000010000 */
[----:B------:R-:W-:Y:S08]  /*1600*/  @P5 BRA `(.L_x_93) ;  /* 0x0000000000645947 */ /* 0x000ff00003800000 */
[----:B------:R-:W0:Y:S01]  /*1610*/  LDC.64 R16, c[0x0][0x278] ;  /* 0x00009e00ff107b82 */ /* 0x000e220000000a00 */
[----:B------:R-:W-:Y:S01]  /*1620*/  SHF.R.S32.HI R14, RZ, 0x1f, R10 ;  /* 0x0000001fff0e7819 */ /* 0x000fe2000001140a */
[----:B------:R-:W-:Y:S01]  /*1630*/  ULDC.64 UR8, c[0x0][0x280] ;  /* 0x0000a00000087ab9 */ /* 0x000fe20000000a00 */
[----:B------:R-:W-:Y:S02]  /*1640*/  IADD3 R12, P5, R5, R10, RZ ;  /* 0x0000000a050c7210 */ /* 0x000fe40007fbe0ff */
[----:B------:R-:W-:Y:S02]  /*1650*/  FSEL R15, R15, RZ, !P4 ;  /* 0x000000ff0f0f7208 */ /* 0x000fe40006000000 */
[----:B------:R-:W-:Y:S02]  /*1660*/  LEA.HI.X.SX32 R13, R5, R14, 0x1, P5 ;  /* 0x0000000e050d7211 */ /* 0x000fe400028f0eff */
[----:B------:R-:W-:Y:S01]  /*1670*/  FSEL R19, R19, RZ, !P0 ;  /* 0x000000ff13137208 */ /* 0x000fe20004000000 */
[----:B0-----:R-:W-:-:S02]  /*1680*/  IMAD R14, R16, UR7, RZ ;  /* 0x00000007100e7c24 */ /* 0x001fc4000f8e02ff */
[----:B------:R-:W-:-:S04]  /*1690*/  IMAD.WIDE.U32 R12, R16, UR6, R12 ;  /* 0x00000006100c7c25 */ /* 0x000fc8000f8e000c */
[----:B------:R-:W-:Y:S01]  /*16a0*/  IMAD R11, R17, UR6, R14 ;  /* 0x00000006110b7c24 */ /* 0x000fe2000f8e020e */
[----:B------:R-:W-:Y:S01]  /*16b0*/  FSEL R17, R18, RZ, !P2 ;  /* 0x000000ff12117208 */ /* 0x000fe20005000000 */
[----:B------:R-:W-:-:S03]  /*16c0*/  IMAD R14, R41, UR8, RZ ;  /* 0x00000008290e7c24 */ /* 0x000fc6000f8e02ff */
[----:B------:R-:W-:Y:S01]  /*16d0*/  IADD3 R13, R13, R11, RZ ;  /* 0x0000000b0d0d7210 */ /* 0x000fe20007ffe0ff */
[C---:B------:R-:W-:Y:S02]  /*16e0*/  IMAD R11, R7.reuse, UR9, R14 ;  /* 0x00000009070b7c24 */ /* 0x040fe4000f8e020e */
[----:B------:R-:W-:Y:S01]  /*16f0*/  IMAD.WIDE.U32 R12, R7, UR8, R12 ;  /* 0x00000008070c7c25 */ /* 0x000fe2000f8e000c */
[----:B------:R-:W-:Y:S02]  /*1700*/  ULDC.64 UR8, c[0x0][0x260] ;  /* 0x0000980000087ab9 */ /* 0x000fe40000000a00 */
[----:B------:R-:W-:-:S04]  /*1710*/  IADD3 R6, P5, R6, R12, RZ ;  /* 0x0000000c06067210 */ /* 0x000fc80007fbe0ff */
[----:B------:R-:W-:Y:S02]  /*1720*/  IADD3.X R13, R42, R13, R11, P5, !PT ;  /* 0x0000000d2a0d7210 */ /* 0x000fe40002ffe40b */
[----:B------:R-:W-:Y:S02]  /*1730*/  LEA R12, P5, R6, UR8, 0x2 ;  /* 0x00000008060c7c11 */ /* 0x000fe4000f8a10ff */
[----:B------:R-:W-:Y:S02]  /*1740*/  FSEL R11, R20, RZ, !P3 ;  /* 0x000000ff140b7208 */ /* 0x000fe40005800000 */
[----:B------:R-:W-:-:S05]  /*1750*/  LEA.HI.X R13, R6, UR9, R13, 0x2, P5 ;  /* 0x00000009060d7c11 */ /* 0x000fca000a8f140d */
[----:B------:R0:W-:Y:S04]  /*1760*/  STG.E desc[UR4][R12.64], R11 ;  /* 0x0000000b0c007986 */ /* 0x0001e8000c101904 */
[----:B------:R0:W-:Y:S04]  /*1770*/  STG.E desc[UR4][R12.64+0x40], R15 ;  /* 0x0000400f0c007986 */ /* 0x0001e8000c101904 */
[----:B------:R0:W-:Y:S04]  /*1780*/  STG.E desc[UR4][R12.64+0x80], R17 ;  /* 0x000080110c007986 */ /* 0x0001e8000c101904 */
[----:B------:R0:W-:Y:S02]  /*1790*/  STG.E desc[UR4][R12.64+0xc0], R19 ;  /* 0x0000c0130c007986 */ /* 0x0001e4000c101904 */
.L_x_93:
[----:B------:R-:W-:Y:S05]  /*17a0*/  BSYNC B0 ;  /* 0x0000000000007941 */ /* 0x000fea0003800000 */
.L_x_92:
[----:B------:R-:W-:Y:S01]  /*17b0*/  IADD3 R4, R4, 0x3f, RZ ;  /* 0x0000003f04047810 */ /* 0x000fe20007ffe0ff */
[----:B------:R-:W-:Y:S01]  /*17c0*/  BSSY B0, `(.L_x_94) ;  /* 0x0000029000007945 */ /* 0x000fe20003800000 */
[----:B0-----:R-:W-:Y:S02]  /*17d0*/  SHF.L.U32 R12, R10, 0x7, RZ ;  /* 0x000000070a0c7819 */ /* 0x001fe400000006ff */
[----:B------:R-:W-:Y:S02]  /*17e0*/  SHF.R.S32.HI R11, RZ, 0x1f, R4 ;  /* 0x0000001fff0b7819 */ /* 0x000fe40000011404 */
[----:B------:R-:W-:Y:S02]  /*17f0*/  SHF.L.U32 R13, R2, 0xd, RZ ;  /* 0x0000000d020d7819 */ /* 0x000fe400000006ff */
[----:B------:R-:W-:Y:S02]  /*1800*/  LEA.HI R11, R11, R4, RZ, 0x6 ;  /* 0x000000040b0b7211 */ /* 0x000fe400078f30ff */
[----:B------:R-:W-:-:S02]  /*1810*/  SHF.L.U32 R6, R3, 0x2, RZ ;  /* 0x0000000203067819 */ /* 0x000fc400000006ff */
[----:B------:R-:W-:Y:S02]  /*1820*/  LOP3.LUT R4, R11, 0xffffffc0, RZ, 0xc0, !PT ;  /* 0xffffffc00b047812 */ /* 0x000fe400078ec0ff */
[----:B------:R-:W-:Y:S02]  /*1830*/  SHF.R.S32.HI R14, RZ, 0x1f, R12 ;  /* 0x0000001fff0e7819 */ /* 0x000fe4000001140c */
[----:B------:R-:W-:Y:S02]  /*1840*/  IADD3 R4, -R5, R4, RZ ;  /* 0x0000000405047210 */ /* 0x000fe40007ffe1ff */
[--C-:B------:R-:W-:Y:S02]  /*1850*/  IADD3 R12, P0, P2, R12, R6, R13.reuse ;  /* 0x000000060c0c7210 */ /* 0x100fe40007a1e00d */
[----:B------:R-:W-:Y:S02]  /*1860*/  ISETP.GE.OR P1, PT, R3, R4, P1 ;  /* 0x000000040300720c */ /* 0x000fe40000f26670 */
[----:B------:R-:W-:-:S02]  /*1870*/  SHF.R.S32.HI R13, RZ, 0x1f, R13 ;  /* 0x0000001fff0d7819 */ /* 0x000fc4000001140d */
[----:B------:R-:W-:-:S04]  /*1880*/  SHF.R.S32.HI R6, RZ, 0x1f, R6 ;  /* 0x0000001fff067819 */ /* 0x000fc80000011406 */
[----:B------:R-:W-:Y:S01]  /*1890*/  IADD3.X R13, R14, R6, R13, P0, P2 ;  /* 0x000000060e0d7210 */ /* 0x000fe200007e440d */
[----:B-1----:R-:W-:-:S04]  /*18a0*/  IMAD R6, R8, UR7, RZ ;  /* 0x0000000708067c24 */ /* 0x002fc8000f8e02ff */
[----:B------:R-:W-:Y:S02]  /*18b0*/  IMAD R9, R9, UR6, R6 ;  /* 0x0000000609097c24 */ /* 0x000fe4000f8e0206 */
[----:B------:R-:W-:-:S05]  /*18c0*/  IMAD.WIDE.U32 R12, R8, UR6, R12 ;  /* 0x00000006080c7c25 */ /* 0x000fca000f8e000c */
[----:B------:R-:W-:Y:S01]  /*18d0*/  IADD3 R11, R13, R9, RZ ;  /* 0x000000090d0b7210 */ /* 0x000fe20007ffe0ff */
[----:B------:R-:W-:Y:S06]  /*18e0*/  @P1 BRA `(.L_x_95) ;  /* 0x0000000000581947 */ /* 0x000fec0003800000 */
[----:B------:R-:W0:Y:S01]  /*18f0*/  LDC.64 R8, c[0x0][0x2a8] ;  /* 0x0000aa00ff087b82 */ /* 0x000e220000000a00 */
[----:B------:R-:W-:Y:S01]  /*1900*/  SHF.R.S32.HI R6, RZ, 0x1f, R5 ;  /* 0x0000001fff067819 */ /* 0x000fe20000011405 */
[----:B------:R-:W-:Y:S01]  /*1910*/  ULDC.64 UR8, c[0x0][0x2b0] ;  /* 0x0000ac0000087ab9 */ /* 0x000fe20000000a00 */
[--C-:B------:R-:W-:Y:S02]  /*1920*/  IADD3 R4, P0, P1, R10, R5, R3.reuse ;  /* 0x000000050a047210 */ /* 0x100fe4000791e003 */
[----:B------:R-:W-:Y:S02]  /*1930*/  SHF.R.S32.HI R14, RZ, 0x1f, R10 ;  /* 0x0000001fff0e7819 */ /* 0x000fe4000001140a */
[----:B------:R-:W-:-:S04]  /*1940*/  SHF.R.S32.HI R5, RZ, 0x1f, R3 ;  /* 0x0000001fff057819 */ /* 0x000fc80000011403 */
[----:B------:R-:W-:Y:S02]  /*1950*/  IADD3.X R5, R14, R6, R5, P0, P1 ;  /* 0x000000060e057210 */ /* 0x000fe400007e2405 */
[----:B-----5:R-:W-:Y:S01]  /*1960*/  FSETP.NEU.FTZ.AND P0, PT, R40, -INF , PT ;  /* 0xff8000002800780b */ /* 0x020fe20003f1d000 */
[C---:B0-----:R-:W-:Y:S02]  /*1970*/  IMAD R6, R8.reuse, UR7, RZ ;  /* 0x0000000708067c24 */ /* 0x041fe4000f8e02ff */
[----:B------:R-:W-:-:S04]  /*1980*/  IMAD.WIDE.U32 R4, R8, UR6, R4 ;  /* 0x0000000608047c25 */ /* 0x000fc8000f8e0004 */
[----:B------:R-:W-:Y:S02]  /*1990*/  IMAD R9, R9, UR6, R6 ;  /* 0x0000000609097c24 */ /* 0x000fe4000f8e0206 */
[----:B------:R-:W-:-:S03]  /*19a0*/  IMAD R6, R41, UR8, RZ ;  /* 0x0000000829067c24 */ /* 0x000fc6000f8e02ff */
[----:B------:R-:W-:Y:S01]  /*19b0*/  IADD3 R5, R5, R9, RZ ;  /* 0x0000000905057210 */ /* 0x000fe20007ffe0ff */
[C---:B------:R-:W-:Y:S02]  /*19c0*/  IMAD R9, R7.reuse, UR9, R6 ;  /* 0x0000000907097c24 */ /* 0x040fe4000f8e0206 */
[----:B------:R-:W-:Y:S01]  /*19d0*/  FMUL.FTZ R6, R40, 1.4426950216293334961 ;  /* 0x3fb8aa3b28067820 */ /* 0x000fe20000410000 */
[----:B------:R-:W-:Y:S01]  /*19e0*/  IMAD.WIDE.U32 R4, R7, UR8, R4 ;  /* 0x0000000807047c25 */ /* 0x000fe2000f8e0004 */
[----:B------:R-:W-:-:S04]  /*19f0*/  ULDC.64 UR8, c[0x0][0x2a0] ;  /* 0x0000a80000087ab9 */ /* 0x000fc80000000a00 */
[----:B------:R-:W-:Y:S02]  /*1a00*/  IADD3 R5, R5, R9, RZ ;  /* 0x0000000905057210 */ /* 0x000fe40007ffe0ff */
[----:B------:R-:W-:-:S04]  /*1a10*/  LEA R8, P1, R4, UR8, 0x2 ;  /* 0x0000000804087c11 */ /* 0x000fc8000f8210ff */
[----:B------:R-:W-:Y:S02]  /*1a20*/  LEA.HI.X R9, R4, UR9, R5, 0x2, P1 ;  /* 0x0000000904097c11 */ /* 0x000fe400088f1405 */
[----:B------:R-:W-:-:S05]  /*1a30*/  FSEL R5, R6, RZ, P0 ;  /* 0x000000ff06057208 */ /* 0x000fca0000000000 */
[----:B------:R0:W-:Y:S02]  /*1a40*/  STG.E desc[UR4][R8.64], R5 ;  /* 0x0000000508007986 */ /* 0x0001e4000c101904 */
.L_x_95:
[----:B------:R-:W-:Y:S05]  /*1a50*/  BSYNC B0 ;  /* 0x0000000000007941 */ /* 0x000fea0003800000 */
.L_x_94:
[----:B------:R-:W-:Y:S01]  /*1a60*/  ULDC.64 UR10, c[0x0][0x2e8] ;  /* 0x0000ba00000a7ab9 */ /* 0x000fe20000000a00 */
[----:B------:R-:W-:Y:S01]  /*1a70*/  ULDC.64 UR8, c[0x0][0x2d8] ;  /* 0x0000b60000087ab9 */ /* 0x000fe20000000a00 */
[----:B------:R-:W-:Y:S01]  /*1a80*/  MOV R10, R12 ;  /* 0x0000000c000a7202 */ /* 0x000fe20000000f00 */
[----:B------:R-:W-:Y:S01]  /*1a90*/  IMAD R6, R41, UR8, RZ ;  /* 0x0000000829067c24 */ /* 0x000fe2000f8e02ff */
[----:B------:R-:W-:-:S03]  /*1aa0*/  ISETP.NE.U32.AND P0, PT, RZ, UR10, PT ;  /* 0x0000000aff007c0c */ /* 0x000fc6000bf05070 */
[----:B0-----:R-:W-:Y:S01]  /*1ab0*/  IMAD.WIDE.U32 R4, R7, UR8, R10 ;  /* 0x0000000807047c25 */ /* 0x001fe2000f8e000a */
[----:B------:R-:W-:-:S03]  /*1ac0*/  ISETP.NE.AND.EX P0, PT, RZ, UR11, PT, P0 ;  /* 0x0000000bff007c0c */ /* 0x000fc6000bf05300 */
[----:B------:R-:W-:Y:S01]  /*1ad0*/  IMAD R7, R7, UR9, R6 ;  /* 0x0000000907077c24 */ /* 0x000fe2000f8e0206 */
[----:B------:R-:W-:Y:S01]  /*1ae0*/  ISETP.NE.OR P0, PT, R3, RZ, !P0 ;  /* 0x000000ff0300720c */ /* 0x000fe20004705670 */
[----:B------:R-:W-:Y:S02]  /*1af0*/  ULDC.64 UR8, c[0x0][0x2b8] ;  /* 0x0000ae0000087ab9 */ /* 0x000fe40000000a00 */
[----:B------:R-:W-:Y:S02]  /*1b00*/  LEA R6, P1, R4, UR8, 0x2 ;  /* 0x0000000804067c11 */ /* 0x000fe4000f8210ff */
[----:B------:R-:W-:-:S04]  /*1b10*/  IADD3 R5, R5, R7, RZ ;  /* 0x0000000705057210 */ /* 0x000fc80007ffe0ff */
[----:B------:R-:W-:-:S05]  /*1b20*/  LEA.HI.X R7, R4, UR9, R5, 0x2, P1 ;  /* 0x0000000904077c11 */ /* 0x000fca00088f1405 */
        /* <DEDUP_REMOVED lines=9> */
[----:B------:R-:W1:Y:S08]  /*1bc0*/  LDC R3, c[0x0][0x2e0] ;  /* 0x0000b800ff037b82 */ /* 0x000e700000000800 */
[----:B0-----:R-:W0:Y:S08]  /*1bd0*/  LDC R7, c[0x0][0x220] ;  /* 0x00008800ff077b82 */ /* 0x001e300000000800 */
[----:B------:R-:W2:Y:S01]  /*1be0*/  LDC.64 R4, c[0x0][0x2e8] ;  /* 0x0000ba00ff047b82 */ /* 0x000ea20000000a00 */
[----:B-1----:R-:W-:-:S04]  /*1bf0*/  IMAD R0, R2, R3, R0 ;  /* 0x0000000302007224 */ /* 0x002fc800078e0200 */
[----:B0-----:R-:W-:-:S04]  /*1c00*/  IMAD R3, R0, R7, UR6 ;  /* 0x0000000600037e24 */ /* 0x001fc8000f8e0207 */
[----:B--2---:R-:W-:-:S05]  /*1c10*/  IMAD.WIDE R2, R3, 0x4, R4 ;  /* 0x0000000403027825 */ /* 0x004fca00078e0204 */
[----:B------:R-:W-:Y:S01]  /*1c20*/  STG.E desc[UR4][R2.64], RZ ;  /* 0x000000ff02007986 */ /* 0x000fe2000c101904 */
[----:B------:R-:W-:Y:S05]  /*1c30*/  EXIT ;  /* 0x000000000000794d */ /* 0x000fea0003800000 */
.L_x_96:
        /* <DEDUP_REMOVED lines=12> */
.L_x_149:


//--------------------- .nv.shared._ZN7cutlass13device_kernelIN5flash19enable_sm80_to_sm89INS1_16FlashAttnBwdSm80INS1_25CollectiveMainloopBwdSm80ILi2ELi1EN4cute5tupleIJNS5_1CILi64EEENS7_ILi96EEENS7_ILi128EEEEEENS_6half_tEfNS_4arch4Sm80ELb0ELb0ELb1ELb0ELb0ELb0ELb0ELb0ELi2ELi2ELi2ELi2ELb1EEENS1_21CollectiveEpilogueBwdISB_SC_SE_Li256ELb0ELb0ELi4EEENS1_19SingleTileSchedulerILb0ELb0ELb0ELi96EEEEEEEEEvNT_6ParamsE --------------------------
	.section	.nv.shared._ZN7cutlass13device_kernelIN5flash19enable_sm80_to_sm89INS1_16FlashAttnBwdSm80INS1_25CollectiveMainloopBwdSm80ILi2ELi1EN4cute5tupleIJNS5_1CILi64EEENS7_ILi96EEENS7_ILi128EEEEEENS_6half_tEfNS_4arch4Sm80ELb0ELb0ELb1ELb0ELb0ELb0ELb0ELb0ELi2ELi2ELi2ELi2ELb1EEENS1_21CollectiveEpilogueBwdISB_SC_SE_Li256ELb0ELb0ELi4EEENS1_19SingleTileSchedulerILb0ELb0ELb0ELi96EEEEEEEEEvNT_6ParamsE,"aw",@nobits
	.sectionflags	@""
	.align	16
	.zero		1024


//--------------------- .nv.shared.reserved.0     --------------------------
	.section	.nv.shared.reserved.0,"aw",@nobits
	.weak		__nv_reservedSMEM_offset_0_alias
	.size		__nv_reservedSMEM_offset_0_alias, 0, 0
	.other		__nv_reservedSMEM_offset_0_alias,@"STO_CUDA_RESERVED_SHARED STV_DEFAULT"
__nv_reservedSMEM_offset_0_alias:
	.zero		0


//--------------------- .nv.global                --------------------------
	.section	.nv.global,"aw",@nobits
.nv.global:
	.type		_ZN74_INTERNAL_a2c25548_38_flash_bwd_hdim128_fp16_softcap_sm80_cu_ef95aea4_31004cute1_E,@object
	.size		_ZN74_INTERNAL_a2c25548_38_flash_bwd_hdim128_fp16_softcap_sm80_cu_ef95aea4_31004cute1_E,(_ZN74_INTERNAL_a2c25548_38_flash_bwd_hdim128_fp16_softcap_sm80_cu_ef95aea4_31004cuda3std3__45__cpo6cbeginE - _ZN74_INTERNAL_a2c25548_38_flash_bwd_hdim128_fp16_softcap_sm80_cu_ef95aea4_31004cute1_E)
_ZN74_INTERNAL_a2c25548_38_flash_bwd_hdim128_fp16_softcap_sm80_cu_ef95aea4_31004cute1_E:
	.zero		1
	.type		_ZN74_INTERNAL_a2c25548_38_flash_bwd_hdim128_fp16_softcap_sm80_cu_ef95aea4_31004cuda3std3__45__cpo6cbeginE,@object
	.size		_ZN74_INTERNAL_a2c25548_38_flash_bwd_hdim128_fp16_softcap_sm80_cu_ef95aea4_31004cuda3std3__45__cpo6cbeginE,(_ZN74_INTERNAL_a2c25548_38_flash_bwd_hdim128_fp16_softcap_sm80_cu_ef95aea4_31004cuda3std3__48in_placeE - _ZN74_INTERNAL_a2c25548_38_flash_bwd_hdim128_fp16_softcap_sm80_cu_ef95aea4_31004cuda3std3__45__cpo6cbeginE)
_ZN74_INTERNAL_a2c25548_38_flash_bwd_hdim128_fp16_softcap_sm80_cu_ef95aea4_31004cuda3std3__45__cpo6cbeginE:
	.zero		1
	.type		_ZN74_INTERNAL_a2c25548_38_flash_bwd_hdim128_fp16_softcap_sm80_cu_ef95aea4_31004cuda3std3__48in_placeE,@object
	.size		_ZN74_INTERNAL_a2c25548_38_flash_bwd_hdim128_fp16_softcap_sm80_cu_ef95aea4_31004cuda3std3__48in_placeE,(_ZN74_INTERNAL_a2c25548_38_flash_bwd_hdim128_fp16_softcap_sm80_cu_ef95aea4_31004cuda3std6ranges3__45__cpo9iter_moveE - _ZN74_INTERNAL_a2c25548_38_flash_bwd_hdim128_fp16_softcap_sm80_cu_ef95aea4_31004cuda3std3__48in_placeE)
_ZN74_INTERNAL_a2c25548_38_flash_bwd_hdim128_fp16_softcap_sm80_cu_ef95aea4_31004cuda3std3__48in_placeE:
	.zero		1
	.type		_ZN74_INTERNAL_a2c25548_38_flash_bwd_hdim128_fp16_softcap_sm80_cu_ef95aea4_31004cuda3std6ranges3__45__cpo9iter_moveE,@object
	.size		_ZN74_INTERNAL_a2c25548_38_flash_bwd_hdim128_fp16_softcap_sm80_cu_ef95aea4_31004cuda3std6ranges3__45__cpo9iter_moveE,(_ZN74_INTERNAL_a2c25548_38_flash_bwd_hdim128_fp16_softcap_sm80_cu_ef95aea4_31004cuda3std3__45__cpo5beginE - _ZN74_INTERNAL_a2c25548_38_flash_bwd_hdim128_fp16_softcap_sm80_cu_ef95aea4_31004cuda3std6ranges3__45__cpo9iter_moveE)
_ZN74_INTERNAL_a2c25548_38_flash_bwd_hdim128_fp16_softcap_sm80_cu_ef95aea4_31004cuda3std6ranges3__45__cpo9iter_moveE:
	.zero		1
	.type		_ZN74_INTERNAL_a2c25548_38_flash_bwd_hdim128_fp16_softcap_sm80_cu_ef95aea4_31004cuda3std3__45__cpo5beginE,@object
	.size		_ZN74_INTERNAL_a2c25548_38_flash_bwd_hdim128_fp16_softcap_sm80_cu_ef95aea4_31004cuda3std3__45__cpo5beginE,(_ZN74_INTERNAL_a2c25548_38_flash_bwd_hdim128_fp16_softcap_sm80_cu_ef95aea4_31004cuda3std3__476_GLOBAL__N__a2c25548_38_flash_bwd_hdim128_fp16_softcap_sm80_cu_ef95aea4_31006ignoreE - _ZN74_INTERNAL_a2c25548_38_flash_bwd_hdim128_fp16_softcap_sm80_cu_ef95aea4_31004cuda3std3__45__cpo5beginE)
_ZN74_INTERNAL_a2c25548_38_flash_bwd_hdim128_fp16_softcap_sm80_cu_ef95aea4_31004cuda3std3__45__cpo5beginE:
	.zero		1
	.type		_ZN74_INTERNAL_a2c25548_38_flash_bwd_hdim128_fp16_softcap_sm80_cu_ef95aea4_31004cuda3std3__476_GLOBAL__N__a2c25548_38_flash_bwd_hdim128_fp16_softcap_sm80_cu_ef95aea4_31006ignoreE,@object
	.size		_ZN74_INTERNAL_a2c25548_38_flash_bwd_hdim128_fp16_softcap_sm80_cu_ef95aea4_31004cuda3std3__476_GLOBAL__N__a2c25548_38_flash_bwd_hdim128_fp16_softcap_sm80_cu_ef95aea4_31006ignoreE,(_ZN74_INTERNAL_a2c25548_38_flash_bwd_hdim128_fp16_softcap_sm80_cu_ef95aea4_31004cute7productE - _ZN74_INTERNAL_a2c25548_38_flash_bwd_hdim128_fp16_softcap_sm80_cu_ef95aea4_31004cuda3std3__476_GLOBAL__N__a2c25548_38_flash_bwd_hdim128_fp16_softcap_sm80_cu_ef95aea4_31006ignoreE)
_ZN74_INTERNAL_a2c25548_38_flash_bwd_hdim128_fp16_softcap_sm80_cu_ef95aea4_31004cuda3std3__476_GLOBAL__N__a2c25548_38_flash_bwd_hdim128_fp16_softcap_sm80_cu_ef95aea4_31006ignoreE:
	.zero		1
	.type		_ZN74_INTERNAL_a2c25548_38_flash_bwd_hdim128_fp16_softcap_sm80_cu_ef95aea4_31004cute7productE,@object
	.size		_ZN74_INTERNAL_a2c25548_38_flash_bwd_hdim128_fp16_softcap_sm80_cu_ef95aea4_31004cute7productE,(_ZN74_INTERNAL_a2c25548_38_flash_bwd_hdim128_fp16_softcap_sm80_cu_ef95aea4_31004cuda3std3__45__cpo3endE - _ZN74_INTERNAL_a2c25548_38_flash_bwd_hdim128_fp16_softcap_sm80_cu_ef95aea4_31004cute7productE)
_ZN74_INTERNAL_a2c25548_38_flash_bwd_hdim128_fp16_softcap_sm80_cu_ef95aea4_31004cute7productE:
	.zero		1
	.type		_ZN74_INTERNAL_a2c25548_38_flash_bwd_hdim128_fp16_softcap_sm80_cu_ef95aea4_31004cuda3std3__45__cpo3endE,@object
	.size		_ZN74_INTERNAL_a2c25548_38_flash_bwd_hdim128_fp16_softcap_sm80_cu_ef95aea4_31004cuda3std3__45__cpo3endE,(_ZN74_INTERNAL_a2c25548_38_flash_bwd_hdim128_fp16_softcap_sm80_cu_ef95aea4_31004cuda3std3__419piecewise_constructE - _ZN74_INTERNAL_a2c25548_38_flash_bwd_hdim128_fp16_softcap_sm80_cu_ef95aea4_31004cuda3std3__45__cpo3endE)
_ZN74_INTERNAL_a2c25548_38_flash_bwd_hdim128_fp16_softcap_sm80_cu_ef95aea4_31004cuda3std3__45__cpo3endE:
	.zero		1
	.type		_ZN74_INTERNAL_a2c25548_38_flash_bwd_hdim128_fp16_softcap_sm80_cu_ef95aea4_31004cuda3std3__419piecewise_constructE,@object
	.size		_ZN74_INTERNAL_a2c25548_38_flash_bwd_hdim128_fp16_softcap_sm80_cu_ef95aea4_31004cuda3std3__419piecewise_constructE,(_ZN74_INTERNAL_a2c25548_38_flash_bwd_hdim128_fp16_softcap_sm80_cu_ef95aea4_31004cuda3std3__45__cpo4cendE - _ZN74_INTERNAL_a2c25548_38_flash_bwd_hdim128_fp16_softcap_sm80_cu_ef95aea4_31004cuda3std3__419piecewise_constructE)
_ZN74_INTERNAL_a2c25548_38_flash_bwd_hdim128_fp16_softcap_sm80_cu_ef95aea4_31004cuda3std3__419piecewise_constructE:
	.zero		1
	.type		_ZN74_INTERNAL_a2c25548_38_flash_bwd_hdim128_fp16_softcap_sm80_cu_ef95aea4_31004cuda3std3__45__cpo4cendE,@object
	.size		_ZN74_INTERNAL_a2c25548_38_flash_bwd_hdim128_fp16_softcap_sm80_cu_ef95aea4_31004cuda3std3__45__cpo4cendE,(_ZN74_INTERNAL_a2c25548_38_flash_bwd_hdim128_fp16_softcap_sm80_cu_ef95aea4_31004cuda3std6ranges3__45__cpo4swapE - _ZN74_INTERNAL_a2c25548_38_flash_bwd_hdim128_fp16_softcap_sm80_cu_ef95aea4_31004cuda3std3__45__cpo4cendE)
_ZN74_INTERNAL_a2c25548_38_flash_bwd_hdim128_fp16_softcap_sm80_cu_ef95aea4_31004cuda3std3__45__cpo4cendE:
	.zero		1
	.type		_ZN74_INTERNAL_a2c25548_38_flash_bwd_hdim128_fp16_softcap_sm80_cu_ef95aea4_31004cuda3std6ranges3__45__cpo4swapE,@object
	.size		_ZN74_INTERNAL_a2c25548_38_flash_bwd_hdim128_fp16_softcap_sm80_cu_ef95aea4_31004cuda3std6ranges3__45__cpo4swapE,(.L_7 - _ZN74_INTERNAL_a2c25548_38_flash_bwd_hdim128_fp16_softcap_sm80_cu_ef95aea4_31004cuda3std6ranges3__45__cpo4swapE)
_ZN74_INTERNAL_a2c25548_38_flash_bwd_hdim128_fp16_softcap_sm80_cu_ef95aea4_31004cuda3std6ranges3__45__cpo4swapE:
	.zero		1
.L_7:


//--------------------- .nv.shared._ZN7cutlass13device_kernelIN5flash19enable_sm80_to_sm89INS1_16FlashAttnBwdSm80INS1_25CollectiveMainloopBwdSm80ILi2ELi1EN4cute5tupleIJNS5_1CILi64EEENS7_ILi96EEENS7_ILi128EEEEEENS_6half_tEfNS_4arch4Sm80ELb0ELb0ELb1ELb0ELb1ELb0ELb0ELb0ELi2ELi2ELi2ELi2ELb1EEENS1_21CollectiveEpilogueBwdISB_SC_SE_Li256ELb0ELb0ELi4EEENS1_19SingleTileSchedulerILb0ELb0ELb0ELi96EEEEEEEEEvNT_6ParamsE --------------------------
	.section	.nv.shared._ZN7cutlass13device_kernelIN5flash19enable_sm80_to_sm89INS1_16FlashAttnBwdSm80INS1_25CollectiveMainloopBwdSm80ILi2ELi1EN4cute5tupleIJNS5_1CILi64EEENS7_ILi96EEENS7_ILi128EEEEEENS_6half_tEfNS_4arch4Sm80ELb0ELb0ELb1ELb0ELb1ELb0ELb0ELb0ELi2ELi2ELi2ELi2ELb1EEENS1_21CollectiveEpilogueBwdISB_SC_SE_Li256ELb0ELb0ELi4EEENS1_19SingleTileSchedulerILb0ELb0ELb0ELi96EEEEEEEEEvNT_6ParamsE,"aw",@nobits
	.sectionflags	@""
	.align	16
	.zero		1024


//--------------------- .nv.shared._ZN7cutlass13device_kernelIN5flash19enable_sm80_to_sm89INS1_16FlashAttnBwdSm80INS1_25CollectiveMainloopBwdSm80ILi2ELi1EN4cute5tupleIJNS5_1CILi64EEENS7_ILi96EEENS7_ILi128EEEEEENS_6half_tEfNS_4arch4Sm80ELb0ELb0ELb1ELb0ELb0ELb0ELb0ELb0ELi2ELi2ELi2ELi2ELb1EEENS1_24CollectiveEpilogueBwdGQAISB_fSE_Li256ELb0ELb0EEENS1_19SingleTileSchedulerILb0ELb0ELb0ELi96EEEEEEEEEvNT_6ParamsE --------------------------
	.section	.nv.shared._ZN7cutlass13device_kernelIN5flash19enable_sm80_to_sm89INS1_16FlashAttnBwdSm80INS1_25CollectiveMainloopBwdSm80ILi2ELi1EN4cute5tupleIJNS5_1CILi64EEENS7_ILi96EEENS7_ILi128EEEEEENS_6half_tEfNS_4arch4Sm80ELb0ELb0ELb1ELb0ELb0ELb0ELb0ELb0ELi2ELi2ELi2ELi2ELb1EEENS1_24CollectiveEpilogueBwdGQAISB_fSE_Li256ELb0ELb0EEENS1_19SingleTileSchedulerILb0ELb0ELb0ELi96EEEEEEEEEvNT_6ParamsE,"aw",@nobits
	.sectionflags	@""
	.align	16
	.zero		1024


//--------------------- .nv.shared._ZN7cutlass13device_kernelIN5flash19enable_sm80_to_sm89INS1_16FlashAttnBwdSm80INS1_25CollectiveMainloopBwdSm80ILi2ELi1EN4cute5tupleIJNS5_1CILi64EEENS7_ILi96EEENS7_ILi128EEEEEENS_6half_tEfNS_4arch4Sm80ELb0ELb0ELb1ELb0ELb1ELb0ELb0ELb0ELi2ELi2ELi2ELi2ELb1EEENS1_24CollectiveEpilogueBwdGQAISB_fSE_Li256ELb0ELb1EEENS1_19SingleTileSchedulerILb0ELb0ELb0ELi96EEEEEEEEEvNT_6ParamsE --------------------------
	.section	.nv.shared._ZN7cutlass13device_kernelIN5flash19enable_sm80_to_sm89INS1_16FlashAttnBwdSm80INS1_25CollectiveMainloopBwdSm80ILi2ELi1EN4cute5tupleIJNS5_1CILi64EEENS7_ILi96EEENS7_ILi128EEEEEENS_6half_tEfNS_4arch4Sm80ELb0ELb0ELb1ELb0ELb1ELb0ELb0ELb0ELi2ELi2ELi2ELi2ELb1EEENS1_24CollectiveEpilogueBwdGQAISB_fSE_Li256ELb0ELb1EEENS1_19SingleTileSchedulerILb0ELb0ELb0ELi96EEEEEEEEEvNT_6ParamsE,"aw",@nobits
	.sectionflags	@""
	.align	16
	.zero		1024


//--------------------- .nv.shared._ZN7cutlass13device_kernelIN5flash19enable_sm80_to_sm89INS1_16FlashAttnBwdSm80INS1_25CollectiveMainloopBwdSm80ILi2ELi1EN4cute5tupleIJNS5_1CILi64EEENS7_ILi96EEENS7_ILi128EEEEEENS_6half_tEfNS_4arch4Sm80ELb0ELb0ELb1ELb1ELb0ELb0ELb0ELb0ELi2ELi2ELi2ELi2ELb1EEENS1_21CollectiveEpilogueBwdISB_SC_SE_Li256ELb1ELb0ELi4EEENS1_19SingleTileSchedulerILb1ELb0ELb0ELi96EEEEEEEEEvNT_6ParamsE --------------------------
	.section	.nv.shared._ZN7cutlass13device_kernelIN5flash19enable_sm80_to_sm89INS1_16FlashAttnBwdSm80INS1_25CollectiveMainloopBwdSm80ILi2ELi1EN4cute5tupleIJNS5_1CILi64EEENS7_ILi96EEENS7_ILi128EEEEEENS_6half_tEfNS_4arch4Sm80ELb0ELb0ELb1ELb1ELb0ELb0ELb0ELb0ELi2ELi2ELi2ELi2ELb1EEENS1_21CollectiveEpilogueBwdISB_SC_SE_Li256ELb1ELb0ELi4EEENS1_19SingleTileSchedulerILb1ELb0ELb0ELi96EEEEEEEEEvNT_6ParamsE,"aw",@nobits
	.sectionflags	@""
	.align	16
	.zero		1024


//--------------------- .nv.shared._ZN7cutlass13device_kernelIN5flash19enable_sm80_to_sm89INS1_16FlashAttnBwdSm80INS1_25CollectiveMainloopBwdSm80ILi2ELi1EN4cute5tupleIJNS5_1CILi64EEENS7_ILi96EEENS7_ILi128EEEEEENS_6half_tEfNS_4arch4Sm80ELb0ELb0ELb1ELb1ELb1ELb0ELb0ELb0ELi2ELi2ELi2ELi2ELb1EEENS1_21CollectiveEpilogueBwdISB_SC_SE_Li256ELb1ELb0ELi4EEENS1_19SingleTileSchedulerILb1ELb0ELb0ELi96EEEEEEEEEvNT_6ParamsE --------------------------
	.section	.nv.shared._ZN7cutlass13device_kernelIN5flash19enable_sm80_to_sm89INS1_16FlashAttnBwdSm80INS1_25CollectiveMainloopBwdSm80ILi2ELi1EN4cute5tupleIJNS5_1CILi64EEENS7_ILi96EEENS7_ILi128EEEEEENS_6half_tEfNS_4arch4Sm80ELb0ELb0ELb1ELb1ELb1ELb0ELb0ELb0ELi2ELi2ELi2ELi2ELb1EEENS1_21CollectiveEpilogueBwdISB_SC_SE_Li256ELb1ELb0ELi4EEENS1_19SingleTileSchedulerILb1ELb0ELb0ELi96EEEEEEEEEvNT_6ParamsE,"aw",@nobits
	.sectionflags	@""
	.align	16
	.zero		1024


//--------------------- .nv.shared._ZN7cutlass13device_kernelIN5flash19enable_sm80_to_sm89INS1_16FlashAttnBwdSm80INS1_25CollectiveMainloopBwdSm80ILi2ELi1EN4cute5tupleIJNS5_1CILi64EEENS7_ILi96EEENS7_ILi128EEEEEENS_6half_tEfNS_4arch4Sm80ELb0ELb0ELb1ELb1ELb0ELb0ELb0ELb0ELi2ELi2ELi2ELi2ELb1EEENS1_24CollectiveEpilogueBwdGQAISB_fSE_Li256ELb1ELb0EEENS1_19SingleTileSchedulerILb1ELb0ELb0ELi96EEEEEEEEEvNT_6ParamsE --------------------------
	.section	.nv.shared._ZN7cutlass13device_kernelIN5flash19enable_sm80_to_sm89INS1_16FlashAttnBwdSm80INS1_25CollectiveMainloopBwdSm80ILi2ELi1EN4cute5tupleIJNS5_1CILi64EEENS7_ILi96EEENS7_ILi128EEEEEENS_6half_tEfNS_4arch4Sm80ELb0ELb0ELb1ELb1ELb0ELb0ELb0ELb0ELi2ELi2ELi2ELi2ELb1EEENS1_24CollectiveEpilogueBwdGQAISB_fSE_Li256ELb1ELb0EEENS1_19SingleTileSchedulerILb1ELb0ELb0ELi96EEEEEEEEEvNT_6ParamsE,"aw",@nobits
	.sectionflags	@""
	.align	16
	.zero		1024


//--------------------- .nv.shared._ZN7cutlass13device_kernelIN5flash19enable_sm80_to_sm89INS1_16FlashAttnBwdSm80INS1_25CollectiveMainloopBwdSm80ILi2ELi1EN4cute5tupleIJNS5_1CILi64EEENS7_ILi96EEENS7_ILi128EEEEEENS_6half_tEfNS_4arch4Sm80ELb0ELb0ELb1ELb1ELb1ELb0ELb0ELb0ELi2ELi2ELi2ELi2ELb1EEENS1_24CollectiveEpilogueBwdGQAISB_fSE_Li256ELb1ELb1EEENS1_19SingleTileSchedulerILb1ELb0ELb0ELi96EEEEEEEEEvNT_6ParamsE --------------------------
	.section	.nv.shared._ZN7cutlass13device_kernelIN5flash19enable_sm80_to_sm89INS1_16FlashAttnBwdSm80INS1_25CollectiveMainloopBwdSm80ILi2ELi1EN4cute5tupleIJNS5_1CILi64EEENS7_ILi96EEENS7_ILi128EEEEEENS_6half_tEfNS_4arch4Sm80ELb0ELb0ELb1ELb1ELb1ELb0ELb0ELb0ELi2ELi2ELi2ELi2ELb1EEENS1_24CollectiveEpilogueBwdGQAISB_fSE_Li256ELb1ELb1EEENS1_19SingleTileSchedulerILb1ELb0ELb0ELi96EEEEEEEEEvNT_6ParamsE,"aw",@nobits
	.sectionflags	@""
	.align	16
	.zero		1024


//--------------------- .nv.shared._ZN7cutlass13device_kernelIN5flash19enable_sm80_to_sm89INS1_16FlashAttnBwdSm80INS1_25CollectiveMainloopBwdSm80ILi2ELi1EN4cute5tupleIJNS5_1CILi64EEENS7_ILi96EEENS7_ILi128EEEEEENS_6half_tEfNS_4arch4Sm80ELb0ELb1ELb1ELb0ELb0ELb0ELb0ELb0ELi2ELi2ELi2ELi2ELb1EEENS1_21CollectiveEpilogueBwdISB_SC_SE_Li256ELb0ELb0ELi4EEENS1_19SingleTileSchedulerILb0ELb0ELb0ELi96EEEEEEEEEvNT_6ParamsE --------------------------
	.section	.nv.shared._ZN7cutlass13device_kernelIN5flash19enable_sm80_to_sm89INS1_16FlashAttnBwdSm80INS1_25CollectiveMainloopBwdSm80ILi2ELi1EN4cute5tupleIJNS5_1CILi64EEENS7_ILi96EEENS7_ILi128EEEEEENS_6half_tEfNS_4arch4Sm80ELb0ELb1ELb1ELb0ELb0ELb0ELb0ELb0ELi2ELi2ELi2ELi2ELb1EEENS1_21CollectiveEpilogueBwdISB_SC_SE_Li256ELb0ELb0ELi4EEENS1_19SingleTileSchedulerILb0ELb0ELb0ELi96EEEEEEEEEvNT_6ParamsE,"aw",@nobits
	.sectionflags	@""
	.align	16
	.zero		1024


//--------------------- .nv.shared._ZN7cutlass13device_kernelIN5flash19enable_sm80_to_sm89INS1_16FlashAttnBwdSm80INS1_25CollectiveMainloopBwdSm80ILi2ELi1EN4cute5tupleIJNS5_1CILi64EEENS7_ILi96EEENS7_ILi128EEEEEENS_6half_tEfNS_4arch4Sm80ELb0ELb1ELb1ELb0ELb1ELb0ELb0ELb0ELi2ELi2ELi2ELi2ELb1EEENS1_21CollectiveEpilogueBwdISB_SC_SE_Li256ELb0ELb0ELi4EEENS1_19SingleTileSchedulerILb0ELb0ELb0ELi96EEEEEEEEEvNT_6ParamsE --------------------------
	.section	.nv.shared._ZN7cutlass13device_kernelIN5flash19enable_sm80_to_sm89INS1_16FlashAttnBwdSm80INS1_25CollectiveMainloopBwdSm80ILi2ELi1EN4cute5tupleIJNS5_1CILi64EEENS7_ILi96EEENS7_ILi128EEEEEENS_6half_tEfNS_4arch4Sm80ELb0ELb1ELb1ELb0ELb1ELb0ELb0ELb0ELi2ELi2ELi2ELi2ELb1EEENS1_21CollectiveEpilogueBwdISB_SC_SE_Li256ELb0ELb0ELi4EEENS1_19SingleTileSchedulerILb0ELb0ELb0ELi96EEEEEEEEEvNT_6ParamsE,"aw",@nobits
	.sectionflags	@""
	.align	16
	.zero		1024


//--------------------- .nv.shared._ZN7cutlass13device_kernelIN5flash19enable_sm80_to_sm89INS1_16FlashAttnBwdSm80INS1_25CollectiveMainloopBwdSm80ILi2ELi1EN4cute5tupleIJNS5_1CILi64EEENS7_ILi96EEENS7_ILi128EEEEEENS_6half_tEfNS_4arch4Sm80ELb0ELb1ELb1ELb0ELb0ELb0ELb0ELb0ELi2ELi2ELi2ELi2ELb1EEENS1_24CollectiveEpilogueBwdGQAISB_fSE_Li256ELb0ELb0EEENS1_19SingleTileSchedulerILb0ELb0ELb0ELi96EEEEEEEEEvNT_6ParamsE --------------------------
	.section	.nv.shared._ZN7cutlass13device_kernelIN5flash19enable_sm80_to_sm89INS1_16FlashAttnBwdSm80INS1_25CollectiveMainloopBwdSm80ILi2ELi1EN4cute5tupleIJNS5_1CILi64EEENS7_ILi96EEENS7_ILi128EEEEEENS_6half_tEfNS_4arch4Sm80ELb0ELb1ELb1ELb0ELb0ELb0ELb0ELb0ELi2ELi2ELi2ELi2ELb1EEENS1_24CollectiveEpilogueBwdGQAISB_fSE_Li256ELb0ELb0EEENS1_19SingleTileSchedulerILb0ELb0ELb0ELi96EEEEEEEEEvNT_6ParamsE,"aw",@nobits
	.sectionflags	@""
	.align	16
	.zero		1024


//--------------------- .nv.shared._ZN7cutlass13device_kernelIN5flash19enable_sm80_to_sm89INS1_16FlashAttnBwdSm80INS1_25CollectiveMainloopBwdSm80ILi2ELi1EN4cute5tupleIJNS5_1CILi64EEENS7_ILi96EEENS7_ILi128EEEEEENS_6half_tEfNS_4arch4Sm80ELb0ELb1ELb1ELb0ELb1ELb0ELb0ELb0ELi2ELi2ELi2ELi2ELb1EEENS1_24CollectiveEpilogueBwdGQAISB_fSE_Li256ELb0ELb1EEENS1_19SingleTileSchedulerILb0ELb0ELb0ELi96EEEEEEEEEvNT_6ParamsE --------------------------
	.section	.nv.shared._ZN7cutlass13device_kernelIN5flash19enable_sm80_to_sm89INS1_16FlashAttnBwdSm80INS1_25CollectiveMainloopBwdSm80ILi2ELi1EN4cute5tupleIJNS5_1CILi64EEENS7_ILi96EEENS7_ILi128EEEEEENS_6half_tEfNS_4arch4Sm80ELb0ELb1ELb1ELb0ELb1ELb0ELb0ELb0ELi2ELi2ELi2ELi2ELb1EEENS1_24CollectiveEpilogueBwdGQAISB_fSE_Li256ELb0ELb1EEENS1_19SingleTileSchedulerILb0ELb0ELb0ELi96EEEEEEEEEvNT_6ParamsE,"aw",@nobits
	.sectionflags	@""
	.align	16
	.zero		1024


//--------------------- .nv.shared._ZN7cutlass13device_kernelIN5flash19enable_sm80_to_sm89INS1_16FlashAttnBwdSm80INS1_25CollectiveMainloopBwdSm80ILi2ELi1EN4cute5tupleIJNS5_1CILi64EEENS7_ILi96EEENS7_ILi128EEEEEENS_6half_tEfNS_4arch4Sm80ELb0ELb1ELb1ELb1ELb0ELb0ELb0ELb0ELi2ELi2ELi2ELi2ELb1EEENS1_21CollectiveEpilogueBwdISB_SC_SE_Li256ELb1ELb0ELi4EEENS1_19SingleTileSchedulerILb1ELb0ELb0ELi96EEEEEEEEEvNT_6ParamsE --------------------------
	.section	.nv.shared._ZN7cutlass13device_kernelIN5flash19enable_sm80_to_sm89INS1_16FlashAttnBwdSm80INS1_25CollectiveMainloopBwdSm80ILi2ELi1EN4cute5tupleIJNS5_1CILi64EEENS7_ILi96EEENS7_ILi128EEEEEENS_6half_tEfNS_4arch4Sm80ELb0ELb1ELb1ELb1ELb0ELb0ELb0ELb0ELi2ELi2ELi2ELi2ELb1EEENS1_21CollectiveEpilogueBwdISB_SC_SE_Li256ELb1ELb0ELi4EEENS1_19SingleTileSchedulerILb1ELb0ELb0ELi96EEEEEEEEEvNT_6ParamsE,"aw",@nobits
	.sectionflags	@""
	.align	16
	.zero		1024


//--------------------- .nv.shared._ZN7cutlass13device_kernelIN5flash19enable_sm80_to_sm89INS1_16FlashAttnBwdSm80INS1_25CollectiveMainloopBwdSm80ILi2ELi1EN4cute5tupleIJNS5_1CILi64EEENS7_ILi96EEENS7_ILi128EEEEEENS_6half_tEfNS_4arch4Sm80ELb0ELb1ELb1ELb1ELb1ELb0ELb0ELb0ELi2ELi2ELi2ELi2ELb1EEENS1_21CollectiveEpilogueBwdISB_SC_SE_Li256ELb1ELb0ELi4EEENS1_19SingleTileSchedulerILb1ELb0ELb0ELi96EEEEEEEEEvNT_6ParamsE --------------------------
	.section	.nv.shared._ZN7cutlass13device_kernelIN5flash19enable_sm80_to_sm89INS1_16FlashAttnBwdSm80INS1_25CollectiveMainloopBwdSm80ILi2ELi1EN4cute5tupleIJNS5_1CILi64EEENS7_ILi96EEENS7_ILi128EEEEEENS_6half_tEfNS_4arch4Sm80ELb0ELb1ELb1ELb1ELb1ELb0ELb0ELb0ELi2ELi2ELi2ELi2ELb1EEENS1_21CollectiveEpilogueBwdISB_SC_SE_Li256ELb1ELb0ELi4EEENS1_19SingleTileSchedulerILb1ELb0ELb0ELi96EEEEEEEEEvNT_6ParamsE,"aw",@nobits
	.sectionflags	@""
	.align	16
	.zero		1024


//--------------------- .nv.shared._ZN7cutlass13device_kernelIN5flash19enable_sm80_to_sm89INS1_16FlashAttnBwdSm80INS1_25CollectiveMainloopBwdSm80ILi2ELi1EN4cute5tupleIJNS5_1CILi64EEENS7_ILi96EEENS7_ILi128EEEEEENS_6half_tEfNS_4arch4Sm80ELb0ELb1ELb1ELb1ELb0ELb0ELb0ELb0ELi2ELi2ELi2ELi2ELb1EEENS1_24CollectiveEpilogueBwdGQAISB_fSE_Li256ELb1ELb0EEENS1_19SingleTileSchedulerILb1ELb0ELb0ELi96EEEEEEEEEvNT_6ParamsE --------------------------
	.section	.nv.shared._ZN7cutlass13device_kernelIN5flash19enable_sm80_to_sm89INS1_16FlashAttnBwdSm80INS1_25CollectiveMainloopBwdSm80ILi2ELi1EN4cute5tupleIJNS5_1CILi64EEENS7_ILi96EEENS7_ILi128EEEEEENS_6half_tEfNS_4arch4Sm80ELb0ELb1ELb1ELb1ELb0ELb0ELb0ELb0ELi2ELi2ELi2ELi2ELb1EEENS1_24CollectiveEpilogueBwdGQAISB_fSE_Li256ELb1ELb0EEENS1_19SingleTileSchedulerILb1ELb0ELb0ELi96EEEEEEEEEvNT_6ParamsE,"aw",@nobits
	.sectionflags	@""
	.align	16
	.zero		1024


//--------------------- .nv.shared._ZN7cutlass13device_kernelIN5flash19enable_sm80_to_sm89INS1_16FlashAttnBwdSm80INS1_25CollectiveMainloopBwdSm80ILi2ELi1EN4cute5tupleIJNS5_1CILi64EEENS7_ILi96EEENS7_ILi128EEEEEENS_6half_tEfNS_4arch4Sm80ELb0ELb1ELb1ELb1ELb1ELb0ELb0ELb0ELi2ELi2ELi2ELi2ELb1EEENS1_24CollectiveEpilogueBwdGQAISB_fSE_Li256ELb1ELb1EEENS1_19SingleTileSchedulerILb1ELb0ELb0ELi96EEEEEEEEEvNT_6ParamsE --------------------------
	.section	.nv.shared._ZN7cutlass13device_kernelIN5flash19enable_sm80_to_sm89INS1_16FlashAttnBwdSm80INS1_25CollectiveMainloopBwdSm80ILi2ELi1EN4cute5tupleIJNS5_1CILi64EEENS7_ILi96EEENS7_ILi128EEEEEENS_6half_tEfNS_4arch4Sm80ELb0ELb1ELb1ELb1ELb1ELb0ELb0ELb0ELi2ELi2ELi2ELi2ELb1EEENS1_24CollectiveEpilogueBwdGQAISB_fSE_Li256ELb1ELb1EEENS1_19SingleTileSchedulerILb1ELb0ELb0ELi96EEEEEEEEEvNT_6ParamsE,"aw",@nobits
	.sectionflags	@""
	.align	16
	.zero		1024


//--------------------- .nv.shared._ZN7cutlass13device_kernelIN5flash19enable_sm80_to_sm89INS1_16FlashAttnBwdSm80INS1_25CollectiveMainloopBwdSm80ILi2ELi1EN4cute5tupleIJNS5_1CILi64EEENS7_ILi96EEENS7_ILi128EEEEEENS_6half_tEfNS_4arch4Sm80ELb1ELb0ELb1ELb0ELb0ELb0ELb0ELb0ELi2ELi2ELi2ELi2ELb1EEENS1_21CollectiveEpilogueBwdISB_SC_SE_Li256ELb0ELb0ELi4EEENS1_25SingleTileBwdLPTSchedulerILb0ELi96ELb0EEEEEEEEEvNT_6ParamsE --------------------------
	.section	.nv.shared._ZN7cutlass13device_kernelIN5flash19enable_sm80_to_sm89INS1_16FlashAttnBwdSm80INS1_25CollectiveMainloopBwdSm80ILi2ELi1EN4cute5tupleIJNS5_1CILi64EEENS7_ILi96EEENS7_ILi128EEEEEENS_6half_tEfNS_4arch4Sm80ELb1ELb0ELb1ELb0ELb0ELb0ELb0ELb0ELi2ELi2ELi2ELi2ELb1EEENS1_21CollectiveEpilogueBwdISB_SC_SE_Li256ELb0ELb0ELi4EEENS1_25SingleTileBwdLPTSchedulerILb0ELi96ELb0EEEEEEEEEvNT_6ParamsE,"aw",@nobits
	.sectionflags	@""
	.align	16
	.zero		1024


//--------------------- .nv.shared._ZN7cutlass13device_kernelIN5flash19enable_sm80_to_sm89INS1_16FlashAttnBwdSm80INS1_25CollectiveMainloopBwdSm80ILi2ELi1EN4cute5tupleIJNS5_1CILi64EEENS7_ILi96EEENS7_ILi128EEEEEENS_6half_tEfNS_4arch4Sm80ELb1ELb0ELb1ELb0ELb1ELb0ELb0ELb0ELi2ELi2ELi2ELi2ELb1EEENS1_21CollectiveEpilogueBwdISB_SC_SE_Li256ELb0ELb0ELi4EEENS1_25SingleTileBwdLPTSchedulerILb0ELi96ELb1EEEEEEEEEvNT_6ParamsE --------------------------
	.section	.nv.shared._ZN7cutlass13device_kernelIN5flash19enable_sm80_to_sm89INS1_16FlashAttnBwdSm80INS1_25CollectiveMainloopBwdSm80ILi2ELi1EN4cute5tupleIJNS5_1CILi64EEENS7_ILi96EEENS7_ILi128EEEEEENS_6half_tEfNS_4arch4Sm80ELb1ELb0ELb1ELb0ELb1ELb0ELb0ELb0ELi2ELi2ELi2ELi2ELb1EEENS1_21CollectiveEpilogueBwdISB_SC_SE_Li256ELb0ELb0ELi4EEENS1_25SingleTileBwdLPTSchedulerILb0ELi96ELb1EEEEEEEEEvNT_6ParamsE,"aw",@nobits
	.sectionflags	@""
	.align	16
	.zero		1024


//--------------------- .nv.shared._ZN7cutlass13device_kernelIN5flash19enable_sm80_to_sm89INS1_16FlashAttnBwdSm80INS1_25CollectiveMainloopBwdSm80ILi2ELi1EN4cute5tupleIJNS5_1CILi64EEENS7_ILi96EEENS7_ILi128EEEEEENS_6half_tEfNS_4arch4Sm80ELb1ELb0ELb1ELb0ELb0ELb0ELb0ELb0ELi2ELi2ELi2ELi2ELb1EEENS1_24CollectiveEpilogueBwdGQAISB_fSE_Li256ELb0ELb0EEENS1_25SingleTileBwdLPTSchedulerILb0ELi96ELb0EEEEEEEEEvNT_6ParamsE --------------------------
	.section	.nv.shared._ZN7cutlass13device_kernelIN5flash19enable_sm80_to_sm89INS1_16FlashAttnBwdSm80INS1_25CollectiveMainloopBwdSm80ILi2ELi1EN4cute5tupleIJNS5_1CILi64EEENS7_ILi96EEENS7_ILi128EEEEEENS_6half_tEfNS_4arch4Sm80ELb1ELb0ELb1ELb0ELb0ELb0ELb0ELb0ELi2ELi2ELi2ELi2ELb1EEENS1_24CollectiveEpilogueBwdGQAISB_fSE_Li256ELb0ELb0EEENS1_25SingleTileBwdLPTSchedulerILb0ELi96ELb0EEEEEEEEEvNT_6ParamsE,"aw",@nobits
	.sectionflags	@""
	.align	16
	.zero		1024


//--------------------- .nv.shared._ZN7cutlass13device_kernelIN5flash19enable_sm80_to_sm89INS1_16FlashAttnBwdSm80INS1_25CollectiveMainloopBwdSm80ILi2ELi1EN4cute5tupleIJNS5_1CILi64EEENS7_ILi96EEENS7_ILi128EEEEEENS_6half_tEfNS_4arch4Sm80ELb1ELb0ELb1ELb0ELb1ELb0ELb0ELb0ELi2ELi2ELi2ELi2ELb1EEENS1_24CollectiveEpilogueBwdGQAISB_fSE_Li256ELb0ELb1EEENS1_25SingleTileBwdLPTSchedulerILb0ELi96ELb1EEEEEEEEEvNT_6ParamsE --------------------------
	.section	.nv.shared._ZN7cutlass13device_kernelIN5flash19enable_sm80_to_sm89INS1_16FlashAttnBwdSm80INS1_25CollectiveMainloopBwdSm80ILi2ELi1EN4cute5tupleIJNS5_1CILi64EEENS7_ILi96EEENS7_ILi128EEEEEENS_6half_tEfNS_4arch4Sm80ELb1ELb0ELb1ELb0ELb1ELb0ELb0ELb0ELi2ELi2ELi2ELi2ELb1EEENS1_24CollectiveEpilogueBwdGQAISB_fSE_Li256ELb0ELb1EEENS1_25SingleTileBwdLPTSchedulerILb0ELi96ELb1EEEEEEEEEvNT_6ParamsE,"aw",@nobits
	.sectionflags	@""
	.align	16
	.zero		1024


//--------------------- .nv.shared._ZN7cutlass13device_kernelIN5flash19enable_sm80_to_sm89INS1_16FlashAttnBwdSm80INS1_25CollectiveMainloopBwdSm80ILi2ELi1EN4cute5tupleIJNS5_1CILi64EEENS7_ILi96EEENS7_ILi128EEEEEENS_6half_tEfNS_4arch4Sm80ELb1ELb0ELb1ELb1ELb0ELb0ELb0ELb0ELi2ELi2ELi2ELi2ELb1EEENS1_21CollectiveEpilogueBwdISB_SC_SE_Li256ELb1ELb0ELi4EEENS1_25SingleTileBwdLPTSchedulerILb1ELi96ELb0EEEEEEEEEvNT_6ParamsE --------------------------
	.section	.nv.shared._ZN7cutlass13device_kernelIN5flash19enable_sm80_to_sm89INS1_16FlashAttnBwdSm80INS1_25CollectiveMainloopBwdSm80ILi2ELi1EN4cute5tupleIJNS5_1CILi64EEENS7_ILi96EEENS7_ILi128EEEEEENS_6half_tEfNS_4arch4Sm80ELb1ELb0ELb1ELb1ELb0ELb0ELb0ELb0ELi2ELi2ELi2ELi2ELb1EEENS1_21CollectiveEpilogueBwdISB_SC_SE_Li256ELb1ELb0ELi4EEENS1_25SingleTileBwdLPTSchedulerILb1ELi96ELb0EEEEEEEEEvNT_6ParamsE,"aw",@nobits
	.sectionflags	@""
	.align	16
	.zero		1024


//--------------------- .nv.shared._ZN7cutlass13device_kernelIN5flash19enable_sm80_to_sm89INS1_16FlashAttnBwdSm80INS1_25CollectiveMainloopBwdSm80ILi2ELi1EN4cute5tupleIJNS5_1CILi64EEENS7_ILi96EEENS7_ILi128EEEEEENS_6half_tEfNS_4arch4Sm80ELb1ELb0ELb1ELb1ELb1ELb0ELb0ELb0ELi2ELi2ELi2ELi2ELb1EEENS1_21CollectiveEpilogueBwdISB_SC_SE_Li256ELb1ELb0ELi4EEENS1_25SingleTileBwdLPTSchedulerILb1ELi96ELb1EEEEEEEEEvNT_6ParamsE --------------------------
	.section	.nv.shared._ZN7cutlass13device_kernelIN5flash19enable_sm80_to_sm89INS1_16FlashAttnBwdSm80INS1_25CollectiveMainloopBwdSm80ILi2ELi1EN4cute5tupleIJNS5_1CILi64EEENS7_ILi96EEENS7_ILi128EEEEEENS_6half_tEfNS_4arch4Sm80ELb1ELb0ELb1ELb1ELb1ELb0ELb0ELb0ELi2ELi2ELi2ELi2ELb1EEENS1_21CollectiveEpilogueBwdISB_SC_SE_Li256ELb1ELb0ELi4EEENS1_25SingleTileBwdLPTSchedulerILb1ELi96ELb1EEEEEEEEEvNT_6ParamsE,"aw",@nobits
	.sectionflags	@""
	.align	16
	.zero		1024


//--------------------- .nv.shared._ZN7cutlass13device_kernelIN5flash19enable_sm80_to_sm89INS1_16FlashAttnBwdSm80INS1_25CollectiveMainloopBwdSm80ILi2ELi1EN4cute5tupleIJNS5_1CILi64EEENS7_ILi96EEENS7_ILi128EEEEEENS_6half_tEfNS_4arch4Sm80ELb1ELb0ELb1ELb1ELb0ELb0ELb0ELb0ELi2ELi2ELi2ELi2ELb1EEENS1_24CollectiveEpilogueBwdGQAISB_fSE_Li256ELb1ELb0EEENS1_25SingleTileBwdLPTSchedulerILb1ELi96ELb0EEEEEEEEEvNT_6ParamsE --------------------------
	.section	.nv.shared._ZN7cutlass13device_kernelIN5flash19enable_sm80_to_sm89INS1_16FlashAttnBwdSm80INS1_25CollectiveMainloopBwdSm80ILi2ELi1EN4cute5tupleIJNS5_1CILi64EEENS7_ILi96EEENS7_ILi128EEEEEENS_6half_tEfNS_4arch4Sm80ELb1ELb0ELb1ELb1ELb0ELb0ELb0ELb0ELi2ELi2ELi2ELi2ELb1EEENS1_24CollectiveEpilogueBwdGQAISB_fSE_Li256ELb1ELb0EEENS1_25SingleTileBwdLPTSchedulerILb1ELi96ELb0EEEEEEEEEvNT_6ParamsE,"aw",@nobits
	.sectionflags	@""
	.align	16
	.zero		1024


//--------------------- .nv.shared._ZN7cutlass13device_kernelIN5flash32FlashAttnBwdPostprocessConvertdQIN4cute5tupleIJNS3_1CILi96EEENS5_ILi128EEEEEENS_6half_tEfNS_4arch4Sm80ELi256ENS3_8TiledMMAINS3_8MMA_AtomIJNS3_28SM80_16x8x16_F32F16F16F32_TNEEEENS3_6LayoutINS4_IJNS5_ILi2EEENS5_ILi4EEENS5_ILi1EEEEEENS4_IJSJ_SH_NS5_ILi0EEEEEEEENS4_IJNS5_ILi32EEENS5_ILi64EEENS5_ILi16EEEEEEEELb0EEEEEvNT_6ParamsE --------------------------
	.section	.nv.shared._ZN7cutlass13device_kernelIN5flash32FlashAttnBwdPostprocessConvertdQIN4cute5tupleIJNS3_1CILi96EEENS5_ILi128EEEEEENS_6half_tEfNS_4arch4Sm80ELi256ENS3_8TiledMMAINS3_8MMA_AtomIJNS3_28SM80_16x8x16_F32F16F16F32_TNEEEENS3_6LayoutINS4_IJNS5_ILi2EEENS5_ILi4EEENS5_ILi1EEEEEENS4_IJSJ_SH_NS5_ILi0EEEEEEEENS4_IJNS5_ILi32EEENS5_ILi64EEENS5_ILi16EEEEEEEELb0EEEEEvNT_6ParamsE,"aw",@nobits
	.sectionflags	@""
	.align	16
	.zero		1024


//--------------------- .nv.shared._ZN7cutlass13device_kernelIN5flash19enable_sm80_to_sm89INS1_16FlashAttnBwdSm80INS1_25CollectiveMainloopBwdSm80ILi2ELi1EN4cute5tupleIJNS5_1CILi64EEENS7_ILi96EEENS7_ILi128EEEEEENS_6half_tEfNS_4arch4Sm80ELb1ELb0ELb1ELb1ELb1ELb0ELb0ELb0ELi2ELi2ELi2ELi2ELb1EEENS1_24CollectiveEpilogueBwdGQAISB_fSE_Li256ELb1ELb1EEENS1_25SingleTileBwdLPTSchedulerILb1ELi96ELb1EEEEEEEEEvNT_6ParamsE --------------------------
	.section	.nv.shared._ZN7cutlass13device_kernelIN5flash19enable_sm80_to_sm89INS1_16FlashAttnBwdSm80INS1_25CollectiveMainloopBwdSm80ILi2ELi1EN4cute5tupleIJNS5_1CILi64EEENS7_ILi96EEENS7_ILi128EEEEEENS_6half_tEfNS_4arch4Sm80ELb1ELb0ELb1ELb1ELb1ELb0ELb0ELb0ELi2ELi2ELi2ELi2ELb1EEENS1_24CollectiveEpilogueBwdGQAISB_fSE_Li256ELb1ELb1EEENS1_25SingleTileBwdLPTSchedulerILb1ELi96ELb1EEEEEEEEEvNT_6ParamsE,"aw",@nobits
	.sectionflags	@""
	.align	16
	.zero		1024


//--------------------- .nv.shared._ZN7cutlass13device_kernelIN5flash19enable_sm80_to_sm89INS1_16FlashAttnBwdSm80INS1_25CollectiveMainloopBwdSm80ILi2ELi2EN4cute5tupleIJNS5_1CILi64EEENS7_ILi128EEES9_EEENS_6half_tEfNS_4arch4Sm80ELb0ELb0ELb1ELb0ELb0ELb0ELb0ELb0ELi2ELi2ELi2ELi2ELb0EEENS1_21CollectiveEpilogueBwdISA_SB_SD_Li256ELb0ELb0ELi4EEENS1_19SingleTileSchedulerILb0ELb0ELb0ELi128EEEEEEEEEvNT_6ParamsE --------------------------
	.section	.nv.shared._ZN7cutlass13device_kernelIN5flash19enable_sm80_to_sm89INS1_16FlashAttnBwdSm80INS1_25CollectiveMainloopBwdSm80ILi2ELi2EN4cute5tupleIJNS5_1CILi64EEENS7_ILi128EEES9_EEENS_6half_tEfNS_4arch4Sm80ELb0ELb0ELb1ELb0ELb0ELb0ELb0ELb0ELi2ELi2ELi2ELi2ELb0EEENS1_21CollectiveEpilogueBwdISA_SB_SD_Li256ELb0ELb0ELi4EEENS1_19SingleTileSchedulerILb0ELb0ELb0ELi128EEEEEEEEEvNT_6ParamsE,"aw",@nobits
	.sectionflags	@""
	.align	16
	.zero		1024


//--------------------- .nv.shared._ZN7cutlass13device_kernelIN5flash19enable_sm80_to_sm89INS1_16FlashAttnBwdSm80INS1_25CollectiveMainloopBwdSm80ILi2ELi2EN4cute5tupleIJNS5_1CILi64EEENS7_ILi128EEES9_EEENS_6half_tEfNS_4arch4Sm80ELb0ELb0ELb1ELb0ELb1ELb0ELb0ELb0ELi2ELi2ELi2ELi2ELb0EEENS1_21CollectiveEpilogueBwdISA_SB_SD_Li256ELb0ELb0ELi4EEENS1_19SingleTileSchedulerILb0ELb0ELb0ELi128EEEEEEEEEvNT_6ParamsE --------------------------
	.section	.nv.shared._ZN7cutlass13device_kernelIN5flash19enable_sm80_to_sm89INS1_16FlashAttnBwdSm80INS1_25CollectiveMainloopBwdSm80ILi2ELi2EN4cute5tupleIJNS5_1CILi64EEENS7_ILi128EEES9_EEENS_6half_tEfNS_4arch4Sm80ELb0ELb0ELb1ELb0ELb1ELb0ELb0ELb0ELi2ELi2ELi2ELi2ELb0EEENS1_21CollectiveEpilogueBwdISA_SB_SD_Li256ELb0ELb0ELi4EEENS1_19SingleTileSchedulerILb0ELb0ELb0ELi128EEEEEEEEEvNT_6ParamsE,"aw",@nobits
	.sectionflags	@""
	.align	16
	.zero		1024


//--------------------- .nv.shared._ZN7cutlass13device_kernelIN5flash19enable_sm80_to_sm89INS1_16FlashAttnBwdSm80INS1_25CollectiveMainloopBwdSm80ILi2ELi2EN4cute5tupleIJNS5_1CILi64EEENS7_ILi128EEES9_EEENS_6half_tEfNS_4arch4Sm80ELb0ELb0ELb1ELb0ELb0ELb0ELb0ELb0ELi2ELi2ELi2ELi2ELb0EEENS1_24CollectiveEpilogueBwdGQAISA_fSD_Li256ELb0ELb0EEENS1_19SingleTileSchedulerILb0ELb0ELb0ELi128EEEEEEEEEvNT_6ParamsE --------------------------
	.section	.nv.shared._ZN7cutlass13device_kernelIN5flash19enable_sm80_to_sm89INS1_16FlashAttnBwdSm80INS1_25CollectiveMainloopBwdSm80ILi2ELi2EN4cute5tupleIJNS5_1CILi64EEENS7_ILi128EEES9_EEENS_6half_tEfNS_4arch4Sm80ELb0ELb0ELb1ELb0ELb0ELb0ELb0ELb0ELi2ELi2ELi2ELi2ELb0EEENS1_24CollectiveEpilogueBwdGQAISA_fSD_Li256ELb0ELb0EEENS1_19SingleTileSchedulerILb0ELb0ELb0ELi128EEEEEEEEEvNT_6ParamsE,"aw",@nobits
	.sectionflags	@""
	.align	16
	.zero		1024


//--------------------- .nv.shared._ZN7cutlass13device_kernelIN5flash19enable_sm80_to_sm89INS1_16FlashAttnBwdSm80INS1_25CollectiveMainloopBwdSm80ILi2ELi2EN4cute5tupleIJNS5_1CILi64EEENS7_ILi128EEES9_EEENS_6half_tEfNS_4arch4Sm80ELb0ELb0ELb1ELb0ELb1ELb0ELb0ELb0ELi2ELi2ELi2ELi2ELb0EEENS1_24CollectiveEpilogueBwdGQAISA_fSD_Li256ELb0ELb1EEENS1_19SingleTileSchedulerILb0ELb0ELb0ELi128EEEEEEEEEvNT_6ParamsE --------------------------
	.section	.nv.shared._ZN7cutlass13device_kernelIN5flash19enable_sm80_to_sm89INS1_16FlashAttnBwdSm80INS1_25CollectiveMainloopBwdSm80ILi2ELi2EN4cute5tupleIJNS5_1CILi64EEENS7_ILi128EEES9_EEENS_6half_tEfNS_4arch4Sm80ELb0ELb0ELb1ELb0ELb1ELb0ELb0ELb0ELi2ELi2ELi2ELi2ELb0EEENS1_24CollectiveEpilogueBwdGQAISA_fSD_Li256ELb0ELb1EEENS1_19SingleTileSchedulerILb0ELb0ELb0ELi128EEEEEEEEEvNT_6ParamsE,"aw",@nobits
	.sectionflags	@""
	.align	16
	.zero		1024


//--------------------- .nv.shared._ZN7cutlass13device_kernelIN5flash19enable_sm80_to_sm89INS1_16FlashAttnBwdSm80INS1_25CollectiveMainloopBwdSm80ILi2ELi2EN4cute5tupleIJNS5_1CILi64EEENS7_ILi128EEES9_EEENS_6half_tEfNS_4arch4Sm80ELb0ELb0ELb1ELb1ELb0ELb0ELb0ELb0ELi2ELi2ELi2ELi2ELb0EEENS1_21CollectiveEpilogueBwdISA_SB_SD_Li256ELb1ELb0ELi4EEENS1_19SingleTileSchedulerILb1ELb0ELb0ELi128EEEEEEEEEvNT_6ParamsE --------------------------
	.section	.nv.shared._ZN7cutlass13device_kernelIN5flash19enable_sm80_to_sm89INS1_16FlashAttnBwdSm80INS1_25CollectiveMainloopBwdSm80ILi2ELi2EN4cute5tupleIJNS5_1CILi64EEENS7_ILi128EEES9_EEENS_6half_tEfNS_4arch4Sm80ELb0ELb0ELb1ELb1ELb0ELb0ELb0ELb0ELi2ELi2ELi2ELi2ELb0EEENS1_21CollectiveEpilogueBwdISA_SB_SD_Li256ELb1ELb0ELi4EEENS1_19SingleTileSchedulerILb1ELb0ELb0ELi128EEEEEEEEEvNT_6ParamsE,"aw",@nobits
	.sectionflags	@""
	.align	16
	.zero		1024


//--------------------- .nv.shared._ZN7cutlass13device_kernelIN5flash19enable_sm80_to_sm89INS1_16FlashAttnBwdSm80INS1_25CollectiveMainloopBwdSm80ILi2ELi2EN4cute5tupleIJNS5_1CILi64EEENS7_ILi128EEES9_EEENS_6half_tEfNS_4arch4Sm80ELb0ELb0ELb1ELb1ELb1ELb0ELb0ELb0ELi2ELi2ELi2ELi2ELb0EEENS1_21CollectiveEpilogueBwdISA_SB_SD_Li256ELb1ELb0ELi4EEENS1_19SingleTileSchedulerILb1ELb0ELb0ELi128EEEEEEEEEvNT_6ParamsE --------------------------
	.section	.nv.shared._ZN7cutlass13device_kernelIN5flash19enable_sm80_to_sm89INS1_16FlashAttnBwdSm80INS1_25CollectiveMainloopBwdSm80ILi2ELi2EN4cute5tupleIJNS5_1CILi64EEENS7_ILi128EEES9_EEENS_6half_tEfNS_4arch4Sm80ELb0ELb0ELb1ELb1ELb1ELb0ELb0ELb0ELi2ELi2ELi2ELi2ELb0EEENS1_21CollectiveEpilogueBwdISA_SB_SD_Li256ELb1ELb0ELi4EEENS1_19SingleTileSchedulerILb1ELb0ELb0ELi128EEEEEEEEEvNT_6ParamsE,"aw",@nobits
	.sectionflags	@""
	.align	16
	.zero		1024


//--------------------- .nv.shared._ZN7cutlass13device_kernelIN5flash19enable_sm80_to_sm89INS1_16FlashAttnBwdSm80INS1_25CollectiveMainloopBwdSm80ILi2ELi2EN4cute5tupleIJNS5_1CILi64EEENS7_ILi128EEES9_EEENS_6half_tEfNS_4arch4Sm80ELb0ELb0ELb1ELb1ELb0ELb0ELb0ELb0ELi2ELi2ELi2ELi2ELb0EEENS1_24CollectiveEpilogueBwdGQAISA_fSD_Li256ELb1ELb0EEENS1_19SingleTileSchedulerILb1ELb0ELb0ELi128EEEEEEEEEvNT_6ParamsE --------------------------
	.section	.nv.shared._ZN7cutlass13device_kernelIN5flash19enable_sm80_to_sm89INS1_16FlashAttnBwdSm80INS1_25CollectiveMainloopBwdSm80ILi2ELi2EN4cute5tupleIJNS5_1CILi64EEENS7_ILi128EEES9_EEENS_6half_tEfNS_4arch4Sm80ELb0ELb0ELb1ELb1ELb0ELb0ELb0ELb0ELi2ELi2ELi2ELi2ELb0EEENS1_24CollectiveEpilogueBwdGQAISA_fSD_Li256ELb1ELb0EEENS1_19SingleTileSchedulerILb1ELb0ELb0ELi128EEEEEEEEEvNT_6ParamsE,"aw",@nobits
	.sectionflags	@""
	.align	16
	.zero		1024


//--------------------- .nv.shared._ZN7cutlass13device_kernelIN5flash19enable_sm80_to_sm89INS1_16FlashAttnBwdSm80INS1_25CollectiveMainloopBwdSm80ILi2ELi2EN4cute5tupleIJNS5_1CILi64EEENS7_ILi128EEES9_EEENS_6half_tEfNS_4arch4Sm80ELb0ELb0ELb1ELb1ELb1ELb0ELb0ELb0ELi2ELi2ELi2ELi2ELb0EEENS1_24CollectiveEpilogueBwdGQAISA_fSD_Li256ELb1ELb1EEENS1_19SingleTileSchedulerILb1ELb0ELb0ELi128EEEEEEEEEvNT_6ParamsE --------------------------
	.section	.nv.shared._ZN7cutlass13device_kernelIN5flash19enable_sm80_to_sm89INS1_16FlashAttnBwdSm80INS1_25CollectiveMainloopBwdSm80ILi2ELi2EN4cute5tupleIJNS5_1CILi64EEENS7_ILi128EEES9_EEENS_6half_tEfNS_4arch4Sm80ELb0ELb0ELb1ELb1ELb1ELb0ELb0ELb0ELi2ELi2ELi2ELi2ELb0EEENS1_24CollectiveEpilogueBwdGQAISA_fSD_Li256ELb1ELb1EEENS1_19SingleTileSchedulerILb1ELb0ELb0ELi128EEEEEEEEEvNT_6ParamsE,"aw",@nobits
	.sectionflags	@""
	.align	16
	.zero		1024


//--------------------- .nv.shared._ZN7cutlass13device_kernelIN5flash19enable_sm80_to_sm89INS1_16FlashAttnBwdSm80INS1_25CollectiveMainloopBwdSm80ILi2ELi2EN4cute5tupleIJNS5_1CILi64EEENS7_ILi128EEES9_EEENS_6half_tEfNS_4arch4Sm80ELb0ELb1ELb1ELb0ELb0ELb0ELb0ELb0ELi2ELi2ELi2ELi2ELb0EEENS1_21CollectiveEpilogueBwdISA_SB_SD_Li256ELb0ELb0ELi4EEENS1_19SingleTileSchedulerILb0ELb0ELb0ELi128EEEEEEEEEvNT_6ParamsE --------------------------
	.section	.nv.shared._ZN7cutlass13device_kernelIN5flash19enable_sm80_to_sm89INS1_16FlashAttnBwdSm80INS1_25CollectiveMainloopBwdSm80ILi2ELi2EN4cute5tupleIJNS5_1CILi64EEENS7_ILi128EEES9_EEENS_6half_tEfNS_4arch4Sm80ELb0ELb1ELb1ELb0ELb0ELb0ELb0ELb0ELi2ELi2ELi2ELi2ELb0EEENS1_21CollectiveEpilogueBwdISA_SB_SD_Li256ELb0ELb0ELi4EEENS1_19SingleTileSchedulerILb0ELb0ELb0ELi128EEEEEEEEEvNT_6ParamsE,"aw",@nobits
	.sectionflags	@""
	.align	16
	.zero		1024


//--------------------- .nv.shared._ZN7cutlass13device_kernelIN5flash19enable_sm80_to_sm89INS1_16FlashAttnBwdSm80INS1_25CollectiveMainloopBwdSm80ILi2ELi2EN4cute5tupleIJNS5_1CILi64EEENS7_ILi128EEES9_EEENS_6half_tEfNS_4arch4Sm80ELb0ELb1ELb1ELb0ELb1ELb0ELb0ELb0ELi2ELi2ELi2ELi2ELb0EEENS1_21CollectiveEpilogueBwdISA_SB_SD_Li256ELb0ELb0ELi4EEENS1_19SingleTileSchedulerILb0ELb0ELb0ELi128EEEEEEEEEvNT_6ParamsE --------------------------
	.section	.nv.shared._ZN7cutlass13device_kernelIN5flash19enable_sm80_to_sm89INS1_16FlashAttnBwdSm80INS1_25CollectiveMainloopBwdSm80ILi2ELi2EN4cute5tupleIJNS5_1CILi64EEENS7_ILi128EEES9_EEENS_6half_tEfNS_4arch4Sm80ELb0ELb1ELb1ELb0ELb1ELb0ELb0ELb0ELi2ELi2ELi2ELi2ELb0EEENS1_21CollectiveEpilogueBwdISA_SB_SD_Li256ELb0ELb0ELi4EEENS1_19SingleTileSchedulerILb0ELb0ELb0ELi128EEEEEEEEEvNT_6ParamsE,"aw",@nobits
	.sectionflags	@""
	.align	16
	.zero		1024


//--------------------- .nv.shared._ZN7cutlass13device_kernelIN5flash19enable_sm80_to_sm89INS1_16FlashAttnBwdSm80INS1_25CollectiveMainloopBwdSm80ILi2ELi2EN4cute5tupleIJNS5_1CILi64EEENS7_ILi128EEES9_EEENS_6half_tEfNS_4arch4Sm80ELb0ELb1ELb1ELb0ELb0ELb0ELb0ELb0ELi2ELi2ELi2ELi2ELb0EEENS1_24CollectiveEpilogueBwdGQAISA_fSD_Li256ELb0ELb0EEENS1_19SingleTileSchedulerILb0ELb0ELb0ELi128EEEEEEEEEvNT_6ParamsE --------------------------
	.section	.nv.shared._ZN7cutlass13device_kernelIN5flash19enable_sm80_to_sm89INS1_16FlashAttnBwdSm80INS1_25CollectiveMainloopBwdSm80ILi2ELi2EN4cute5tupleIJNS5_1CILi64EEENS7_ILi128EEES9_EEENS_6half_tEfNS_4arch4Sm80ELb0ELb1ELb1ELb0ELb0ELb0ELb0ELb0ELi2ELi2ELi2ELi2ELb0EEENS1_24CollectiveEpilogueBwdGQAISA_fSD_Li256ELb0ELb0EEENS1_19SingleTileSchedulerILb0ELb0ELb0ELi128EEEEEEEEEvNT_6ParamsE,"aw",@nobits
	.sectionflags	@""
	.align	16
	.zero		1024


//--------------------- .nv.shared._ZN7cutlass13device_kernelIN5flash19enable_sm80_to_sm89INS1_16FlashAttnBwdSm80INS1_25CollectiveMainloopBwdSm80ILi2ELi2EN4cute5tupleIJNS5_1CILi64EEENS7_ILi128EEES9_EEENS_6half_tEfNS_4arch4Sm80ELb0ELb1ELb1ELb0ELb1ELb0ELb0ELb0ELi2ELi2ELi2ELi2ELb0EEENS1_24CollectiveEpilogueBwdGQAISA_fSD_Li256ELb0ELb1EEENS1_19SingleTileSchedulerILb0ELb0ELb0ELi128EEEEEEEEEvNT_6ParamsE --------------------------
	.section	.nv.shared._ZN7cutlass13device_kernelIN5flash19enable_sm80_to_sm89INS1_16FlashAttnBwdSm80INS1_25CollectiveMainloopBwdSm80ILi2ELi2EN4cute5tupleIJNS5_1CILi64EEENS7_ILi128EEES9_EEENS_6half_tEfNS_4arch4Sm80ELb0ELb1ELb1ELb0ELb1ELb0ELb0ELb0ELi2ELi2ELi2ELi2ELb0EEENS1_24CollectiveEpilogueBwdGQAISA_fSD_Li256ELb0ELb1EEENS1_19SingleTileSchedulerILb0ELb0ELb0ELi128EEEEEEEEEvNT_6ParamsE,"aw",@nobits
	.sectionflags	@""
	.align	16
	.zero		1024


//--------------------- .nv.shared._ZN7cutlass13device_kernelIN5flash19enable_sm80_to_sm89INS1_16FlashAttnBwdSm80INS1_25CollectiveMainloopBwdSm80ILi2ELi2EN4cute5tupleIJNS5_1CILi64EEENS7_ILi128EEES9_EEENS_6half_tEfNS_4arch4Sm80ELb0ELb1ELb1ELb1ELb0ELb0ELb0ELb0ELi2ELi2ELi2ELi2ELb0EEENS1_21CollectiveEpilogueBwdISA_SB_SD_Li256ELb1ELb0ELi4EEENS1_19SingleTileSchedulerILb1ELb0ELb0ELi128EEEEEEEEEvNT_6ParamsE --------------------------
	.section	.nv.shared._ZN7cutlass13device_kernelIN5flash19enable_sm80_to_sm89INS1_16FlashAttnBwdSm80INS1_25CollectiveMainloopBwdSm80ILi2ELi2EN4cute5tupleIJNS5_1CILi64EEENS7_ILi128EEES9_EEENS_6half_tEfNS_4arch4Sm80ELb0ELb1ELb1ELb1ELb0ELb0ELb0ELb0ELi2ELi2ELi2ELi2ELb0EEENS1_21CollectiveEpilogueBwdISA_SB_SD_Li256ELb1ELb0ELi4EEENS1_19SingleTileSchedulerILb1ELb0ELb0ELi128EEEEEEEEEvNT_6ParamsE,"aw",@nobits
	.sectionflags	@""
	.align	16
	.zero		1024


//--------------------- .nv.shared._ZN7cutlass13device_kernelIN5flash19enable_sm80_to_sm89INS1_16FlashAttnBwdSm80INS1_25CollectiveMainloopBwdSm80ILi2ELi2EN4cute5tupleIJNS5_1CILi64EEENS7_ILi128EEES9_EEENS_6half_tEfNS_4arch4Sm80ELb0ELb1ELb1ELb1ELb1ELb0ELb0ELb0ELi2ELi2ELi2ELi2ELb0EEENS1_21CollectiveEpilogueBwdISA_SB_SD_Li256ELb1ELb0ELi4EEENS1_19SingleTileSchedulerILb1ELb0ELb0ELi128EEEEEEEEEvNT_6ParamsE --------------------------
	.section	.nv.shared._ZN7cutlass13device_kernelIN5flash19enable_sm80_to_sm89INS1_16FlashAttnBwdSm80INS1_25CollectiveMainloopBwdSm80ILi2ELi2EN4cute5tupleIJNS5_1CILi64EEENS7_ILi128EEES9_EEENS_6half_tEfNS_4arch4Sm80ELb0ELb1ELb1ELb1ELb1ELb0ELb0ELb0ELi2ELi2ELi2ELi2ELb0EEENS1_21CollectiveEpilogueBwdISA_SB_SD_Li256ELb1ELb0ELi4EEENS1_19SingleTileSchedulerILb1ELb0ELb0ELi128EEEEEEEEEvNT_6ParamsE,"aw",@nobits
	.sectionflags	@""
	.align	16
	.zero		1024


//--------------------- .nv.shared._ZN7cutlass13device_kernelIN5flash19enable_sm80_to_sm89INS1_16FlashAttnBwdSm80INS1_25CollectiveMainloopBwdSm80ILi2ELi2EN4cute5tupleIJNS5_1CILi64EEENS7_ILi128EEES9_EEENS_6half_tEfNS_4arch4Sm80ELb0ELb1ELb1ELb1ELb0ELb0ELb0ELb0ELi2ELi2ELi2ELi2ELb0EEENS1_24CollectiveEpilogueBwdGQAISA_fSD_Li256ELb1ELb0EEENS1_19SingleTileSchedulerILb1ELb0ELb0ELi128EEEEEEEEEvNT_6ParamsE --------------------------
	.section	.nv.shared._ZN7cutlass13device_kernelIN5flash19enable_sm80_to_sm89INS1_16FlashAttnBwdSm80INS1_25CollectiveMainloopBwdSm80ILi2ELi2EN4cute5tupleIJNS5_1CILi64EEENS7_ILi128EEES9_EEENS_6half_tEfNS_4arch4Sm80ELb0ELb1ELb1ELb1ELb0ELb0ELb0ELb0ELi2ELi2ELi2ELi2ELb0EEENS1_24CollectiveEpilogueBwdGQAISA_fSD_Li256ELb1ELb0EEENS1_19SingleTileSchedulerILb1ELb0ELb0ELi128EEEEEEEEEvNT_6ParamsE,"aw",@nobits
	.sectionflags	@""
	.align	16
	.zero		1024


//--------------------- .nv.shared._ZN7cutlass13device_kernelIN5flash19enable_sm80_to_sm89INS1_16FlashAttnBwdSm80INS1_25CollectiveMainloopBwdSm80ILi2ELi2EN4cute5tupleIJNS5_1CILi64EEENS7_ILi128EEES9_EEENS_6half_tEfNS_4arch4Sm80ELb0ELb1ELb1ELb1ELb1ELb0ELb0ELb0ELi2ELi2ELi2ELi2ELb0EEENS1_24CollectiveEpilogueBwdGQAISA_fSD_Li256ELb1ELb1EEENS1_19SingleTileSchedulerILb1ELb0ELb0ELi128EEEEEEEEEvNT_6ParamsE --------------------------
	.section	.nv.shared._ZN7cutlass13device_kernelIN5flash19enable_sm80_to_sm89INS1_16FlashAttnBwdSm80INS1_25CollectiveMainloopBwdSm80ILi2ELi2EN4cute5tupleIJNS5_1CILi64EEENS7_ILi128EEES9_EEENS_6half_tEfNS_4arch4Sm80ELb0ELb1ELb1ELb1ELb1ELb0ELb0ELb0ELi2ELi2ELi2ELi2ELb0EEENS1_24CollectiveEpilogueBwdGQAISA_fSD_Li256ELb1ELb1EEENS1_19SingleTileSchedulerILb1ELb0ELb0ELi128EEEEEEEEEvNT_6ParamsE,"aw",@nobits
	.sectionflags	@""
	.align	16
	.zero		1024


//--------------------- .nv.shared._ZN7cutlass13device_kernelIN5flash19enable_sm80_to_sm89INS1_16FlashAttnBwdSm80INS1_25CollectiveMainloopBwdSm80ILi2ELi2EN4cute5tupleIJNS5_1CILi64EEENS7_ILi128EEES9_EEENS_6half_tEfNS_4arch4Sm80ELb1ELb0ELb1ELb0ELb0ELb0ELb0ELb0ELi2ELi2ELi2ELi2ELb0EEENS1_21CollectiveEpilogueBwdISA_SB_SD_Li256ELb0ELb0ELi4EEENS1_25SingleTileBwdLPTSchedulerILb0ELi128ELb0EEEEEEEEEvNT_6ParamsE --------------------------
	.section	.nv.shared._ZN7cutlass13device_kernelIN5flash19enable_sm80_to_sm89INS1_16FlashAttnBwdSm80INS1_25CollectiveMainloopBwdSm80ILi2ELi2EN4cute5tupleIJNS5_1CILi64EEENS7_ILi128EEES9_EEENS_6half_tEfNS_4arch4Sm80ELb1ELb0ELb1ELb0ELb0ELb0ELb0ELb0ELi2ELi2ELi2ELi2ELb0EEENS1_21CollectiveEpilogueBwdISA_SB_SD_Li256ELb0ELb0ELi4EEENS1_25SingleTileBwdLPTSchedulerILb0ELi128ELb0EEEEEEEEEvNT_6ParamsE,"aw",@nobits
	.sectionflags	@""
	.align	16
	.zero		1024


//--------------------- .nv.shared._ZN7cutlass13device_kernelIN5flash19enable_sm80_to_sm89INS1_16FlashAttnBwdSm80INS1_25CollectiveMainloopBwdSm80ILi2ELi2EN4cute5tupleIJNS5_1CILi64EEENS7_ILi128EEES9_EEENS_6half_tEfNS_4arch4Sm80ELb1ELb0ELb1ELb0ELb1ELb0ELb0ELb0ELi2ELi2ELi2ELi2ELb0EEENS1_21CollectiveEpilogueBwdISA_SB_SD_Li256ELb0ELb0ELi4EEENS1_25SingleTileBwdLPTSchedulerILb0ELi128ELb1EEEEEEEEEvNT_6ParamsE --------------------------
	.section	.nv.shared._ZN7cutlass13device_kernelIN5flash19enable_sm80_to_sm89INS1_16FlashAttnBwdSm80INS1_25CollectiveMainloopBwdSm80ILi2ELi2EN4cute5tupleIJNS5_1CILi64EEENS7_ILi128EEES9_EEENS_6half_tEfNS_4arch4Sm80ELb1ELb0ELb1ELb0ELb1ELb0ELb0ELb0ELi2ELi2ELi2ELi2ELb0EEENS1_21CollectiveEpilogueBwdISA_SB_SD_Li256ELb0ELb0ELi4EEENS1_25SingleTileBwdLPTSchedulerILb0ELi128ELb1EEEEEEEEEvNT_6ParamsE,"aw",@nobits
	.sectionflags	@""
	.align	16
	.zero		1024


//--------------------- .nv.shared._ZN7cutlass13device_kernelIN5flash19enable_sm80_to_sm89INS1_16FlashAttnBwdSm80INS1_25CollectiveMainloopBwdSm80ILi2ELi2EN4cute5tupleIJNS5_1CILi64EEENS7_ILi128EEES9_EEENS_6half_tEfNS_4arch4Sm80ELb1ELb0ELb1ELb0ELb0ELb0ELb0ELb0ELi2ELi2ELi2ELi2ELb0EEENS1_24CollectiveEpilogueBwdGQAISA_fSD_Li256ELb0ELb0EEENS1_25SingleTileBwdLPTSchedulerILb0ELi128ELb0EEEEEEEEEvNT_6ParamsE --------------------------
	.section	.nv.shared._ZN7cutlass13device_kernelIN5flash19enable_sm80_to_sm89INS1_16FlashAttnBwdSm80INS1_25CollectiveMainloopBwdSm80ILi2ELi2EN4cute5tupleIJNS5_1CILi64EEENS7_ILi128EEES9_EEENS_6half_tEfNS_4arch4Sm80ELb1ELb0ELb1ELb0ELb0ELb0ELb0ELb0ELi2ELi2ELi2ELi2ELb0EEENS1_24CollectiveEpilogueBwdGQAISA_fSD_Li256ELb0ELb0EEENS1_25SingleTileBwdLPTSchedulerILb0ELi128ELb0EEEEEEEEEvNT_6ParamsE,"aw",@nobits
	.sectionflags	@""
	.align	16
	.zero		1024


//--------------------- .nv.shared._ZN7cutlass13device_kernelIN5flash19enable_sm80_to_sm89INS1_16FlashAttnBwdSm80INS1_25CollectiveMainloopBwdSm80ILi2ELi2EN4cute5tupleIJNS5_1CILi64EEENS7_ILi128EEES9_EEENS_6half_tEfNS_4arch4Sm80ELb1ELb0ELb1ELb0ELb1ELb0ELb0ELb0ELi2ELi2ELi2ELi2ELb0EEENS1_24CollectiveEpilogueBwdGQAISA_fSD_Li256ELb0ELb1EEENS1_25SingleTileBwdLPTSchedulerILb0ELi128ELb1EEEEEEEEEvNT_6ParamsE --------------------------
	.section	.nv.shared._ZN7cutlass13device_kernelIN5flash19enable_sm80_to_sm89INS1_16FlashAttnBwdSm80INS1_25CollectiveMainloopBwdSm80ILi2ELi2EN4cute5tupleIJNS5_1CILi64EEENS7_ILi128EEES9_EEENS_6half_tEfNS_4arch4Sm80ELb1ELb0ELb1ELb0ELb1ELb0ELb0ELb0ELi2ELi2ELi2ELi2ELb0EEENS1_24CollectiveEpilogueBwdGQAISA_fSD_Li256ELb0ELb1EEENS1_25SingleTileBwdLPTSchedulerILb0ELi128ELb1EEEEEEEEEvNT_6ParamsE,"aw",@nobits
	.sectionflags	@""
	.align	16
	.zero		1024


//--------------------- .nv.shared._ZN7cutlass13device_kernelIN5flash22FlashAttnBwdPreprocessIN4cute5tupleIJNS3_1CILi64EEENS5_ILi128EEEEEENS_6half_tEfNS_4arch4Sm80ELb1ELb0EEEEEvNT_6ParamsE --------------------------
	.section	.nv.shared._ZN7cutlass13device_kernelIN5flash22FlashAttnBwdPreprocessIN4cute5tupleIJNS3_1CILi64EEENS5_ILi128EEEEEENS_6half_tEfNS_4arch4Sm80ELb1ELb0EEEEEvNT_6ParamsE,"aw",@nobits
	.sectionflags	@""
	.align	16
	.zero		1024


//--------------------- .nv.shared._ZN7cutlass13device_kernelIN5flash19enable_sm80_to_sm89INS1_16FlashAttnBwdSm80INS1_25CollectiveMainloopBwdSm80ILi2ELi2EN4cute5tupleIJNS5_1CILi64EEENS7_ILi128EEES9_EEENS_6half_tEfNS_4arch4Sm80ELb1ELb0ELb1ELb1ELb0ELb0ELb0ELb0ELi2ELi2ELi2ELi2ELb0EEENS1_21CollectiveEpilogueBwdISA_SB_SD_Li256ELb1ELb0ELi4EEENS1_25SingleTileBwdLPTSchedulerILb1ELi128ELb0EEEEEEEEEvNT_6ParamsE --------------------------
	.section	.nv.shared._ZN7cutlass13device_kernelIN5flash19enable_sm80_to_sm89INS1_16FlashAttnBwdSm80INS1_25CollectiveMainloopBwdSm80ILi2ELi2EN4cute5tupleIJNS5_1CILi64EEENS7_ILi128EEES9_EEENS_6half_tEfNS_4arch4Sm80ELb1ELb0ELb1ELb1ELb0ELb0ELb0ELb0ELi2ELi2ELi2ELi2ELb0EEENS1_21CollectiveEpilogueBwdISA_SB_SD_Li256ELb1ELb0ELi4EEENS1_25SingleTileBwdLPTSchedulerILb1ELi128ELb0EEEEEEEEEvNT_6ParamsE,"aw",@nobits
	.sectionflags	@""
	.align	16
	.zero		1024


//--------------------- .nv.shared._ZN7cutlass13device_kernelIN5flash19enable_sm80_to_sm89INS1_16FlashAttnBwdSm80INS1_25CollectiveMainloopBwdSm80ILi2ELi2EN4cute5tupleIJNS5_1CILi64EEENS7_ILi128EEES9_EEENS_6half_tEfNS_4arch4Sm80ELb1ELb0ELb1ELb1ELb1ELb0ELb0ELb0ELi2ELi2ELi2ELi2ELb0EEENS1_21CollectiveEpilogueBwdISA_SB_SD_Li256ELb1ELb0ELi4EEENS1_25SingleTileBwdLPTSchedulerILb1ELi128ELb1EEEEEEEEEvNT_6ParamsE --------------------------
	.section	.nv.shared._ZN7cutlass13device_kernelIN5flash19enable_sm80_to_sm89INS1_16FlashAttnBwdSm80INS1_25CollectiveMainloopBwdSm80ILi2ELi2EN4cute5tupleIJNS5_1CILi64EEENS7_ILi128EEES9_EEENS_6half_tEfNS_4arch4Sm80ELb1ELb0ELb1ELb1ELb1ELb0ELb0ELb0ELi2ELi2ELi2ELi2ELb0EEENS1_21CollectiveEpilogueBwdISA_SB_SD_Li256ELb1ELb0ELi4EEENS1_25SingleTileBwdLPTSchedulerILb1ELi128ELb1EEEEEEEEEvNT_6ParamsE,"aw",@nobits
	.sectionflags	@""
	.align	16
	.zero		1024


//--------------------- .nv.shared._ZN7cutlass13device_kernelIN5flash19enable_sm80_to_sm89INS1_16FlashAttnBwdSm80INS1_25CollectiveMainloopBwdSm80ILi2ELi2EN4cute5tupleIJNS5_1CILi64EEENS7_ILi128EEES9_EEENS_6half_tEfNS_4arch4Sm80ELb1ELb0ELb1ELb1ELb0ELb0ELb0ELb0ELi2ELi2ELi2ELi2ELb0EEENS1_24CollectiveEpilogueBwdGQAISA_fSD_Li256ELb1ELb0EEENS1_25SingleTileBwdLPTSchedulerILb1ELi128ELb0EEEEEEEEEvNT_6ParamsE --------------------------
	.section	.nv.shared._ZN7cutlass13device_kernelIN5flash19enable_sm80_to_sm89INS1_16FlashAttnBwdSm80INS1_25CollectiveMainloopBwdSm80ILi2ELi2EN4cute5tupleIJNS5_1CILi64EEENS7_ILi128EEES9_EEENS_6half_tEfNS_4arch4Sm80ELb1ELb0ELb1ELb1ELb0ELb0ELb0ELb0ELi2ELi2ELi2ELi2ELb0EEENS1_24CollectiveEpilogueBwdGQAISA_fSD_Li256ELb1ELb0EEENS1_25SingleTileBwdLPTSchedulerILb1ELi128ELb0EEEEEEEEEvNT_6ParamsE,"aw",@nobits
	.sectionflags	@""
	.align	16
	.zero		1024


//--------------------- .nv.shared._ZN7cutlass13device_kernelIN5flash32FlashAttnBwdPostprocessConvertdQIN4cute5tupleIJNS3_1CILi128EEES6_EEENS_6half_tEfNS_4arch4Sm80ELi256ENS3_8TiledMMAINS3_8MMA_AtomIJNS3_28SM80_16x8x16_F32F16F16F32_TNEEEENS3_6LayoutINS4_IJNS5_ILi2EEENS5_ILi4EEENS5_ILi1EEEEEENS4_IJSI_SG_NS5_ILi0EEEEEEEENS4_IJNS5_ILi32EEENS5_ILi64EEENS5_ILi16EEEEEEEELb0EEEEEvNT_6ParamsE --------------------------
	.section	.nv.shared._ZN7cutlass13device_kernelIN5flash32FlashAttnBwdPostprocessConvertdQIN4cute5tupleIJNS3_1CILi128EEES6_EEENS_6half_tEfNS_4arch4Sm80ELi256ENS3_8TiledMMAINS3_8MMA_AtomIJNS3_28SM80_16x8x16_F32F16F16F32_TNEEEENS3_6LayoutINS4_IJNS5_ILi2EEENS5_ILi4EEENS5_ILi1EEEEEENS4_IJSI_SG_NS5_ILi0EEEEEEEENS4_IJNS5_ILi32EEENS5_ILi64EEENS5_ILi16EEEEEEEELb0EEEEEvNT_6ParamsE,"aw",@nobits
	.sectionflags	@""
	.align	16
	.zero		1024


//--------------------- .nv.shared._ZN7cutlass13device_kernelIN5flash32FlashAttnBwdPostprocessConvertdQIN4cute5tupleIJNS3_1CILi64EEENS5_ILi128EEEEEENS_6half_tEfNS_4arch4Sm80ELi256ENS3_8TiledMMAINS3_8MMA_AtomIJNS3_28SM80_16x8x16_F32F16F16F32_TNEEEENS3_6LayoutINS4_IJNS5_ILi2EEENS5_ILi4EEENS5_ILi1EEEEEENS4_IJSJ_SH_NS5_ILi0EEEEEEEENS4_IJNS5_ILi32EEES6_NS5_ILi16EEEEEEEELb0EEEEEvNT_6ParamsE --------------------------
	.section	.nv.shared._ZN7cutlass13device_kernelIN5flash32FlashAttnBwdPostprocessConvertdQIN4cute5tupleIJNS3_1CILi64EEENS5_ILi128EEEEEENS_6half_tEfNS_4arch4Sm80ELi256ENS3_8TiledMMAINS3_8MMA_AtomIJNS3_28SM80_16x8x16_F32F16F16F32_TNEEEENS3_6LayoutINS4_IJNS5_ILi2EEENS5_ILi4EEENS5_ILi1EEEEEENS4_IJSJ_SH_NS5_ILi0EEEEEEEENS4_IJNS5_ILi32EEES6_NS5_ILi16EEEEEEEELb0EEEEEvNT_6ParamsE,"aw",@nobits
	.sectionflags	@""
	.align	16
	.zero		1024


//--------------------- .nv.shared._ZN7cutlass13device_kernelIN5flash19enable_sm80_to_sm89INS1_16FlashAttnBwdSm80INS1_25CollectiveMainloopBwdSm80ILi2ELi2EN4cute5tupleIJNS5_1CILi64EEENS7_ILi128EEES9_EEENS_6half_tEfNS_4arch4Sm80ELb1ELb0ELb1ELb1ELb1ELb0ELb0ELb0ELi2ELi2ELi2ELi2ELb0EEENS1_24CollectiveEpilogueBwdGQAISA_fSD_Li256ELb1ELb1EEENS1_25SingleTileBwdLPTSchedulerILb1ELi128ELb1EEEEEEEEEvNT_6ParamsE --------------------------
	.section	.nv.shared._ZN7cutlass13device_kernelIN5flash19enable_sm80_to_sm89INS1_16FlashAttnBwdSm80INS1_25CollectiveMainloopBwdSm80ILi2ELi2EN4cute5tupleIJNS5_1CILi64EEENS7_ILi128EEES9_EEENS_6half_tEfNS_4arch4Sm80ELb1ELb0ELb1ELb1ELb1ELb0ELb0ELb0ELi2ELi2ELi2ELi2ELb0EEENS1_24CollectiveEpilogueBwdGQAISA_fSD_Li256ELb1ELb1EEENS1_25SingleTileBwdLPTSchedulerILb1ELi128ELb1EEEEEEEEEvNT_6ParamsE,"aw",@nobits
	.sectionflags	@""
	.align	16
	.zero		1024


//--------------------- .nv.shared._ZN7cutlass13device_kernelIN5flash22FlashAttnBwdPreprocessIN4cute5tupleIJNS3_1CILi64EEENS5_ILi128EEEEEENS_6half_tEfNS_4arch4Sm80ELb1ELb1EEEEEvNT_6ParamsE --------------------------
	.section	.nv.shared._ZN7cutlass13device_kernelIN5flash22FlashAttnBwdPreprocessIN4cute5tupleIJNS3_1CILi64EEENS5_ILi128EEEEEENS_6half_tEfNS_4arch4Sm80ELb1ELb1EEEEEvNT_6ParamsE,"aw",@nobits
	.sectionflags	@""
	.align	16
	.zero		1024


//--------------------- .nv.constant0._ZN7cutlass13device_kernelIN5flash19enable_sm80_to_sm89INS1_16FlashAttnBwdSm80INS1_25CollectiveMainloopBwdSm80ILi2ELi1EN4cute5tupleIJNS5_1CILi64EEENS7_ILi96EEENS7_ILi128EEEEEENS_6half_tEfNS_4arch4Sm80ELb0ELb0ELb1ELb0ELb0ELb0ELb0ELb0ELi2ELi2ELi2ELi2ELb1EEENS1_21CollectiveEpilogueBwdISB_SC_SE_Li256ELb0ELb0ELi4EEENS1_19SingleTileSchedulerILb0ELb0ELb0ELi96EEEEEEEEEvNT_6ParamsE --------------------------
	.section	.nv.constant0._ZN7cutlass13device_kernelIN5flash19enable_sm80_to_sm89INS1_16FlashAttnBwdSm80INS1_25CollectiveMainloopBwdSm80ILi2ELi1EN4cute5tupleIJNS5_1CILi64EEENS7_ILi96EEENS7_ILi128EEEEEENS_6half_tEfNS_4arch4Sm80ELb0ELb0ELb1ELb0ELb0ELb0ELb0ELb0ELi2ELi2ELi2ELi2ELb1EEENS1_21CollectiveEpilogueBwdISB_SC_SE_Li256ELb0ELb0ELi4EEENS1_19SingleTileSchedulerILb0ELb0ELb0ELi96EEEEEEEEEvNT_6ParamsE,"a",@progbits
	.sectionflags	@""
	.align	4
.nv.constant0._ZN7cutlass13device_kernelIN5flash19enable_sm80_to_sm89INS1_16FlashAttnBwdSm80INS1_25CollectiveMainloopBwdSm80ILi2ELi1EN4cute5tupleIJNS5_1CILi64EEENS7_ILi96EEENS7_ILi128EEEEEENS_6half_tEfNS_4arch4Sm80ELb0ELb0ELb1ELb0ELb0ELb0ELb0ELb0ELi2ELi2ELi2ELi2ELb1EEENS1_21CollectiveEpilogueBwdISB_SC_SE_Li256ELb0ELb0ELi4EEENS1_19SingleTileSchedulerILb0ELb0ELb0ELi96EEEEEEEEEvNT_6ParamsE:
	.zero		1152


//--------------------- .nv.constant0._ZN7cutlass13device_kernelIN5flash19enable_sm80_to_sm89INS1_16FlashAttnBwdSm80INS1_25CollectiveMainloopBwdSm80ILi2ELi1EN4cute5tupleIJNS5_1CILi64EEENS7_ILi96EEENS7_ILi128EEEEEENS_6half_tEfNS_4arch4Sm80ELb0ELb0ELb1ELb0ELb1ELb0ELb0ELb0ELi2ELi2ELi2ELi2ELb1EEENS1_21CollectiveEpilogueBwdISB_SC_SE_Li256ELb0ELb0ELi4EEENS1_19SingleTileSchedulerILb0ELb0ELb0ELi96EEEEEEEEEvNT_6ParamsE --------------------------
	.section	.nv.constant0._ZN7cutlass13device_kernelIN5flash19enable_sm80_to_sm89INS1_16FlashAttnBwdSm80INS1_25CollectiveMainloopBwdSm80ILi2ELi1EN4cute5tupleIJNS5_1CILi64EEENS7_ILi96EEENS7_ILi128EEEEEENS_6half_tEfNS_4arch4Sm80ELb0ELb0ELb1ELb0ELb1ELb0ELb0ELb0ELi2ELi2ELi2ELi2ELb1EEENS1_21CollectiveEpilogueBwdISB_SC_SE_Li256ELb0ELb0ELi4EEENS1_19SingleTileSchedulerILb0ELb0ELb0ELi96EEEEEEEEEvNT_6ParamsE,"a",@progbits
	.sectionflags	@""
	.align	4
.nv.constant0._ZN7cutlass13device_kernelIN5flash19enable_sm80_to_sm89INS1_16FlashAttnBwdSm80INS1_25CollectiveMainloopBwdSm80ILi2ELi1EN4cute5tupleIJNS5_1CILi64EEENS7_ILi96EEENS7_ILi128EEEEEENS_6half_tEfNS_4arch4Sm80ELb0ELb0ELb1ELb0ELb1ELb0ELb0ELb0ELi2ELi2ELi2ELi2ELb1EEENS1_21CollectiveEpilogueBwdISB_SC_SE_Li256ELb0ELb0ELi4EEENS1_19SingleTileSchedulerILb0ELb0ELb0ELi96EEEEEEEEEvNT_6ParamsE:
	.zero		1152


//--------------------- .nv.constant0._ZN7cutlass13device_kernelIN5flash19enable_sm80_to_sm89INS1_16FlashAttnBwdSm80INS1_25CollectiveMainloopBwdSm80ILi2ELi1EN4cute5tupleIJNS5_1CILi64EEENS7_ILi96EEENS7_ILi128EEEEEENS_6half_tEfNS_4arch4Sm80ELb0ELb0ELb1ELb0ELb0ELb0ELb0ELb0ELi2ELi2ELi2ELi2ELb1EEENS1_24CollectiveEpilogueBwdGQAISB_fSE_Li256ELb0ELb0EEENS1_19SingleTileSchedulerILb0ELb0ELb0ELi96EEEEEEEEEvNT_6ParamsE --------------------------
	.section	.nv.constant0._ZN7cutlass13device_kernelIN5flash19enable_sm80_to_sm89INS1_16FlashAttnBwdSm80INS1_25CollectiveMainloopBwdSm80ILi2ELi1EN4cute5tupleIJNS5_1CILi64EEENS7_ILi96EEENS7_ILi128EEEEEENS_6half_tEfNS_4arch4Sm80ELb0ELb0ELb1ELb0ELb0ELb0ELb0ELb0ELi2ELi2ELi2ELi2ELb1EEENS1_24CollectiveEpilogueBwdGQAISB_fSE_Li256ELb0ELb0EEENS1_19SingleTileSchedulerILb0ELb0ELb0ELi96EEEEEEEEEvNT_6ParamsE,"a",@progbits
	.sectionflags	@""
	.align	4
.nv.constant0._ZN7cutlass13device_kernelIN5flash19enable_sm80_to_sm89INS1_16FlashAttnBwdSm80INS1_25CollectiveMainloopBwdSm80ILi2ELi1EN4cute5tupleIJNS5_1CILi64EEENS7_ILi96EEENS7_ILi128EEEEEENS_6half_tEfNS_4arch4Sm80ELb0ELb0ELb1ELb0ELb0ELb0ELb0ELb0ELi2ELi2ELi2ELi2ELb1EEENS1_24CollectiveEpilogueBwdGQAISB_fSE_Li256ELb0ELb0EEENS1_19SingleTileSchedulerILb0ELb0ELb0ELi96EEEEEEEEEvNT_6ParamsE:
	.zero		1160


//--------------------- .nv.constant0._ZN7cutlass13device_kernelIN5flash19enable_sm80_to_sm89INS1_16FlashAttnBwdSm80INS1_25CollectiveMainloopBwdSm80ILi2ELi1EN4cute5tupleIJNS5_1CILi64EEENS7_ILi96EEENS7_ILi128EEEEEENS_6half_tEfNS_4arch4Sm80ELb0ELb0ELb1ELb0ELb1ELb0ELb0ELb0ELi2ELi2ELi2ELi2ELb1EEENS1_24CollectiveEpilogueBwdGQAISB_fSE_Li256ELb0ELb1EEENS1_19SingleTileSchedulerILb0ELb0ELb0ELi96EEEEEEEEEvNT_6ParamsE --------------------------
	.section	.nv.constant0._ZN7cutlass13device_kernelIN5flash19enable_sm80_to_sm89INS1_16FlashAttnBwdSm80INS1_25CollectiveMainloopBwdSm80ILi2ELi1EN4cute5tupleIJNS5_1CILi64EEENS7_ILi96EEENS7_ILi128EEEEEENS_6half_tEfNS_4arch4Sm80ELb0ELb0ELb1ELb0ELb1ELb0ELb0ELb0ELi2ELi2ELi2ELi2ELb1EEENS1_24CollectiveEpilogueBwdGQAISB_fSE_Li256ELb0ELb1EEENS1_19SingleTileSchedulerILb0ELb0ELb0ELi96EEEEEEEEEvNT_6ParamsE,"a",@progbits
	.sectionflags	@""
	.align	4
.nv.constant0._ZN7cutlass13device_kernelIN5flash19enable_sm80_to_sm89INS1_16FlashAttnBwdSm80INS1_25CollectiveMainloopBwdSm80ILi2ELi1EN4cute5tupleIJNS5_1CILi64EEENS7_ILi96EEENS7_ILi128EEEEEENS_6half_tEfNS_4arch4Sm80ELb0ELb0ELb1ELb0ELb1ELb0ELb0ELb0ELi2ELi2ELi2ELi2ELb1EEENS1_24CollectiveEpilogueBwdGQAISB_fSE_Li256ELb0ELb1EEENS1_19SingleTileSchedulerILb0ELb0ELb0ELi96EEEEEEEEEvNT_6ParamsE:
	.zero		1160


//--------------------- .nv.constant0._ZN7cutlass13device_kernelIN5flash19enable_sm80_to_sm89INS1_16FlashAttnBwdSm80INS1_25CollectiveMainloopBwdSm80ILi2ELi1EN4cute5tupleIJNS5_1CILi64EEENS7_ILi96EEENS7_ILi128EEEEEENS_6half_tEfNS_4arch4Sm80ELb0ELb0ELb1ELb1ELb0ELb0ELb0ELb0ELi2ELi2ELi2ELi2ELb1EEENS1_21CollectiveEpilogueBwdISB_SC_SE_Li256ELb1ELb0ELi4EEENS1_19SingleTileSchedulerILb1ELb0ELb0ELi96EEEEEEEEEvNT_6ParamsE --------------------------
	.section	.nv.constant0._ZN7cutlass13device_kernelIN5flash19enable_sm80_to_sm89INS1_16FlashAttnBwdSm80INS1_25CollectiveMainloopBwdSm80ILi2ELi1EN4cute5tupleIJNS5_1CILi64EEENS7_ILi96EEENS7_ILi128EEEEEENS_6half_tEfNS_4arch4Sm80ELb0ELb0ELb1ELb1ELb0ELb0ELb0ELb0ELi2ELi2ELi2ELi2ELb1EEENS1_21CollectiveEpilogueBwdISB_SC_SE_Li256ELb1ELb0ELi4EEENS1_19SingleTileSchedulerILb1ELb0ELb0ELi96EEEEEEEEEvNT_6ParamsE,"a",@progbits
	.sectionflags	@""
	.align	4
.nv.constant0._ZN7cutlass13device_kernelIN5flash19enable_sm80_to_sm89INS1_16FlashAttnBwdSm80INS1_25CollectiveMainloopBwdSm80ILi2ELi1EN4cute5tupleIJNS5_1CILi64EEENS7_ILi96EEENS7_ILi128EEEEEENS_6half_tEfNS_4arch4Sm80ELb0ELb0ELb1ELb1ELb0ELb0ELb0ELb0ELi2ELi2ELi2ELi2ELb1EEENS1_21CollectiveEpilogueBwdISB_SC_SE_Li256ELb1ELb0ELi4EEENS1_19SingleTileSchedulerILb1ELb0ELb0ELi96EEEEEEEEEvNT_6ParamsE:
	.zero		1152


//--------------------- .nv.constant0._ZN7cutlass13device_kernelIN5flash19enable_sm80_to_sm89INS1_16FlashAttnBwdSm80INS1_25CollectiveMainloopBwdSm80ILi2ELi1EN4cute5tupleIJNS5_1CILi64EEENS7_ILi96EEENS7_ILi128EEEEEENS_6half_tEfNS_4arch4Sm80ELb0ELb0ELb1ELb1ELb1ELb0ELb0ELb0ELi2ELi2ELi2ELi2ELb1EEENS1_21CollectiveEpilogueBwdISB_SC_SE_Li256ELb1ELb0ELi4EEENS1_19SingleTileSchedulerILb1ELb0ELb0ELi96EEEEEEEEEvNT_6ParamsE --------------------------
	.section	.nv.constant0._ZN7cutlass13device_kernelIN5flash19enable_sm80_to_sm89INS1_16FlashAttnBwdSm80INS1_25CollectiveMainloopBwdSm80ILi2ELi1EN4cute5tupleIJNS5_1CILi64EEENS7_ILi96EEENS7_ILi128EEEEEENS_6half_tEfNS_4arch4Sm80ELb0ELb0ELb1ELb1ELb1ELb0ELb0ELb0ELi2ELi2ELi2ELi2ELb1EEENS1_21CollectiveEpilogueBwdISB_SC_SE_Li256ELb1ELb0ELi4EEENS1_19SingleTileSchedulerILb1ELb0ELb0ELi96EEEEEEEEEvNT_6ParamsE,"a",@progbits
	.sectionflags	@""
	.align	4
.nv.constant0._ZN7cutlass13device_kernelIN5flash19enable_sm80_to_sm89INS1_16FlashAttnBwdSm80INS1_25CollectiveMainloopBwdSm80ILi2ELi1EN4cute5tupleIJNS5_1CILi64EEENS7_ILi96EEENS7_ILi128EEEEEENS_6half_tEfNS_4arch4Sm80ELb0ELb0ELb1ELb1ELb1ELb0ELb0ELb0ELi2ELi2ELi2ELi2ELb1EEENS1_21CollectiveEpilogueBwdISB_SC_SE_Li256ELb1ELb0ELi4EEENS1_19SingleTileSchedulerILb1ELb0ELb0ELi96EEEEEEEEEvNT_6ParamsE:
	.zero		1152


//--------------------- .nv.constant0._ZN7cutlass13device_kernelIN5flash19enable_sm80_to_sm89INS1_16FlashAttnBwdSm80INS1_25CollectiveMainloopBwdSm80ILi2ELi1EN4cute5tupleIJNS5_1CILi64EEENS7_ILi96EEENS7_ILi128EEEEEENS_6half_tEfNS_4arch4Sm80ELb0ELb0ELb1ELb1ELb0ELb0ELb0ELb0ELi2ELi2ELi2ELi2ELb1EEENS1_24CollectiveEpilogueBwdGQAISB_fSE_Li256ELb1ELb0EEENS1_19SingleTileSchedulerILb1ELb0ELb0ELi96EEEEEEEEEvNT_6ParamsE --------------------------
	.section	.nv.constant0._ZN7cutlass13device_kernelIN5flash19enable_sm80_to_sm89INS1_16FlashAttnBwdSm80INS1_25CollectiveMainloopBwdSm80ILi2ELi1EN4cute5tupleIJNS5_1CILi64EEENS7_ILi96EEENS7_ILi128EEEEEENS_6half_tEfNS_4arch4Sm80ELb0ELb0ELb1ELb1ELb0ELb0ELb0ELb0ELi2ELi2ELi2ELi2ELb1EEENS1_24CollectiveEpilogueBwdGQAISB_fSE_Li256ELb1ELb0EEENS1_19SingleTileSchedulerILb1ELb0ELb0ELi96EEEEEEEEEvNT_6ParamsE,"a",@progbits
	.sectionflags	@""
	.align	4
.nv.constant0._ZN7cutlass13device_kernelIN5flash19enable_sm80_to_sm89INS1_16FlashAttnBwdSm80INS1_25CollectiveMainloopBwdSm80ILi2ELi1EN4cute5tupleIJNS5_1CILi64EEENS7_ILi96EEENS7_ILi128EEEEEENS_6half_tEfNS_4arch4Sm80ELb0ELb0ELb1ELb1ELb0ELb0ELb0ELb0ELi2ELi2ELi2ELi2ELb1EEENS1_24CollectiveEpilogueBwdGQAISB_fSE_Li256ELb1ELb0EEENS1_19SingleTileSchedulerILb1ELb0ELb0ELi96EEEEEEEEEvNT_6ParamsE:
	.zero		1160


//--------------------- .nv.constant0._ZN7cutlass13device_kernelIN5flash19enable_sm80_to_sm89INS1_16FlashAttnBwdSm80INS1_25CollectiveMainloopBwdSm80ILi2ELi1EN4cute5tupleIJNS5_1CILi64EEENS7_ILi96EEENS7_ILi128EEEEEENS_6half_tEfNS_4arch4Sm80ELb0ELb0ELb1ELb1ELb1ELb0ELb0ELb0ELi2ELi2ELi2ELi2ELb1EEENS1_24CollectiveEpilogueBwdGQAISB_fSE_Li256ELb1ELb1EEENS1_19SingleTileSchedulerILb1ELb0ELb0ELi96EEEEEEEEEvNT_6ParamsE --------------------------
	.section	.nv.constant0._ZN7cutlass13device_kernelIN5flash19enable_sm80_to_sm89INS1_16FlashAttnBwdSm80INS1_25CollectiveMainloopBwdSm80ILi2ELi1EN4cute5tupleIJNS5_1CILi64EEENS7_ILi96EEENS7_ILi128EEEEEENS_6half_tEfNS_4arch4Sm80ELb0ELb0ELb1ELb1ELb1ELb0ELb0ELb0ELi2ELi2ELi2ELi2ELb1EEENS1_24CollectiveEpilogueBwdGQAISB_fSE_Li256ELb1ELb1EEENS1_19SingleTileSchedulerILb1ELb0ELb0ELi96EEEEEEEEEvNT_6ParamsE,"a",@progbits
	.sectionflags	@""
	.align	4
.nv.constant0._ZN7cutlass13device_kernelIN5flash19enable_sm80_to_sm89INS1_16FlashAttnBwdSm80INS1_25CollectiveMainloopBwdSm80ILi2ELi1EN4cute5tupleIJNS5_1CILi64EEENS7_ILi96EEENS7_ILi128EEEEEENS_6half_tEfNS_4arch4Sm80ELb0ELb0ELb1ELb1ELb1ELb0ELb0ELb0ELi2ELi2ELi2ELi2ELb1EEENS1_24CollectiveEpilogueBwdGQAISB_fSE_Li256ELb1ELb1EEENS1_19SingleTileSchedulerILb1ELb0ELb0ELi96EEEEEEEEEvNT_6ParamsE:
	.zero		1160


//--------------------- .nv.constant0._ZN7cutlass13device_kernelIN5flash19enable_sm80_to_sm89INS1_16FlashAttnBwdSm80INS1_25CollectiveMainloopBwdSm80ILi2ELi1EN4cute5tupleIJNS5_1CILi64EEENS7_ILi96EEENS7_ILi128EEEEEENS_6half_tEfNS_4arch4Sm80ELb0ELb1ELb1ELb0ELb0ELb0ELb0ELb0ELi2ELi2ELi2ELi2ELb1EEENS1_21CollectiveEpilogueBwdISB_SC_SE_Li256ELb0ELb0ELi4EEENS1_19SingleTileSchedulerILb0ELb0ELb0ELi96EEEEEEEEEvNT_6ParamsE --------------------------
	.section	.nv.constant0._ZN7cutlass13device_kernelIN5flash19enable_sm80_to_sm89INS1_16FlashAttnBwdSm80INS1_25CollectiveMainloopBwdSm80ILi2ELi1EN4cute5tupleIJNS5_1CILi64EEENS7_ILi96EEENS7_ILi128EEEEEENS_6half_tEfNS_4arch4Sm80ELb0ELb1ELb1ELb0ELb0ELb0ELb0ELb0ELi2ELi2ELi2ELi2ELb1EEENS1_21CollectiveEpilogueBwdISB_SC_SE_Li256ELb0ELb0ELi4EEENS1_19SingleTileSchedulerILb0ELb0ELb0ELi96EEEEEEEEEvNT_6ParamsE,"a",@progbits
	.sectionflags	@""
	.align	4
.nv.constant0._ZN7cutlass13device_kernelIN5flash19enable_sm80_to_sm89INS1_16FlashAttnBwdSm80INS1_25CollectiveMainloopBwdSm80ILi2ELi1EN4cute5tupleIJNS5_1CILi64EEENS7_ILi96EEENS7_ILi128EEEEEENS_6half_tEfNS_4arch4Sm80ELb0ELb1ELb1ELb0ELb0ELb0ELb0ELb0ELi2ELi2ELi2ELi2ELb1EEENS1_21CollectiveEpilogueBwdISB_SC_SE_Li256ELb0ELb0ELi4EEENS1_19SingleTileSchedulerILb0ELb0ELb0ELi96EEEEEEEEEvNT_6ParamsE:
	.zero		1152


//--------------------- .nv.constant0._ZN7cutlass13device_kernelIN5flash19enable_sm80_to_sm89INS1_16FlashAttnBwdSm80INS1_25CollectiveMainloopBwdSm80ILi2ELi1EN4cute5tupleIJNS5_1CILi64EEENS7_ILi96EEENS7_ILi128EEEEEENS_6half_tEfNS_4arch4Sm80ELb0ELb1ELb1ELb0ELb1ELb0ELb0ELb0ELi2ELi2ELi2ELi2ELb1EEENS1_21CollectiveEpilogueBwdISB_SC_SE_Li256ELb0ELb0ELi4EEENS1_19SingleTileSchedulerILb0ELb0ELb0ELi96EEEEEEEEEvNT_6ParamsE --------------------------
	.section	.nv.constant0._ZN7cutlass13device_kernelIN5flash19enable_sm80_to_sm89INS1_16FlashAttnBwdSm80INS1_25CollectiveMainloopBwdSm80ILi2ELi1EN4cute5tupleIJNS5_1CILi64EEENS7_ILi96EEENS7_ILi128EEEEEENS_6half_tEfNS_4arch4Sm80ELb0ELb1ELb1ELb0ELb1ELb0ELb0ELb0ELi2ELi2ELi2ELi2ELb1EEENS1_21CollectiveEpilogueBwdISB_SC_SE_Li256ELb0ELb0ELi4EEENS1_19SingleTileSchedulerILb0ELb0ELb0ELi96EEEEEEEEEvNT_6ParamsE,"a",@progbits
	.sectionflags	@""
	.align	4
.nv.constant0._ZN7cutlass13device_kernelIN5flash19enable_sm80_to_sm89INS1_16FlashAttnBwdSm80INS1_25CollectiveMainloopBwdSm80ILi2ELi1EN4cute5tupleIJNS5_1CILi64EEENS7_ILi96EEENS7_ILi128EEEEEENS_6half_tEfNS_4arch4Sm80ELb0ELb1ELb1ELb0ELb1ELb0ELb0ELb0ELi2ELi2ELi2ELi2ELb1EEENS1_21CollectiveEpilogueBwdISB_SC_SE_Li256ELb0ELb0ELi4EEENS1_19SingleTileSchedulerILb0ELb0ELb0ELi96EEEEEEEEEvNT_6ParamsE:
	.zero		1152


//--------------------- .nv.constant0._ZN7cutlass13device_kernelIN5flash19enable_sm80_to_sm89INS1_16FlashAttnBwdSm80INS1_25CollectiveMainloopBwdSm80ILi2ELi1EN4cute5tupleIJNS5_1CILi64EEENS7_ILi96EEENS7_ILi128EEEEEENS_6half_tEfNS_4arch4Sm80ELb0ELb1ELb1ELb0ELb0ELb0ELb0ELb0ELi2ELi2ELi2ELi2ELb1EEENS1_24CollectiveEpilogueBwdGQAISB_fSE_Li256ELb0ELb0EEENS1_19SingleTileSchedulerILb0ELb0ELb0ELi96EEEEEEEEEvNT_6ParamsE --------------------------
	.section	.nv.constant0._ZN7cutlass13device_kernelIN5flash19enable_sm80_to_sm89INS1_16FlashAttnBwdSm80INS1_25CollectiveMainloopBwdSm80ILi2ELi1EN4cute5tupleIJNS5_1CILi64EEENS7_ILi96EEENS7_ILi128EEEEEENS_6half_tEfNS_4arch4Sm80ELb0ELb1ELb1ELb0ELb0ELb0ELb0ELb0ELi2ELi2ELi2ELi2ELb1EEENS1_24CollectiveEpilogueBwdGQAISB_fSE_Li256ELb0ELb0EEENS1_19SingleTileSchedulerILb0ELb0ELb0ELi96EEEEEEEEEvNT_6ParamsE,"a",@progbits
	.sectionflags	@""
	.align	4
.nv.constant0._ZN7cutlass13device_kernelIN5flash19enable_sm80_to_sm89INS1_16FlashAttnBwdSm80INS1_25CollectiveMainloopBwdSm80ILi2ELi1EN4cute5tupleIJNS5_1CILi64EEENS7_ILi96EEENS7_ILi128EEEEEENS_6half_tEfNS_4arch4Sm80ELb0ELb1ELb1ELb0ELb0ELb0ELb0ELb0ELi2ELi2ELi2ELi2ELb1EEENS1_24CollectiveEpilogueBwdGQAISB_fSE_Li256ELb0ELb0EEENS1_19SingleTileSchedulerILb0ELb0ELb0ELi96EEEEEEEEEvNT_6ParamsE:
	.zero		1160


//--------------------- .nv.constant0._ZN7cutlass13device_kernelIN5flash19enable_sm80_to_sm89INS1_16FlashAttnBwdSm80INS1_25CollectiveMainloopBwdSm80ILi2ELi1EN4cute5tupleIJNS5_1CILi64EEENS7_ILi96EEENS7_ILi128EEEEEENS_6half_tEfNS_4arch4Sm80ELb0ELb1ELb1ELb0ELb1ELb0ELb0ELb0ELi2ELi2ELi2ELi2ELb1EEENS1_24CollectiveEpilogueBwdGQAISB_fSE_Li256ELb0ELb1EEENS1_19SingleTileSchedulerILb0ELb0ELb0ELi96EEEEEEEEEvNT_6ParamsE --------------------------
	.section	.nv.constant0._ZN7cutlass13device_kernelIN5flash19enable_sm80_to_sm89INS1_16FlashAttnBwdSm80INS1_25CollectiveMainloopBwdSm80ILi2ELi1EN4cute5tupleIJNS5_1CILi64EEENS7_ILi96EEENS7_ILi128EEEEEENS_6half_tEfNS_4arch4Sm80ELb0ELb1ELb1ELb0ELb1ELb0ELb0ELb0ELi2ELi2ELi2ELi2ELb1EEENS1_24CollectiveEpilogueBwdGQAISB_fSE_Li256ELb0ELb1EEENS1_19SingleTileSchedulerILb0ELb0ELb0ELi96EEEEEEEEEvNT_6ParamsE,"a",@progbits
	.sectionflags	@""
	.align	4
.nv.constant0._ZN7cutlass13device_kernelIN5flash19enable_sm80_to_sm89INS1_16FlashAttnBwdSm80INS1_25CollectiveMainloopBwdSm80ILi2ELi1EN4cute5tupleIJNS5_1CILi64EEENS7_ILi96EEENS7_ILi128EEEEEENS_6half_tEfNS_4arch4Sm80ELb0ELb1ELb1ELb0ELb1ELb0ELb0ELb0ELi2ELi2ELi2ELi2ELb1EEENS1_24CollectiveEpilogueBwdGQAISB_fSE_Li256ELb0ELb1EEENS1_19SingleTileSchedulerILb0ELb0ELb0ELi96EEEEEEEEEvNT_6ParamsE:
	.zero		1160


//--------------------- .nv.constant0._ZN7cutlass13device_kernelIN5flash19enable_sm80_to_sm89INS1_16FlashAttnBwdSm80INS1_25CollectiveMainloopBwdSm80ILi2ELi1EN4cute5tupleIJNS5_1CILi64EEENS7_ILi96EEENS7_ILi128EEEEEENS_6half_tEfNS_4arch4Sm80ELb0ELb1ELb1ELb1ELb0ELb0ELb0ELb0ELi2ELi2ELi2ELi2ELb1EEENS1_21CollectiveEpilogueBwdISB_SC_SE_Li256ELb1ELb0ELi4EEENS1_19SingleTileSchedulerILb1ELb0ELb0ELi96EEEEEEEEEvNT_6ParamsE --------------------------
	.section	.nv.constant0._ZN7cutlass13device_kernelIN5flash19enable_sm80_to_sm89INS1_16FlashAttnBwdSm80INS1_25CollectiveMainloopBwdSm80ILi2ELi1EN4cute5tupleIJNS5_1CILi64EEENS7_ILi96EEENS7_ILi128EEEEEENS_6half_tEfNS_4arch4Sm80ELb0ELb1ELb1ELb1ELb0ELb0ELb0ELb0ELi2ELi2ELi2ELi2ELb1EEENS1_21CollectiveEpilogueBwdISB_SC_SE_Li256ELb1ELb0ELi4EEENS1_19SingleTileSchedulerILb1ELb0ELb0ELi96EEEEEEEEEvNT_6ParamsE,"a",@progbits
	.sectionflags	@""
	.align	4
.nv.constant0._ZN7cutlass13device_kernelIN5flash19enable_sm80_to_sm89INS1_16FlashAttnBwdSm80INS1_25CollectiveMainloopBwdSm80ILi2ELi1EN4cute5tupleIJNS5_1CILi64EEENS7_ILi96EEENS7_ILi128EEEEEENS_6half_tEfNS_4arch4Sm80ELb0ELb1ELb1ELb1ELb0ELb0ELb0ELb0ELi2ELi2ELi2ELi2ELb1EEENS1_21CollectiveEpilogueBwdISB_SC_SE_Li256ELb1ELb0ELi4EEENS1_19SingleTileSchedulerILb1ELb0ELb0ELi96EEEEEEEEEvNT_6ParamsE:
	.zero		1152


//--------------------- .nv.constant0._ZN7cutlass13device_kernelIN5flash19enable_sm80_to_sm89INS1_16FlashAttnBwdSm80INS1_25CollectiveMainloopBwdSm80ILi2ELi1EN4cute5tupleIJNS5_1CILi64EEENS7_ILi96EEENS7_ILi128EEEEEENS_6half_tEfNS_4arch4Sm80ELb0ELb1ELb1ELb1ELb1ELb0ELb0ELb0ELi2ELi2ELi2ELi2ELb1EEENS1_21CollectiveEpilogueBwdISB_SC_SE_Li256ELb1ELb0ELi4EEENS1_19SingleTileSchedulerILb1ELb0ELb0ELi96EEEEEEEEEvNT_6ParamsE --------------------------
	.section	.nv.constant0._ZN7cutlass13device_kernelIN5flash19enable_sm80_to_sm89INS1_16FlashAttnBwdSm80INS1_25CollectiveMainloopBwdSm80ILi2ELi1EN4cute5tupleIJNS5_1CILi64EEENS7_ILi96EEENS7_ILi128EEEEEENS_6half_tEfNS_4arch4Sm80ELb0ELb1ELb1ELb1ELb1ELb0ELb0ELb0ELi2ELi2ELi2ELi2ELb1EEENS1_21CollectiveEpilogueBwdISB_SC_SE_Li256ELb1ELb0ELi4EEENS1_19SingleTileSchedulerILb1ELb0ELb0ELi96EEEEEEEEEvNT_6ParamsE,"a",@progbits
	.sectionflags	@""
	.align	4
.nv.constant0._ZN7cutlass13device_kernelIN5flash19enable_sm80_to_sm89INS1_16FlashAttnBwdSm80INS1_25CollectiveMainloopBwdSm80ILi2ELi1EN4cute5tupleIJNS5_1CILi64EEENS7_ILi96EEENS7_ILi128EEEEEENS_6half_tEfNS_4arch4Sm80ELb0ELb1ELb1ELb1ELb1ELb0ELb0ELb0ELi2ELi2ELi2ELi2ELb1EEENS1_21CollectiveEpilogueBwdISB_SC_SE_Li256ELb1ELb0ELi4EEENS1_19SingleTileSchedulerILb1ELb0ELb0ELi96EEEEEEEEEvNT_6ParamsE:
	.zero		1152


//--------------------- .nv.constant0._ZN7cutlass13device_kernelIN5flash19enable_sm80_to_sm89INS1_16FlashAttnBwdSm80INS1_25CollectiveMainloopBwdSm80ILi2ELi1EN4cute5tupleIJNS5_1CILi64EEENS7_ILi96EEENS7_ILi128EEEEEENS_6half_tEfNS_4arch4Sm80ELb0ELb1ELb1ELb1ELb0ELb0ELb0ELb0ELi2ELi2ELi2ELi2ELb1EEENS1_24CollectiveEpilogueBwdGQAISB_fSE_Li256ELb1ELb0EEENS1_19SingleTileSchedulerILb1ELb0ELb0ELi96EEEEEEEEEvNT_6ParamsE --------------------------
	.section	.nv.constant0._ZN7cutlass13device_kernelIN5flash19enable_sm80_to_sm89INS1_16FlashAttnBwdSm80INS1_25CollectiveMainloopBwdSm80ILi2ELi1EN4cute5tupleIJNS5_1CILi64EEENS7_ILi96EEENS7_ILi128EEEEEENS_6half_tEfNS_4arch4Sm80ELb0ELb1ELb1ELb1ELb0ELb0ELb0ELb0ELi2ELi2ELi2ELi2ELb1EEENS1_24CollectiveEpilogueBwdGQAISB_fSE_Li256ELb1ELb0EEENS1_19SingleTileSchedulerILb1ELb0ELb0ELi96EEEEEEEEEvNT_6ParamsE,"a",@progbits
	.sectionflags	@""
	.align	4
.nv.constant0._ZN7cutlass13device_kernelIN5flash19enable_sm80_to_sm89INS1_16FlashAttnBwdSm80INS1_25CollectiveMainloopBwdSm80ILi2ELi1EN4cute5tupleIJNS5_1CILi64EEENS7_ILi96EEENS7_ILi128EEEEEENS_6half_tEfNS_4arch4Sm80ELb0ELb1ELb1ELb1ELb0ELb0ELb0ELb0ELi2ELi2ELi2ELi2ELb1EEENS1_24CollectiveEpilogueBwdGQAISB_fSE_Li256ELb1ELb0EEENS1_19SingleTileSchedulerILb1ELb0ELb0ELi96EEEEEEEEEvNT_6ParamsE:
	.zero		1160


//--------------------- .nv.constant0._ZN7cutlass13device_kernelIN5flash19enable_sm80_to_sm89INS1_16FlashAttnBwdSm80INS1_25CollectiveMainloopBwdSm80ILi2ELi1EN4cute5tupleIJNS5_1CILi64EEENS7_ILi96EEENS7_ILi128EEEEEENS_6half_tEfNS_4arch4Sm80ELb0ELb1ELb1ELb1ELb1ELb0ELb0ELb0ELi2ELi2ELi2ELi2ELb1EEENS1_24CollectiveEpilogueBwdGQAISB_fSE_Li256ELb1ELb1EEENS1_19SingleTileSchedulerILb1ELb0ELb0ELi96EEEEEEEEEvNT_6ParamsE --------------------------
	.section	.nv.constant0._ZN7cutlass13device_kernelIN5flash19enable_sm80_to_sm89INS1_16FlashAttnBwdSm80INS1_25CollectiveMainloopBwdSm80ILi2ELi1EN4cute5tupleIJNS5_1CILi64EEENS7_ILi96EEENS7_ILi128EEEEEENS_6half_tEfNS_4arch4Sm80ELb0ELb1ELb1ELb1ELb1ELb0ELb0ELb0ELi2ELi2ELi2ELi2ELb1EEENS1_24CollectiveEpilogueBwdGQAISB_fSE_Li256ELb1ELb1EEENS1_19SingleTileSchedulerILb1ELb0ELb0ELi96EEEEEEEEEvNT_6ParamsE,"a",@progbits
	.sectionflags	@""
	.align	4
.nv.constant0._ZN7cutlass13device_kernelIN5flash19enable_sm80_to_sm89INS1_16FlashAttnBwdSm80INS1_25CollectiveMainloopBwdSm80ILi2ELi1EN4cute5tupleIJNS5_1CILi64EEENS7_ILi96EEENS7_ILi128EEEEEENS_6half_tEfNS_4arch4Sm80ELb0ELb1ELb1ELb1ELb1ELb0ELb0ELb0ELi2ELi2ELi2ELi2ELb1EEENS1_24CollectiveEpilogueBwdGQAISB_fSE_Li256ELb1ELb1EEENS1_19SingleTileSchedulerILb1ELb0ELb0ELi96EEEEEEEEEvNT_6ParamsE:
	.zero		1160


//--------------------- .nv.constant0._ZN7cutlass13device_kernelIN5flash19enable_sm80_to_sm89INS1_16FlashAttnBwdSm80INS1_25CollectiveMainloopBwdSm80ILi2ELi1EN4cute5tupleIJNS5_1CILi64EEENS7_ILi96EEENS7_ILi128EEEEEENS_6half_tEfNS_4arch4Sm80ELb1ELb0ELb1ELb0ELb0ELb0ELb0ELb0ELi2ELi2ELi2ELi2ELb1EEENS1_21CollectiveEpilogueBwdISB_SC_SE_Li256ELb0ELb0ELi4EEENS1_25SingleTileBwdLPTSchedulerILb0ELi96ELb0EEEEEEEEEvNT_6ParamsE --------------------------
	.section	.nv.constant0._ZN7cutlass13device_kernelIN5flash19enable_sm80_to_sm89INS1_16FlashAttnBwdSm80INS1_25CollectiveMainloopBwdSm80ILi2ELi1EN4cute5tupleIJNS5_1CILi64EEENS7_ILi96EEENS7_ILi128EEEEEENS_6half_tEfNS_4arch4Sm80ELb1ELb0ELb1ELb0ELb0ELb0ELb0ELb0ELi2ELi2ELi2ELi2ELb1EEENS1_21CollectiveEpilogueBwdISB_SC_SE_Li256ELb0ELb0ELi4EEENS1_25SingleTileBwdLPTSchedulerILb0ELi96ELb0EEEEEEEEEvNT_6ParamsE,"a",@progbits
	.sectionflags	@""
	.align	4
.nv.constant0._ZN7cutlass13device_kernelIN5flash19enable_sm80_to_sm89INS1_16FlashAttnBwdSm80INS1_25CollectiveMainloopBwdSm80ILi2ELi1EN4cute5tupleIJNS5_1CILi64EEENS7_ILi96EEENS7_ILi128EEEEEENS_6half_tEfNS_4arch4Sm80ELb1ELb0ELb1ELb0ELb0ELb0ELb0ELb0ELi2ELi2ELi2ELi2ELb1EEENS1_21CollectiveEpilogueBwdISB_SC_SE_Li256ELb0ELb0ELi4EEENS1_25SingleTileBwdLPTSchedulerILb0ELi96ELb0EEEEEEEEEvNT_6ParamsE:
	.zero		1176


//--------------------- .nv.constant0._ZN7cutlass13device_kernelIN5flash19enable_sm80_to_sm89INS1_16FlashAttnBwdSm80INS1_25CollectiveMainloopBwdSm80ILi2ELi1EN4cute5tupleIJNS5_1CILi64EEENS7_ILi96EEENS7_ILi128EEEEEENS_6half_tEfNS_4arch4Sm80ELb1ELb0ELb1ELb0ELb1ELb0ELb0ELb0ELi2ELi2ELi2ELi2ELb1EEENS1_21CollectiveEpilogueBwdISB_SC_SE_Li256ELb0ELb0ELi4EEENS1_25SingleTileBwdLPTSchedulerILb0ELi96ELb1EEEEEEEEEvNT_6ParamsE --------------------------
	.section	.nv.constant0._ZN7cutlass13device_kernelIN5flash19enable_sm80_to_sm89INS1_16FlashAttnBwdSm80INS1_25CollectiveMainloopBwdSm80ILi2ELi1EN4cute5tupleIJNS5_1CILi64EEENS7_ILi96EEENS7_ILi128EEEEEENS_6half_tEfNS_4arch4Sm80ELb1ELb0ELb1ELb0ELb1ELb0ELb0ELb0ELi2ELi2ELi2ELi2ELb1EEENS1_21CollectiveEpilogueBwdISB_SC_SE_Li256ELb0ELb0ELi4EEENS1_25SingleTileBwdLPTSchedulerILb0ELi96ELb1EEEEEEEEEvNT_6ParamsE,"a",@progbits
	.sectionflags	@""
	.align	4
.nv.constant0._ZN7cutlass13device_kernelIN5flash19enable_sm80_to_sm89INS1_16FlashAttnBwdSm80INS1_25CollectiveMainloopBwdSm80ILi2ELi1EN4cute5tupleIJNS5_1CILi64EEENS7_ILi96EEENS7_ILi128EEEEEENS_6half_tEfNS_4arch4Sm80ELb1ELb0ELb1ELb0ELb1ELb0ELb0ELb0ELi2ELi2ELi2ELi2ELb1EEENS1_21CollectiveEpilogueBwdISB_SC_SE_Li256ELb0ELb0ELi4EEENS1_25SingleTileBwdLPTSchedulerILb0ELi96ELb1EEEEEEEEEvNT_6ParamsE:
	.zero		1176


//--------------------- .nv.constant0._ZN7cutlass13device_kernelIN5flash19enable_sm80_to_sm89INS1_16FlashAttnBwdSm80INS1_25CollectiveMainloopBwdSm80ILi2ELi1EN4cute5tupleIJNS5_1CILi64EEENS7_ILi96EEENS7_ILi128EEEEEENS_6half_tEfNS_4arch4Sm80ELb1ELb0ELb1ELb0ELb0ELb0ELb0ELb0ELi2ELi2ELi2ELi2ELb1EEENS1_24CollectiveEpilogueBwdGQAISB_fSE_Li256ELb0ELb0EEENS1_25SingleTileBwdLPTSchedulerILb0ELi96ELb0EEEEEEEEEvNT_6ParamsE --------------------------
	.section	.nv.constant0._ZN7cutlass13device_kernelIN5flash19enable_sm80_to_sm89INS1_16FlashAttnBwdSm80INS1_25CollectiveMainloopBwdSm80ILi2ELi1EN4cute5tupleIJNS5_1CILi64EEENS7_ILi96EEENS7_ILi128EEEEEENS_6half_tEfNS_4arch4Sm80ELb1ELb0ELb1ELb0ELb0ELb0ELb0ELb0ELi2ELi2ELi2ELi2ELb1EEENS1_24CollectiveEpilogueBwdGQAISB_fSE_Li256ELb0ELb0EEENS1_25SingleTileBwdLPTSchedulerILb0ELi96ELb0EEEEEEEEEvNT_6ParamsE,"a",@progbits
	.sectionflags	@""
	.align	4
.nv.constant0._ZN7cutlass13device_kernelIN5flash19enable_sm80_to_sm89INS1_16FlashAttnBwdSm80INS1_25CollectiveMainloopBwdSm80ILi2ELi1EN4cute5tupleIJNS5_1CILi64EEENS7_ILi96EEENS7_ILi128EEEEEENS_6half_tEfNS_4arch4Sm80ELb1ELb0ELb1ELb0ELb0ELb0ELb0ELb0ELi2ELi2ELi2ELi2ELb1EEENS1_24CollectiveEpilogueBwdGQAISB_fSE_Li256ELb0ELb0EEENS1_25SingleTileBwdLPTSchedulerILb0ELi96ELb0EEEEEEEEEvNT_6ParamsE:
	.zero		1184


//--------------------- .nv.constant0._ZN7cutlass13device_kernelIN5flash19enable_sm80_to_sm89INS1_16FlashAttnBwdSm80INS1_25CollectiveMainloopBwdSm80ILi2ELi1EN4cute5tupleIJNS5_1CILi64EEENS7_ILi96EEENS7_ILi128EEEEEENS_6half_tEfNS_4arch4Sm80ELb1ELb0ELb1ELb0ELb1ELb0ELb0ELb0ELi2ELi2ELi2ELi2ELb1EEENS1_24CollectiveEpilogueBwdGQAISB_fSE_Li256ELb0ELb1EEENS1_25SingleTileBwdLPTSchedulerILb0ELi96ELb1EEEEEEEEEvNT_6ParamsE --------------------------
	.section	.nv.constant0._ZN7cutlass13device_kernelIN5flash19enable_sm80_to_sm89INS1_16FlashAttnBwdSm80INS1_25CollectiveMainloopBwdSm80ILi2ELi1EN4cute5tupleIJNS5_1CILi64EEENS7_ILi96EEENS7_ILi128EEEEEENS_6half_tEfNS_4arch4Sm80ELb1ELb0ELb1ELb0ELb1ELb0ELb0ELb0ELi2ELi2ELi2ELi2ELb1EEENS1_24CollectiveEpilogueBwdGQAISB_fSE_Li256ELb0ELb1EEENS1_25SingleTileBwdLPTSchedulerILb0ELi96ELb1EEEEEEEEEvNT_6ParamsE,"a",@progbits
	.sectionflags	@""
	.align	4
.nv.constant0._ZN7cutlass13device_kernelIN5flash19enable_sm80_to_sm89INS1_16FlashAttnBwdSm80INS1_25CollectiveMainloopBwdSm80ILi2ELi1EN4cute5tupleIJNS5_1CILi64EEENS7_ILi96EEENS7_ILi128EEEEEENS_6half_tEfNS_4arch4Sm80ELb1ELb0ELb1ELb0ELb1ELb0ELb0ELb0ELi2ELi2ELi2ELi2ELb1EEENS1_24CollectiveEpilogueBwdGQAISB_fSE_Li256ELb0ELb1EEENS1_25SingleTileBwdLPTSchedulerILb0ELi96ELb1EEEEEEEEEvNT_6ParamsE:
	.zero		1184


//--------------------- .nv.constant0._ZN7cutlass13device_kernelIN5flash19enable_sm80_to_sm89INS1_16FlashAttnBwdSm80INS1_25CollectiveMainloopBwdSm80ILi2ELi1EN4cute5tupleIJNS5_1CILi64EEENS7_ILi96EEENS7_ILi128EEEEEENS_6half_tEfNS_4arch4Sm80ELb1ELb0ELb1ELb1ELb0ELb0ELb0ELb0ELi2ELi2ELi2ELi2ELb1EEENS1_21CollectiveEpilogueBwdISB_SC_SE_Li256ELb1ELb0ELi4EEENS1_25SingleTileBwdLPTSchedulerILb1ELi96ELb0EEEEEEEEEvNT_6ParamsE --------------------------
	.section	.nv.constant0._ZN7cutlass13device_kernelIN5flash19enable_sm80_to_sm89INS1_16FlashAttnBwdSm80INS1_25CollectiveMainloopBwdSm80ILi2ELi1EN4cute5tupleIJNS5_1CILi64EEENS7_ILi96EEENS7_ILi128EEEEEENS_6half_tEfNS_4arch4Sm80ELb1ELb0ELb1ELb1ELb0ELb0ELb0ELb0ELi2ELi2ELi2ELi2ELb1EEENS1_21CollectiveEpilogueBwdISB_SC_SE_Li256ELb1ELb0ELi4EEENS1_25SingleTileBwdLPTSchedulerILb1ELi96ELb0EEEEEEEEEvNT_6ParamsE,"a",@progbits
	.sectionflags	@""
	.align	4
.nv.constant0._ZN7cutlass13device_kernelIN5flash19enable_sm80_to_sm89INS1_16FlashAttnBwdSm80INS1_25CollectiveMainloopBwdSm80ILi2ELi1EN4cute5tupleIJNS5_1CILi64EEENS7_ILi96EEENS7_ILi128EEEEEENS_6half_tEfNS_4arch4Sm80ELb1ELb0ELb1ELb1ELb0ELb0ELb0ELb0ELi2ELi2ELi2ELi2ELb1EEENS1_21CollectiveEpilogueBwdISB_SC_SE_Li256ELb1ELb0ELi4EEENS1_25SingleTileBwdLPTSchedulerILb1ELi96ELb0EEEEEEEEEvNT_6ParamsE:
	.zero		1176


//--------------------- .nv.constant0._ZN7cutlass13device_kernelIN5flash19enable_sm80_to_sm89INS1_16FlashAttnBwdSm80INS1_25CollectiveMainloopBwdSm80ILi2ELi1EN4cute5tupleIJNS5_1CILi64EEENS7_ILi96EEENS7_ILi128EEEEEENS_6half_tEfNS_4arch4Sm80ELb1ELb0ELb1ELb1ELb1ELb0ELb0ELb0ELi2ELi2ELi2ELi2ELb1EEENS1_21CollectiveEpilogueBwdISB_SC_SE_Li256ELb1ELb0ELi4EEENS1_25SingleTileBwdLPTSchedulerILb1ELi96ELb1EEEEEEEEEvNT_6ParamsE --------------------------
	.section	.nv.constant0._ZN7cutlass13device_kernelIN5flash19enable_sm80_to_sm89INS1_16FlashAttnBwdSm80INS1_25CollectiveMainloopBwdSm80ILi2ELi1EN4cute5tupleIJNS5_1CILi64EEENS7_ILi96EEENS7_ILi128EEEEEENS_6half_tEfNS_4arch4Sm80ELb1ELb0ELb1ELb1ELb1ELb0ELb0ELb0ELi2ELi2ELi2ELi2ELb1EEENS1_21CollectiveEpilogueBwdISB_SC_SE_Li256ELb1ELb0ELi4EEENS1_25SingleTileBwdLPTSchedulerILb1ELi96ELb1EEEEEEEEEvNT_6ParamsE,"a",@progbits
	.sectionflags	@""
	.align	4
.nv.constant0._ZN7cutlass13device_kernelIN5flash19enable_sm80_to_sm89INS1_16FlashAttnBwdSm80INS1_25CollectiveMainloopBwdSm80ILi2ELi1EN4cute5tupleIJNS5_1CILi64EEENS7_ILi96EEENS7_ILi128EEEEEENS_6half_tEfNS_4arch4Sm80ELb1ELb0ELb1ELb1ELb1ELb0ELb0ELb0ELi2ELi2ELi2ELi2ELb1EEENS1_21CollectiveEpilogueBwdISB_SC_SE_Li256ELb1ELb0ELi4EEENS1_25SingleTileBwdLPTSchedulerILb1ELi96ELb1EEEEEEEEEvNT_6ParamsE:
	.zero		1176


//--------------------- .nv.constant0._ZN7cutlass13device_kernelIN5flash19enable_sm80_to_sm89INS1_16FlashAttnBwdSm80INS1_25CollectiveMainloopBwdSm80ILi2ELi1EN4cute5tupleIJNS5_1CILi64EEENS7_ILi96EEENS7_ILi128EEEEEENS_6half_tEfNS_4arch4Sm80ELb1ELb0ELb1ELb1ELb0ELb0ELb0ELb0ELi2ELi2ELi2ELi2ELb1EEENS1_24CollectiveEpilogueBwdGQAISB_fSE_Li256ELb1ELb0EEENS1_25SingleTileBwdLPTSchedulerILb1ELi96ELb0EEEEEEEEEvNT_6ParamsE --------------------------
	.section	.nv.constant0._ZN7cutlass13device_kernelIN5flash19enable_sm80_to_sm89INS1_16FlashAttnBwdSm80INS1_25CollectiveMainloopBwdSm80ILi2ELi1EN4cute5tupleIJNS5_1CILi64EEENS7_ILi96EEENS7_ILi128EEEEEENS_6half_tEfNS_4arch4Sm80ELb1ELb0ELb1ELb1ELb0ELb0ELb0ELb0ELi2ELi2ELi2ELi2ELb1EEENS1_24CollectiveEpilogueBwdGQAISB_fSE_Li256ELb1ELb0EEENS1_25SingleTileBwdLPTSchedulerILb1ELi96ELb0EEEEEEEEEvNT_6ParamsE,"a",@progbits
	.sectionflags	@""
	.align	4
.nv.constant0._ZN7cutlass13device_kernelIN5flash19enable_sm80_to_sm89INS1_16FlashAttnBwdSm80INS1_25CollectiveMainloopBwdSm80ILi2ELi1EN4cute5tupleIJNS5_1CILi64EEENS7_ILi96EEENS7_ILi128EEEEEENS_6half_tEfNS_4arch4Sm80ELb1ELb0ELb1ELb1ELb0ELb0ELb0ELb0ELi2ELi2ELi2ELi2ELb1EEENS1_24CollectiveEpilogueBwdGQAISB_fSE_Li256ELb1ELb0EEENS1_25SingleTileBwdLPTSchedulerILb1ELi96ELb0EEEEEEEEEvNT_6ParamsE:
	.zero		1184


//--------------------- .nv.constant0._ZN7cutlass13device_kernelIN5flash32FlashAttnBwdPostprocessConvertdQIN4cute5tupleIJNS3_1CILi96EEENS5_ILi128EEEEEENS_6half_tEfNS_4arch4Sm80ELi256ENS3_8TiledMMAINS3_8MMA_AtomIJNS3_28SM80_16x8x16_F32F16F16F32_TNEEEENS3_6LayoutINS4_IJNS5_ILi2EEENS5_ILi4EEENS5_ILi1EEEEEENS4_IJSJ_SH_NS5_ILi0EEEEEEEENS4_IJNS5_ILi32EEENS5_ILi64EEENS5_ILi16EEEEEEEELb0EEEEEvNT_6ParamsE --------------------------
	.section	.nv.constant0._ZN7cutlass13device_kernelIN5flash32FlashAttnBwdPostprocessConvertdQIN4cute5tupleIJNS3_1CILi96EEENS5_ILi128EEEEEENS_6half_tEfNS_4arch4Sm80ELi256ENS3_8TiledMMAINS3_8MMA_AtomIJNS3_28SM80_16x8x16_F32F16F16F32_TNEEEENS3_6LayoutINS4_IJNS5_ILi2EEENS5_ILi4EEENS5_ILi1EEEEEENS4_IJSJ_SH_NS5_ILi0EEEEEEEENS4_IJNS5_ILi32EEENS5_ILi64EEENS5_ILi16EEEEEEEELb0EEEEEvNT_6ParamsE,"a",@progbits
	.sectionflags	@""
	.align	4
.nv.constant0._ZN7cutlass13device_kernelIN5flash32FlashAttnBwdPostprocessConvertdQIN4cute5tupleIJNS3_1CILi96EEENS5_ILi128EEEEEENS_6half_tEfNS_4arch4Sm80ELi256ENS3_8TiledMMAINS3_8MMA_AtomIJNS3_28SM80_16x8x16_F32F16F16F32_TNEEEENS3_6LayoutINS4_IJNS5_ILi2EEENS5_ILi4EEENS5_ILi1EEEEEENS4_IJSJ_SH_NS5_ILi0EEEEEEEENS4_IJNS5_ILi32EEENS5_ILi64EEENS5_ILi16EEEEEEEELb0EEEEEvNT_6ParamsE:
	.zero		640


//--------------------- .nv.constant0._ZN7cutlass13device_kernelIN5flash19enable_sm80_to_sm89INS1_16FlashAttnBwdSm80INS1_25CollectiveMainloopBwdSm80ILi2ELi1EN4cute5tupleIJNS5_1CILi64EEENS7_ILi96EEENS7_ILi128EEEEEENS_6half_tEfNS_4arch4Sm80ELb1ELb0ELb1ELb1ELb1ELb0ELb0ELb0ELi2ELi2ELi2ELi2ELb1EEENS1_24CollectiveEpilogueBwdGQAISB_fSE_Li256ELb1ELb1EEENS1_25SingleTileBwdLPTSchedulerILb1ELi96ELb1EEEEEEEEEvNT_6ParamsE --------------------------
	.section	.nv.constant0._ZN7cutlass13device_kernelIN5flash19enable_sm80_to_sm89INS1_16FlashAttnBwdSm80INS1_25CollectiveMainloopBwdSm80ILi2ELi1EN4cute5tupleIJNS5_1CILi64EEENS7_ILi96EEENS7_ILi128EEEEEENS_6half_tEfNS_4arch4Sm80ELb1ELb0ELb1ELb1ELb1ELb0ELb0ELb0ELi2ELi2ELi2ELi2ELb1EEENS1_24CollectiveEpilogueBwdGQAISB_fSE_Li256ELb1ELb1EEENS1_25SingleTileBwdLPTSchedulerILb1ELi96ELb1EEEEEEEEEvNT_6ParamsE,"a",@progbits
	.sectionflags	@""
	.align	4
.nv.constant0._ZN7cutlass13device_kernelIN5flash19enable_sm80_to_sm89INS1_16FlashAttnBwdSm80INS1_25CollectiveMainloopBwdSm80ILi2ELi1EN4cute5tupleIJNS5_1CILi64EEENS7_ILi96EEENS7_ILi128EEEEEENS_6half_tEfNS_4arch4Sm80ELb1ELb0ELb1ELb1ELb1ELb0ELb0ELb0ELi2ELi2ELi2ELi2ELb1EEENS1_24CollectiveEpilogueBwdGQAISB_fSE_Li256ELb1ELb1EEENS1_25SingleTileBwdLPTSchedulerILb1ELi96ELb1EEEEEEEEEvNT_6ParamsE:
	.zero		1184


//--------------------- .nv.constant0._ZN7cutlass13device_kernelIN5flash19enable_sm80_to_sm89INS1_16FlashAttnBwdSm80INS1_25CollectiveMainloopBwdSm80ILi2ELi2EN4cute5tupleIJNS5_1CILi64EEENS7_ILi128EEES9_EEENS_6half_tEfNS_4arch4Sm80ELb0ELb0ELb1ELb0ELb0ELb0ELb0ELb0ELi2ELi2ELi2ELi2ELb0EEENS1_21CollectiveEpilogueBwdISA_SB_SD_Li256ELb0ELb0ELi4EEENS1_19SingleTileSchedulerILb0ELb0ELb0ELi128EEEEEEEEEvNT_6ParamsE --------------------------
	.section	.nv.constant0._ZN7cutlass13device_kernelIN5flash19enable_sm80_to_sm89INS1_16FlashAttnBwdSm80INS1_25CollectiveMainloopBwdSm80ILi2ELi2EN4cute5tupleIJNS5_1CILi64EEENS7_ILi128EEES9_EEENS_6half_tEfNS_4arch4Sm80ELb0ELb0ELb1ELb0ELb0ELb0ELb0ELb0ELi2ELi2ELi2ELi2ELb0EEENS1_21CollectiveEpilogueBwdISA_SB_SD_Li256ELb0ELb0ELi4EEENS1_19SingleTileSchedulerILb0ELb0ELb0ELi128EEEEEEEEEvNT_6ParamsE,"a",@progbits
	.sectionflags	@""
	.align	4
.nv.constant0._ZN7cutlass13device_kernelIN5flash19enable_sm80_to_sm89INS1_16FlashAttnBwdSm80INS1_25CollectiveMainloopBwdSm80ILi2ELi2EN4cute5tupleIJNS5_1CILi64EEENS7_ILi128EEES9_EEENS_6half_tEfNS_4arch4Sm80ELb0ELb0ELb1ELb0ELb0ELb0ELb0ELb0ELi2ELi2ELi2ELi2ELb0EEENS1_21CollectiveEpilogueBwdISA_SB_SD_Li256ELb0ELb0ELi4EEENS1_19SingleTileSchedulerILb0ELb0ELb0ELi128EEEEEEEEEvNT_6ParamsE:
	.zero		1152


//--------------------- .nv.constant0._ZN7cutlass13device_kernelIN5flash19enable_sm80_to_sm89INS1_16FlashAttnBwdSm80INS1_25CollectiveMainloopBwdSm80ILi2ELi2EN4cute5tupleIJNS5_1CILi64EEENS7_ILi128EEES9_EEENS_6half_tEfNS_4arch4Sm80ELb0ELb0ELb1ELb0ELb1ELb0ELb0ELb0ELi2ELi2ELi2ELi2ELb0EEENS1_21CollectiveEpilogueBwdISA_SB_SD_Li256ELb0ELb0ELi4EEENS1_19SingleTileSchedulerILb0ELb0ELb0ELi128EEEEEEEEEvNT_6ParamsE --------------------------
	.section	.nv.constant0._ZN7cutlass13device_kernelIN5flash19enable_sm80_to_sm89INS1_16FlashAttnBwdSm80INS1_25CollectiveMainloopBwdSm80ILi2ELi2EN4cute5tupleIJNS5_1CILi64EEENS7_ILi128EEES9_EEENS_6half_tEfNS_4arch4Sm80ELb0ELb0ELb1ELb0ELb1ELb0ELb0ELb0ELi2ELi2ELi2ELi2ELb0EEENS1_21CollectiveEpilogueBwdISA_SB_SD_Li256ELb0ELb0ELi4EEENS1_19SingleTileSchedulerILb0ELb0ELb0ELi128EEEEEEEEEvNT_6ParamsE,"a",@progbits
	.sectionflags	@""
	.align	4
.nv.constant0._ZN7cutlass13device_kernelIN5flash19enable_sm80_to_sm89INS1_16FlashAttnBwdSm80INS1_25CollectiveMainloopBwdSm80ILi2ELi2EN4cute5tupleIJNS5_1CILi64EEENS7_ILi128EEES9_EEENS_6half_tEfNS_4arch4Sm80ELb0ELb0ELb1ELb0ELb1ELb0ELb0ELb0ELi2ELi2ELi2ELi2ELb0EEENS1_21CollectiveEpilogueBwdISA_SB_SD_Li256ELb0ELb0ELi4EEENS1_19SingleTileSchedulerILb0ELb0ELb0ELi128EEEEEEEEEvNT_6ParamsE:
	.zero		1152


//--------------------- .nv.constant0._ZN7cutlass13device_kernelIN5flash19enable_sm80_to_sm89INS1_16FlashAttnBwdSm80INS1_25CollectiveMainloopBwdSm80ILi2ELi2EN4cute5tupleIJNS5_1CILi64EEENS7_ILi128EEES9_EEENS_6half_tEfNS_4arch4Sm80ELb0ELb0ELb1ELb0ELb0ELb0ELb0ELb0ELi2ELi2ELi2ELi2ELb0EEENS1_24CollectiveEpilogueBwdGQAISA_fSD_Li256ELb0ELb0EEENS1_19SingleTileSchedulerILb0ELb0ELb0ELi128EEEEEEEEEvNT_6ParamsE --------------------------
	.section	.nv.constant0._ZN7cutlass13device_kernelIN5flash19enable_sm80_to_sm89INS1_16FlashAttnBwdSm80INS1_25CollectiveMainloopBwdSm80ILi2ELi2EN4cute5tupleIJNS5_1CILi64EEENS7_ILi128EEES9_EEENS_6half_tEfNS_4arch4Sm80ELb0ELb0ELb1ELb0ELb0ELb0ELb0ELb0ELi2ELi2ELi2ELi2ELb0EEENS1_24CollectiveEpilogueBwdGQAISA_fSD_Li256ELb0ELb0EEENS1_19SingleTileSchedulerILb0ELb0ELb0ELi128EEEEEEEEEvNT_6ParamsE,"a",@progbits
	.sectionflags	@""
	.align	4
.nv.constant0._ZN7cutlass13device_kernelIN5flash19enable_sm80_to_sm89INS1_16FlashAttnBwdSm80INS1_25CollectiveMainloopBwdSm80ILi2ELi2EN4cute5tupleIJNS5_1CILi64EEENS7_ILi128EEES9_EEENS_6half_tEfNS_4arch4Sm80ELb0ELb0ELb1ELb0ELb0ELb0ELb0ELb0ELi2ELi2ELi2ELi2ELb0EEENS1_24CollectiveEpilogueBwdGQAISA_fSD_Li256ELb0ELb0EEENS1_19SingleTileSchedulerILb0ELb0ELb0ELi128EEEEEEEEEvNT_6ParamsE:
	.zero		1160


//--------------------- .nv.constant0._ZN7cutlass13device_kernelIN5flash19enable_sm80_to_sm89INS1_16FlashAttnBwdSm80INS1_25CollectiveMainloopBwdSm80ILi2ELi2EN4cute5tupleIJNS5_1CILi64EEENS7_ILi128EEES9_EEENS_6half_tEfNS_4arch4Sm80ELb0ELb0ELb1ELb0ELb1ELb0ELb0ELb0ELi2ELi2ELi2ELi2ELb0EEENS1_24CollectiveEpilogueBwdGQAISA_fSD_Li256ELb0ELb1EEENS1_19SingleTileSchedulerILb0ELb0ELb0ELi128EEEEEEEEEvNT_6ParamsE --------------------------
	.section	.nv.constant0._ZN7cutlass13device_kernelIN5flash19enable_sm80_to_sm89INS1_16FlashAttnBwdSm80INS1_25CollectiveMainloopBwdSm80ILi2ELi2EN4cute5tupleIJNS5_1CILi64EEENS7_ILi128EEES9_EEENS_6half_tEfNS_4arch4Sm80ELb0ELb0ELb1ELb0ELb1ELb0ELb0ELb0ELi2ELi2ELi2ELi2ELb0EEENS1_24CollectiveEpilogueBwdGQAISA_fSD_Li256ELb0ELb1EEENS1_19SingleTileSchedulerILb0ELb0ELb0ELi128EEEEEEEEEvNT_6ParamsE,"a",@progbits
	.sectionflags	@""
	.align	4
.nv.constant0._ZN7cutlass13device_kernelIN5flash19enable_sm80_to_sm89INS1_16FlashAttnBwdSm80INS1_25CollectiveMainloopBwdSm80ILi2ELi2EN4cute5tupleIJNS5_1CILi64EEENS7_ILi128EEES9_EEENS_6half_tEfNS_4arch4Sm80ELb0ELb0ELb1ELb0ELb1ELb0ELb0ELb0ELi2ELi2ELi2ELi2ELb0EEENS1_24CollectiveEpilogueBwdGQAISA_fSD_Li256ELb0ELb1EEENS1_19SingleTileSchedulerILb0ELb0ELb0ELi128EEEEEEEEEvNT_6ParamsE:
	.zero		1160


//--------------------- .nv.constant0._ZN7cutlass13device_kernelIN5flash19enable_sm80_to_sm89INS1_16FlashAttnBwdSm80INS1_25CollectiveMainloopBwdSm80ILi2ELi2EN4cute5tupleIJNS5_1CILi64EEENS7_ILi128EEES9_EEENS_6half_tEfNS_4arch4Sm80ELb0ELb0ELb1ELb1ELb0ELb0ELb0ELb0ELi2ELi2ELi2ELi2ELb0EEENS1_21CollectiveEpilogueBwdISA_SB_SD_Li256ELb1ELb0ELi4EEENS1_19SingleTileSchedulerILb1ELb0ELb0ELi128EEEEEEEEEvNT_6ParamsE --------------------------
	.section	.nv.constant0._ZN7cutlass13device_kernelIN5flash19enable_sm80_to_sm89INS1_16FlashAttnBwdSm80INS1_25CollectiveMainloopBwdSm80ILi2ELi2EN4cute5tupleIJNS5_1CILi64EEENS7_ILi128EEES9_EEENS_6half_tEfNS_4arch4Sm80ELb0ELb0ELb1ELb1ELb0ELb0ELb0ELb0ELi2ELi2ELi2ELi2ELb0EEENS1_21CollectiveEpilogueBwdISA_SB_SD_Li256ELb1ELb0ELi4EEENS1_19SingleTileSchedulerILb1ELb0ELb0ELi128EEEEEEEEEvNT_6ParamsE,"a",@progbits
	.sectionflags	@""
	.align	4
.nv.constant0._ZN7cutlass13device_kernelIN5flash19enable_sm80_to_sm89INS1_16FlashAttnBwdSm80INS1_25CollectiveMainloopBwdSm80ILi2ELi2EN4cute5tupleIJNS5_1CILi64EEENS7_ILi128EEES9_EEENS_6half_tEfNS_4arch4Sm80ELb0ELb0ELb1ELb1ELb0ELb0ELb0ELb0ELi2ELi2ELi2ELi2ELb0EEENS1_21CollectiveEpilogueBwdISA_SB_SD_Li256ELb1ELb0ELi4EEENS1_19SingleTileSchedulerILb1ELb0ELb0ELi128EEEEEEEEEvNT_6ParamsE:
	.zero		1152


//--------------------- .nv.constant0._ZN7cutlass13device_kernelIN5flash19enable_sm80_to_sm89INS1_16FlashAttnBwdSm80INS1_25CollectiveMainloopBwdSm80ILi2ELi2EN4cute5tupleIJNS5_1CILi64EEENS7_ILi128EEES9_EEENS_6half_tEfNS_4arch4Sm80ELb0ELb0ELb1ELb1ELb1ELb0ELb0ELb0ELi2ELi2ELi2ELi2ELb0EEENS1_21CollectiveEpilogueBwdISA_SB_SD_Li256ELb1ELb0ELi4EEENS1_19SingleTileSchedulerILb1ELb0ELb0ELi128EEEEEEEEEvNT_6ParamsE --------------------------
	.section	.nv.constant0._ZN7cutlass13device_kernelIN5flash19enable_sm80_to_sm89INS1_16FlashAttnBwdSm80INS1_25CollectiveMainloopBwdSm80ILi2ELi2EN4cute5tupleIJNS5_1CILi64EEENS7_ILi128EEES9_EEENS_6half_tEfNS_4arch4Sm80ELb0ELb0ELb1ELb1ELb1ELb0ELb0ELb0ELi2ELi2ELi2ELi2ELb0EEENS1_21CollectiveEpilogueBwdISA_SB_SD_Li256ELb1ELb0ELi4EEENS1_19SingleTileSchedulerILb1ELb0ELb0ELi128EEEEEEEEEvNT_6ParamsE,"a",@progbits
	.sectionflags	@""
	.align	4
.nv.constant0._ZN7cutlass13device_kernelIN5flash19enable_sm80_to_sm89INS1_16FlashAttnBwdSm80INS1_25CollectiveMainloopBwdSm80ILi2ELi2EN4cute5tupleIJNS5_1CILi64EEENS7_ILi128EEES9_EEENS_6half_tEfNS_4arch4Sm80ELb0ELb0ELb1ELb1ELb1ELb0ELb0ELb0ELi2ELi2ELi2ELi2ELb0EEENS1_21CollectiveEpilogueBwdISA_SB_SD_Li256ELb1ELb0ELi4EEENS1_19SingleTileSchedulerILb1ELb0ELb0ELi128EEEEEEEEEvNT_6ParamsE:
	.zero		1152


//--------------------- .nv.constant0._ZN7cutlass13device_kernelIN5flash19enable_sm80_to_sm89INS1_16FlashAttnBwdSm80INS1_25CollectiveMainloopBwdSm80ILi2ELi2EN4cute5tupleIJNS5_1CILi64EEENS7_ILi128EEES9_EEENS_6half_tEfNS_4arch4Sm80ELb0ELb0ELb1ELb1ELb0ELb0ELb0ELb0ELi2ELi2ELi2ELi2ELb0EEENS1_24CollectiveEpilogueBwdGQAISA_fSD_Li256ELb1ELb0EEENS1_19SingleTileSchedulerILb1ELb0ELb0ELi128EEEEEEEEEvNT_6ParamsE --------------------------
	.section	.nv.constant0._ZN7cutlass13device_kernelIN5flash19enable_sm80_to_sm89INS1_16FlashAttnBwdSm80INS1_25CollectiveMainloopBwdSm80ILi2ELi2EN4cute5tupleIJNS5_1CILi64EEENS7_ILi128EEES9_EEENS_6half_tEfNS_4arch4Sm80ELb0ELb0ELb1ELb1ELb0ELb0ELb0ELb0ELi2ELi2ELi2ELi2ELb0EEENS1_24CollectiveEpilogueBwdGQAISA_fSD_Li256ELb1ELb0EEENS1_19SingleTileSchedulerILb1ELb0ELb0ELi128EEEEEEEEEvNT_6ParamsE,"a",@progbits
	.sectionflags	@""
	.align	4
.nv.constant0._ZN7cutlass13device_kernelIN5flash19enable_sm80_to_sm89INS1_16FlashAttnBwdSm80INS1_25CollectiveMainloopBwdSm80ILi2ELi2EN4cute5tupleIJNS5_1CILi64EEENS7_ILi128EEES9_EEENS_6half_tEfNS_4arch4Sm80ELb0ELb0ELb1ELb1ELb0ELb0ELb0ELb0ELi2ELi2ELi2ELi2ELb0EEENS1_24CollectiveEpilogueBwdGQAISA_fSD_Li256ELb1ELb0EEENS1_19SingleTileSchedulerILb1ELb0ELb0ELi128EEEEEEEEEvNT_6ParamsE:
	.zero		1160


//--------------------- .nv.constant0._ZN7cutlass13device_kernelIN5flash19enable_sm80_to_sm89INS1_16FlashAttnBwdSm80INS1_25CollectiveMainloopBwdSm80ILi2ELi2EN4cute5tupleIJNS5_1CILi64EEENS7_ILi128EEES9_EEENS_6half_tEfNS_4arch4Sm80ELb0ELb0ELb1ELb1ELb1ELb0ELb0ELb0ELi2ELi2ELi2ELi2ELb0EEENS1_24CollectiveEpilogueBwdGQAISA_fSD_Li256ELb1ELb1EEENS1_19SingleTileSchedulerILb1ELb0ELb0ELi128EEEEEEEEEvNT_6ParamsE --------------------------
	.section	.nv.constant0._ZN7cutlass13device_kernelIN5flash19enable_sm80_to_sm89INS1_16FlashAttnBwdSm80INS1_25CollectiveMainloopBwdSm80ILi2ELi2EN4cute5tupleIJNS5_1CILi64EEENS7_ILi128EEES9_EEENS_6half_tEfNS_4arch4Sm80ELb0ELb0ELb1ELb1ELb1ELb0ELb0ELb0ELi2ELi2ELi2ELi2ELb0EEENS1_24CollectiveEpilogueBwdGQAISA_fSD_Li256ELb1ELb1EEENS1_19SingleTileSchedulerILb1ELb0ELb0ELi128EEEEEEEEEvNT_6ParamsE,"a",@progbits
	.sectionflags	@""
	.align	4
.nv.constant0._ZN7cutlass13device_kernelIN5flash19enable_sm80_to_sm89INS1_16FlashAttnBwdSm80INS1_25CollectiveMainloopBwdSm80ILi2ELi2EN4cute5tupleIJNS5_1CILi64EEENS7_ILi128EEES9_EEENS_6half_tEfNS_4arch4Sm80ELb0ELb0ELb1ELb1ELb1ELb0ELb0ELb0ELi2ELi2ELi2ELi2ELb0EEENS1_24CollectiveEpilogueBwdGQAISA_fSD_Li256ELb1ELb1EEENS1_19SingleTileSchedulerILb1ELb0ELb0ELi128EEEEEEEEEvNT_6ParamsE:
	.zero		1160


//--------------------- .nv.constant0._ZN7cutlass13device_kernelIN5flash19enable_sm80_to_sm89INS1_16FlashAttnBwdSm80INS1_25CollectiveMainloopBwdSm80ILi2ELi2EN4cute5tupleIJNS5_1CILi64EEENS7_ILi128EEES9_EEENS_6half_tEfNS_4arch4Sm80ELb0ELb1ELb1ELb0ELb0ELb0ELb0ELb0ELi2ELi2ELi2ELi2ELb0EEENS1_21CollectiveEpilogueBwdISA_SB_SD_Li256ELb0ELb0ELi4EEENS1_19SingleTileSchedulerILb0ELb0ELb0ELi128EEEEEEEEEvNT_6ParamsE --------------------------
	.section	.nv.constant0._ZN7cutlass13device_kernelIN5flash19enable_sm80_to_sm89INS1_16FlashAttnBwdSm80INS1_25CollectiveMainloopBwdSm80ILi2ELi2EN4cute5tupleIJNS5_1CILi64EEENS7_ILi128EEES9_EEENS_6half_tEfNS_4arch4Sm80ELb0ELb1ELb1ELb0ELb0ELb0ELb0ELb0ELi2ELi2ELi2ELi2ELb0EEENS1_21CollectiveEpilogueBwdISA_SB_SD_Li256ELb0ELb0ELi4EEENS1_19SingleTileSchedulerILb0ELb0ELb0ELi128EEEEEEEEEvNT_6ParamsE,"a",@progbits
	.sectionflags	@""
	.align	4
.nv.constant0._ZN7cutlass13device_kernelIN5flash19enable_sm80_to_sm89INS1_16FlashAttnBwdSm80INS1_25CollectiveMainloopBwdSm80ILi2ELi2EN4cute5tupleIJNS5_1CILi64EEENS7_ILi128EEES9_EEENS_6half_tEfNS_4arch4Sm80ELb0ELb1ELb1ELb0ELb0ELb0ELb0ELb0ELi2ELi2ELi2ELi2ELb0EEENS1_21CollectiveEpilogueBwdISA_SB_SD_Li256ELb0ELb0ELi4EEENS1_19SingleTileSchedulerILb0ELb0ELb0ELi128EEEEEEEEEvNT_6ParamsE:
	.zero		1152


//--------------------- .nv.constant0._ZN7cutlass13device_kernelIN5flash19enable_sm80_to_sm89INS1_16FlashAttnBwdSm80INS1_25CollectiveMainloopBwdSm80ILi2ELi2EN4cute5tupleIJNS5_1CILi64EEENS7_ILi128EEES9_EEENS_6half_tEfNS_4arch4Sm80ELb0ELb1ELb1ELb0ELb1ELb0ELb0ELb0ELi2ELi2ELi2ELi2ELb0EEENS1_21CollectiveEpilogueBwdISA_SB_SD_Li256ELb0ELb0ELi4EEENS1_19SingleTileSchedulerILb0ELb0ELb0ELi128EEEEEEEEEvNT_6ParamsE --------------------------
	.section	.nv.constant0._ZN7cutlass13device_kernelIN5flash19enable_sm80_to_sm89INS1_16FlashAttnBwdSm80INS1_25CollectiveMainloopBwdSm80ILi2ELi2EN4cute5tupleIJNS5_1CILi64EEENS7_ILi128EEES9_EEENS_6half_tEfNS_4arch4Sm80ELb0ELb1ELb1ELb0ELb1ELb0ELb0ELb0ELi2ELi2ELi2ELi2ELb0EEENS1_21CollectiveEpilogueBwdISA_SB_SD_Li256ELb0ELb0ELi4EEENS1_19SingleTileSchedulerILb0ELb0ELb0ELi128EEEEEEEEEvNT_6ParamsE,"a",@progbits
	.sectionflags	@""
	.align	4
.nv.constant0._ZN7cutlass13device_kernelIN5flash19enable_sm80_to_sm89INS1_16FlashAttnBwdSm80INS1_25CollectiveMainloopBwdSm80ILi2ELi2EN4cute5tupleIJNS5_1CILi64EEENS7_ILi128EEES9_EEENS_6half_tEfNS_4arch4Sm80ELb0ELb1ELb1ELb0ELb1ELb0ELb0ELb0ELi2ELi2ELi2ELi2ELb0EEENS1_21CollectiveEpilogueBwdISA_SB_SD_Li256ELb0ELb0ELi4EEENS1_19SingleTileSchedulerILb0ELb0ELb0ELi128EEEEEEEEEvNT_6ParamsE:
	.zero		1152


//--------------------- .nv.constant0._ZN7cutlass13device_kernelIN5flash19enable_sm80_to_sm89INS1_16FlashAttnBwdSm80INS1_25CollectiveMainloopBwdSm80ILi2ELi2EN4cute5tupleIJNS5_1CILi64EEENS7_ILi128EEES9_EEENS_6half_tEfNS_4arch4Sm80ELb0ELb1ELb1ELb0ELb0ELb0ELb0ELb0ELi2ELi2ELi2ELi2ELb0EEENS1_24CollectiveEpilogueBwdGQAISA_fSD_Li256ELb0ELb0EEENS1_19SingleTileSchedulerILb0ELb0ELb0ELi128EEEEEEEEEvNT_6ParamsE --------------------------
	.section	.nv.constant0._ZN7cutlass13device_kernelIN5flash19enable_sm80_to_sm89INS1_16FlashAttnBwdSm80INS1_25CollectiveMainloopBwdSm80ILi2ELi2EN4cute5tupleIJNS5_1CILi64EEENS7_ILi128EEES9_EEENS_6half_tEfNS_4arch4Sm80ELb0ELb1ELb1ELb0ELb0ELb0ELb0ELb0ELi2ELi2ELi2ELi2ELb0EEENS1_24CollectiveEpilogueBwdGQAISA_fSD_Li256ELb0ELb0EEENS1_19SingleTileSchedulerILb0ELb0ELb0ELi128EEEEEEEEEvNT_6ParamsE,"a",@progbits
	.sectionflags	@""
	.align	4
.nv.constant0._ZN7cutlass13device_kernelIN5flash19enable_sm80_to_sm89INS1_16FlashAttnBwdSm80INS1_25CollectiveMainloopBwdSm80ILi2ELi2EN4cute5tupleIJNS5_1CILi64EEENS7_ILi128EEES9_EEENS_6half_tEfNS_4arch4Sm80ELb0ELb1ELb1ELb0ELb0ELb0ELb0ELb0ELi2ELi2ELi2ELi2ELb0EEENS1_24CollectiveEpilogueBwdGQAISA_fSD_Li256ELb0ELb0EEENS1_19SingleTileSchedulerILb0ELb0ELb0ELi128EEEEEEEEEvNT_6ParamsE:
	.zero		1160


//--------------------- .nv.constant0._ZN7cutlass13device_kernelIN5flash19enable_sm80_to_sm89INS1_16FlashAttnBwdSm80INS1_25CollectiveMainloopBwdSm80ILi2ELi2EN4cute5tupleIJNS5_1CILi64EEENS7_ILi128EEES9_EEENS_6half_tEfNS_4arch4Sm80ELb0ELb1ELb1ELb0ELb1ELb0ELb0ELb0ELi2ELi2ELi2ELi2ELb0EEENS1_24CollectiveEpilogueBwdGQAISA_fSD_Li256ELb0ELb1EEENS1_19SingleTileSchedulerILb0ELb0ELb0ELi128EEEEEEEEEvNT_6ParamsE --------------------------
	.section	.nv.constant0._ZN7cutlass13device_kernelIN5flash19enable_sm80_to_sm89INS1_16FlashAttnBwdSm80INS1_25CollectiveMainloopBwdSm80ILi2ELi2EN4cute5tupleIJNS5_1CILi64EEENS7_ILi128EEES9_EEENS_6half_tEfNS_4arch4Sm80ELb0ELb1ELb1ELb0ELb1ELb0ELb0ELb0ELi2ELi2ELi2ELi2ELb0EEENS1_24CollectiveEpilogueBwdGQAISA_fSD_Li256ELb0ELb1EEENS1_19SingleTileSchedulerILb0ELb0ELb0ELi128EEEEEEEEEvNT_6ParamsE,"a",@progbits
	.sectionflags	@""
	.align	4
.nv.constant0._ZN7cutlass13device_kernelIN5flash19enable_sm80_to_sm89INS1_16FlashAttnBwdSm80INS1_25CollectiveMainloopBwdSm80ILi2ELi2EN4cute5tupleIJNS5_1CILi64EEENS7_ILi128EEES9_EEENS_6half_tEfNS_4arch4Sm80ELb0ELb1ELb1ELb0ELb1ELb0ELb0ELb0ELi2ELi2ELi2ELi2ELb0EEENS1_24CollectiveEpilogueBwdGQAISA_fSD_Li256ELb0ELb1EEENS1_19SingleTileSchedulerILb0ELb0ELb0ELi128EEEEEEEEEvNT_6ParamsE:
	.zero		1160


//--------------------- .nv.constant0._ZN7cutlass13device_kernelIN5flash19enable_sm80_to_sm89INS1_16FlashAttnBwdSm80INS1_25CollectiveMainloopBwdSm80ILi2ELi2EN4cute5tupleIJNS5_1CILi64EEENS7_ILi128EEES9_EEENS_6half_tEfNS_4arch4Sm80ELb0ELb1ELb1ELb1ELb0ELb0ELb0ELb0ELi2ELi2ELi2ELi2ELb0EEENS1_21CollectiveEpilogueBwdISA_SB_SD_Li256ELb1ELb0ELi4EEENS1_19SingleTileSchedulerILb1ELb0ELb0ELi128EEEEEEEEEvNT_6ParamsE --------------------------
	.section	.nv.constant0._ZN7cutlass13device_kernelIN5flash19enable_sm80_to_sm89INS1_16FlashAttnBwdSm80INS1_25CollectiveMainloopBwdSm80ILi2ELi2EN4cute5tupleIJNS5_1CILi64EEENS7_ILi128EEES9_EEENS_6half_tEfNS_4arch4Sm80ELb0ELb1ELb1ELb1ELb0ELb0ELb0ELb0ELi2ELi2ELi2ELi2ELb0EEENS1_21CollectiveEpilogueBwdISA_SB_SD_Li256ELb1ELb0ELi4EEENS1_19SingleTileSchedulerILb1ELb0ELb0ELi128EEEEEEEEEvNT_6ParamsE,"a",@progbits
	.sectionflags	@""
	.align	4
.nv.constant0._ZN7cutlass13device_kernelIN5flash19enable_sm80_to_sm89INS1_16FlashAttnBwdSm80INS1_25CollectiveMainloopBwdSm80ILi2ELi2EN4cute5tupleIJNS5_1CILi64EEENS7_ILi128EEES9_EEENS_6half_tEfNS_4arch4Sm80ELb0ELb1ELb1ELb1ELb0ELb0ELb0ELb0ELi2ELi2ELi2ELi2ELb0EEENS1_21CollectiveEpilogueBwdISA_SB_SD_Li256ELb1ELb0ELi4EEENS1_19SingleTileSchedulerILb1ELb0ELb0ELi128EEEEEEEEEvNT_6ParamsE:
	.zero		1152


//--------------------- .nv.constant0._ZN7cutlass13device_kernelIN5flash19enable_sm80_to_sm89INS1_16FlashAttnBwdSm80INS1_25CollectiveMainloopBwdSm80ILi2ELi2EN4cute5tupleIJNS5_1CILi64EEENS7_ILi128EEES9_EEENS_6half_tEfNS_4arch4Sm80ELb0ELb1ELb1ELb1ELb1ELb0ELb0ELb0ELi2ELi2ELi2ELi2ELb0EEENS1_21CollectiveEpilogueBwdISA_SB_SD_Li256ELb1ELb0ELi4EEENS1_19SingleTileSchedulerILb1ELb0ELb0ELi128EEEEEEEEEvNT_6ParamsE --------------------------
	.section	.nv.constant0._ZN7cutlass13device_kernelIN5flash19enable_sm80_to_sm89INS1_16FlashAttnBwdSm80INS1_25CollectiveMainloopBwdSm80ILi2ELi2EN4cute5tupleIJNS5_1CILi64EEENS7_ILi128EEES9_EEENS_6half_tEfNS_4arch4Sm80ELb0ELb1ELb1ELb1ELb1ELb0ELb0ELb0ELi2ELi2ELi2ELi2ELb0EEENS1_21CollectiveEpilogueBwdISA_SB_SD_Li256ELb1ELb0ELi4EEENS1_19SingleTileSchedulerILb1ELb0ELb0ELi128EEEEEEEEEvNT_6ParamsE,"a",@progbits
	.sectionflags	@""
	.align	4
.nv.constant0._ZN7cutlass13device_kernelIN5flash19enable_sm80_to_sm89INS1_16FlashAttnBwdSm80INS1_25CollectiveMainloopBwdSm80ILi2ELi2EN4cute5tupleIJNS5_1CILi64EEENS7_ILi128EEES9_EEENS_6half_tEfNS_4arch4Sm80ELb0ELb1ELb1ELb1ELb1ELb0ELb0ELb0ELi2ELi2ELi2ELi2ELb0EEENS1_21CollectiveEpilogueBwdISA_SB_SD_Li256ELb1ELb0ELi4EEENS1_19SingleTileSchedulerILb1ELb0ELb0ELi128EEEEEEEEEvNT_6ParamsE:
	.zero		1152


//--------------------- .nv.constant0._ZN7cutlass13device_kernelIN5flash19enable_sm80_to_sm89INS1_16FlashAttnBwdSm80INS1_25CollectiveMainloopBwdSm80ILi2ELi2EN4cute5tupleIJNS5_1CILi64EEENS7_ILi128EEES9_EEENS_6half_tEfNS_4arch4Sm80ELb0ELb1ELb1ELb1ELb0ELb0ELb0ELb0ELi2ELi2ELi2ELi2ELb0EEENS1_24CollectiveEpilogueBwdGQAISA_fSD_Li256ELb1ELb0EEENS1_19SingleTileSchedulerILb1ELb0ELb0ELi128EEEEEEEEEvNT_6ParamsE --------------------------
	.section	.nv.constant0._ZN7cutlass13device_kernelIN5flash19enable_sm80_to_sm89INS1_16FlashAttnBwdSm80INS1_25CollectiveMainloopBwdSm80ILi2ELi2EN4cute5tupleIJNS5_1CILi64EEENS7_ILi128EEES9_EEENS_6half_tEfNS_4arch4Sm80ELb0ELb1ELb1ELb1ELb0ELb0ELb0ELb0ELi2ELi2ELi2ELi2ELb0EEENS1_24CollectiveEpilogueBwdGQAISA_fSD_Li256ELb1ELb0EEENS1_19SingleTileSchedulerILb1ELb0ELb0ELi128EEEEEEEEEvNT_6ParamsE,"a",@progbits
	.sectionflags	@""
	.align	4
.nv.constant0._ZN7cutlass13device_kernelIN5flash19enable_sm80_to_sm89INS1_16FlashAttnBwdSm80INS1_25CollectiveMainloopBwdSm80ILi2ELi2EN4cute5tupleIJNS5_1CILi64EEENS7_ILi128EEES9_EEENS_6half_tEfNS_4arch4Sm80ELb0ELb1ELb1ELb1ELb0ELb0ELb0ELb0ELi2ELi2ELi2ELi2ELb0EEENS1_24CollectiveEpilogueBwdGQAISA_fSD_Li256ELb1ELb0EEENS1_19SingleTileSchedulerILb1ELb0ELb0ELi128EEEEEEEEEvNT_6ParamsE:
	.zero		1160


//--------------------- .nv.constant0._ZN7cutlass13device_kernelIN5flash19enable_sm80_to_sm89INS1_16FlashAttnBwdSm80INS1_25CollectiveMainloopBwdSm80ILi2ELi2EN4cute5tupleIJNS5_1CILi64EEENS7_ILi128EEES9_EEENS_6half_tEfNS_4arch4Sm80ELb0ELb1ELb1ELb1ELb1ELb0ELb0ELb0ELi2ELi2ELi2ELi2ELb0EEENS1_24CollectiveEpilogueBwdGQAISA_fSD_Li256ELb1ELb1EEENS1_19SingleTileSchedulerILb1ELb0ELb0ELi128EEEEEEEEEvNT_6ParamsE --------------------------
	.section	.nv.constant0._ZN7cutlass13device_kernelIN5flash19enable_sm80_to_sm89INS1_16FlashAttnBwdSm80INS1_25CollectiveMainloopBwdSm80ILi2ELi2EN4cute5tupleIJNS5_1CILi64EEENS7_ILi128EEES9_EEENS_6half_tEfNS_4arch4Sm80ELb0ELb1ELb1ELb1ELb1ELb0ELb0ELb0ELi2ELi2ELi2ELi2ELb0EEENS1_24CollectiveEpilogueBwdGQAISA_fSD_Li256ELb1ELb1EEENS1_19SingleTileSchedulerILb1ELb0ELb0ELi128EEEEEEEEEvNT_6ParamsE,"a",@progbits
	.sectionflags	@""
	.align	4
.nv.constant0._ZN7cutlass13device_kernelIN5flash19enable_sm80_to_sm89INS1_16FlashAttnBwdSm80INS1_25CollectiveMainloopBwdSm80ILi2ELi2EN4cute5tupleIJNS5_1CILi64EEENS7_ILi128EEES9_EEENS_6half_tEfNS_4arch4Sm80ELb0ELb1ELb1ELb1ELb1ELb0ELb0ELb0ELi2ELi2ELi2ELi2ELb0EEENS1_24CollectiveEpilogueBwdGQAISA_fSD_Li256ELb1ELb1EEENS1_19SingleTileSchedulerILb1ELb0ELb0ELi128EEEEEEEEEvNT_6ParamsE:
	.zero		1160


//--------------------- .nv.constant0._ZN7cutlass13device_kernelIN5flash19enable_sm80_to_sm89INS1_16FlashAttnBwdSm80INS1_25CollectiveMainloopBwdSm80ILi2ELi2EN4cute5tupleIJNS5_1CILi64EEENS7_ILi128EEES9_EEENS_6half_tEfNS_4arch4Sm80ELb1ELb0ELb1ELb0ELb0ELb0ELb0ELb0ELi2ELi2ELi2ELi2ELb0EEENS1_21CollectiveEpilogueBwdISA_SB_SD_Li256ELb0ELb0ELi4EEENS1_25SingleTileBwdLPTSchedulerILb0ELi128ELb0EEEEEEEEEvNT_6ParamsE --------------------------
	.section	.nv.constant0._ZN7cutlass13device_kernelIN5flash19enable_sm80_to_sm89INS1_16FlashAttnBwdSm80INS1_25CollectiveMainloopBwdSm80ILi2ELi2EN4cute5tupleIJNS5_1CILi64EEENS7_ILi128EEES9_EEENS_6half_tEfNS_4arch4Sm80ELb1ELb0ELb1ELb0ELb0ELb0ELb0ELb0ELi2ELi2ELi2ELi2ELb0EEENS1_21CollectiveEpilogueBwdISA_SB_SD_Li256ELb0ELb0ELi4EEENS1_25SingleTileBwdLPTSchedulerILb0ELi128ELb0EEEEEEEEEvNT_6ParamsE,"a",@progbits
	.sectionflags	@""
	.align	4
.nv.constant0._ZN7cutlass13device_kernelIN5flash19enable_sm80_to_sm89INS1_16FlashAttnBwdSm80INS1_25CollectiveMainloopBwdSm80ILi2ELi2EN4cute5tupleIJNS5_1CILi64EEENS7_ILi128EEES9_EEENS_6half_tEfNS_4arch4Sm80ELb1ELb0ELb1ELb0ELb0ELb0ELb0ELb0ELi2ELi2ELi2ELi2ELb0EEENS1_21CollectiveEpilogueBwdISA_SB_SD_Li256ELb0ELb0ELi4EEENS1_25SingleTileBwdLPTSchedulerILb0ELi128ELb0EEEEEEEEEvNT_6ParamsE:
	.zero		1176


//--------------------- .nv.constant0._ZN7cutlass13device_kernelIN5flash19enable_sm80_to_sm89INS1_16FlashAttnBwdSm80INS1_25CollectiveMainloopBwdSm80ILi2ELi2EN4cute5tupleIJNS5_1CILi64EEENS7_ILi128EEES9_EEENS_6half_tEfNS_4arch4Sm80ELb1ELb0ELb1ELb0ELb1ELb0ELb0ELb0ELi2ELi2ELi2ELi2ELb0EEENS1_21CollectiveEpilogueBwdISA_SB_SD_Li256ELb0ELb0ELi4EEENS1_25SingleTileBwdLPTSchedulerILb0ELi128ELb1EEEEEEEEEvNT_6ParamsE --------------------------
	.section	.nv.constant0._ZN7cutlass13device_kernelIN5flash19enable_sm80_to_sm89INS1_16FlashAttnBwdSm80INS1_25CollectiveMainloopBwdSm80ILi2ELi2EN4cute5tupleIJNS5_1CILi64EEENS7_ILi128EEES9_EEENS_6half_tEfNS_4arch4Sm80ELb1ELb0ELb1ELb0ELb1ELb0ELb0ELb0ELi2ELi2ELi2ELi2ELb0EEENS1_21CollectiveEpilogueBwdISA_SB_SD_Li256ELb0ELb0ELi4EEENS1_25SingleTileBwdLPTSchedulerILb0ELi128ELb1EEEEEEEEEvNT_6ParamsE,"a",@progbits
	.sectionflags	@""
	.align	4
.nv.constant0._ZN7cutlass13device_kernelIN5flash19enable_sm80_to_sm89INS1_16FlashAttnBwdSm80INS1_25CollectiveMainloopBwdSm80ILi2ELi2EN4cute5tupleIJNS5_1CILi64EEENS7_ILi128EEES9_EEENS_6half_tEfNS_4arch4Sm80ELb1ELb0ELb1ELb0ELb1ELb0ELb0ELb0ELi2ELi2ELi2ELi2ELb0EEENS1_21CollectiveEpilogueBwdISA_SB_SD_Li256ELb0ELb0ELi4EEENS1_25SingleTileBwdLPTSchedulerILb0ELi128ELb1EEEEEEEEEvNT_6ParamsE:
	.zero		1176


//--------------------- .nv.constant0._ZN7cutlass13device_kernelIN5flash19enable_sm80_to_sm89INS1_16FlashAttnBwdSm80INS1_25CollectiveMainloopBwdSm80ILi2ELi2EN4cute5tupleIJNS5_1CILi64EEENS7_ILi128EEES9_EEENS_6half_tEfNS_4arch4Sm80ELb1ELb0ELb1ELb0ELb0ELb0ELb0ELb0ELi2ELi2ELi2ELi2ELb0EEENS1_24CollectiveEpilogueBwdGQAISA_fSD_Li256ELb0ELb0EEENS1_25SingleTileBwdLPTSchedulerILb0ELi128ELb0EEEEEEEEEvNT_6ParamsE --------------------------
	.section	.nv.constant0._ZN7cutlass13device_kernelIN5flash19enable_sm80_to_sm89INS1_16FlashAttnBwdSm80INS1_25CollectiveMainloopBwdSm80ILi2ELi2EN4cute5tupleIJNS5_1CILi64EEENS7_ILi128EEES9_EEENS_6half_tEfNS_4arch4Sm80ELb1ELb0ELb1ELb0ELb0ELb0ELb0ELb0ELi2ELi2ELi2ELi2ELb0EEENS1_24CollectiveEpilogueBwdGQAISA_fSD_Li256ELb0ELb0EEENS1_25SingleTileBwdLPTSchedulerILb0ELi128ELb0EEEEEEEEEvNT_6ParamsE,"a",@progbits
	.sectionflags	@""
	.align	4
.nv.constant0._ZN7cutlass13device_kernelIN5flash19enable_sm80_to_sm89INS1_16FlashAttnBwdSm80INS1_25CollectiveMainloopBwdSm80ILi2ELi2EN4cute5tupleIJNS5_1CILi64EEENS7_ILi128EEES9_EEENS_6half_tEfNS_4arch4Sm80ELb1ELb0ELb1ELb0ELb0ELb0ELb0ELb0ELi2ELi2ELi2ELi2ELb0EEENS1_24CollectiveEpilogueBwdGQAISA_fSD_Li256ELb0ELb0EEENS1_25SingleTileBwdLPTSchedulerILb0ELi128ELb0EEEEEEEEEvNT_6ParamsE:
	.zero		1184


//--------------------- .nv.constant0._ZN7cutlass13device_kernelIN5flash19enable_sm80_to_sm89INS1_16FlashAttnBwdSm80INS1_25CollectiveMainloopBwdSm80ILi2ELi2EN4cute5tupleIJNS5_1CILi64EEENS7_ILi128EEES9_EEENS_6half_tEfNS_4arch4Sm80ELb1ELb0ELb1ELb0ELb1ELb0ELb0ELb0ELi2ELi2ELi2ELi2ELb0EEENS1_24CollectiveEpilogueBwdGQAISA_fSD_Li256ELb0ELb1EEENS1_25SingleTileBwdLPTSchedulerILb0ELi128ELb1EEEEEEEEEvNT_6ParamsE --------------------------
	.section	.nv.constant0._ZN7cutlass13device_kernelIN5flash19enable_sm80_to_sm89INS1_16FlashAttnBwdSm80INS1_25CollectiveMainloopBwdSm80ILi2ELi2EN4cute5tupleIJNS5_1CILi64EEENS7_ILi128EEES9_EEENS_6half_tEfNS_4arch4Sm80ELb1ELb0ELb1ELb0ELb1ELb0ELb0ELb0ELi2ELi2ELi2ELi2ELb0EEENS1_24CollectiveEpilogueBwdGQAISA_fSD_Li256ELb0ELb1EEENS1_25SingleTileBwdLPTSchedulerILb0ELi128ELb1EEEEEEEEEvNT_6ParamsE,"a",@progbits
	.sectionflags	@""
	.align	4
.nv.constant0._ZN7cutlass13device_kernelIN5flash19enable_sm80_to_sm89INS1_16FlashAttnBwdSm80INS1_25CollectiveMainloopBwdSm80ILi2ELi2EN4cute5tupleIJNS5_1CILi64EEENS7_ILi128EEES9_EEENS_6half_tEfNS_4arch4Sm80ELb1ELb0ELb1ELb0ELb1ELb0ELb0ELb0ELi2ELi2ELi2ELi2ELb0EEENS1_24CollectiveEpilogueBwdGQAISA_fSD_Li256ELb0ELb1EEENS1_25SingleTileBwdLPTSchedulerILb0ELi128ELb1EEEEEEEEEvNT_6ParamsE:
	.zero		1184


//--------------------- .nv.constant0._ZN7cutlass13device_kernelIN5flash22FlashAttnBwdPreprocessIN4cute5tupleIJNS3_1CILi64EEENS5_ILi128EEEEEENS_6half_tEfNS_4arch4Sm80ELb1ELb0EEEEEvNT_6ParamsE --------------------------
	.section	.nv.constant0._ZN7cutlass13device_kernelIN5flash22FlashAttnBwdPreprocessIN4cute5tupleIJNS3_1CILi64EEENS5_ILi128EEEEEENS_6half_tEfNS_4arch4Sm80ELb1ELb0EEEEEvNT_6ParamsE,"a",@progbits
	.sectionflags	@""
	.align	4
.nv.constant0._ZN7cutlass13device_kernelIN5flash22FlashAttnBwdPreprocessIN4cute5tupleIJNS3_1CILi64EEENS5_ILi128EEEEEENS_6half_tEfNS_4arch4Sm80ELb1ELb0EEEEEvNT_6ParamsE:
	.zero		768


//--------------------- .nv.constant0._ZN7cutlass13device_kernelIN5flash19enable_sm80_to_sm89INS1_16FlashAttnBwdSm80INS1_25CollectiveMainloopBwdSm80ILi2ELi2EN4cute5tupleIJNS5_1CILi64EEENS7_ILi128EEES9_EEENS_6half_tEfNS_4arch4Sm80ELb1ELb0ELb1ELb1ELb0ELb0ELb0ELb0ELi2ELi2ELi2ELi2ELb0EEENS1_21CollectiveEpilogueBwdISA_SB_SD_Li256ELb1ELb0ELi4EEENS1_25SingleTileBwdLPTSchedulerILb1ELi128ELb0EEEEEEEEEvNT_6ParamsE --------------------------
	.section	.nv.constant0._ZN7cutlass13device_kernelIN5flash19enable_sm80_to_sm89INS1_16FlashAttnBwdSm80INS1_25CollectiveMainloopBwdSm80ILi2ELi2EN4cute5tupleIJNS5_1CILi64EEENS7_ILi128EEES9_EEENS_6half_tEfNS_4arch4Sm80ELb1ELb0ELb1ELb1ELb0ELb0ELb0ELb0ELi2ELi2ELi2ELi2ELb0EEENS1_21CollectiveEpilogueBwdISA_SB_SD_Li256ELb1ELb0ELi4EEENS1_25SingleTileBwdLPTSchedulerILb1ELi128ELb0EEEEEEEEEvNT_6ParamsE,"a",@progbits
	.sectionflags	@""
	.align	4
.nv.constant0._ZN7cutlass13device_kernelIN5flash19enable_sm80_to_sm89INS1_16FlashAttnBwdSm80INS1_25CollectiveMainloopBwdSm80ILi2ELi2EN4cute5tupleIJNS5_1CILi64EEENS7_ILi128EEES9_EEENS_6half_tEfNS_4arch4Sm80ELb1ELb0ELb1ELb1ELb0ELb0ELb0ELb0ELi2ELi2ELi2ELi2ELb0EEENS1_21CollectiveEpilogueBwdISA_SB_SD_Li256ELb1ELb0ELi4EEENS1_25SingleTileBwdLPTSchedulerILb1ELi128ELb0EEEEEEEEEvNT_6ParamsE:
	.zero		1176


//--------------------- .nv.constant0._ZN7cutlass13device_kernelIN5flash19enable_sm80_to_sm89INS1_16FlashAttnBwdSm80INS1_25CollectiveMainloopBwdSm80ILi2ELi2EN4cute5tupleIJNS5_1CILi64EEENS7_ILi128EEES9_EEENS_6half_tEfNS_4arch4Sm80ELb1ELb0ELb1ELb1ELb1ELb0ELb0ELb0ELi2ELi2ELi2ELi2ELb0EEENS1_21CollectiveEpilogueBwdISA_SB_SD_Li256ELb1ELb0ELi4EEENS1_25SingleTileBwdLPTSchedulerILb1ELi128ELb1EEEEEEEEEvNT_6ParamsE --------------------------
	.section	.nv.constant0._ZN7cutlass13device_kernelIN5flash19enable_sm80_to_sm89INS1_16FlashAttnBwdSm80INS1_25CollectiveMainloopBwdSm80ILi2ELi2EN4cute5tupleIJNS5_1CILi64EEENS7_ILi128EEES9_EEENS_6half_tEfNS_4arch4Sm80ELb1ELb0ELb1ELb1ELb1ELb0ELb0ELb0ELi2ELi2ELi2ELi2ELb0EEENS1_21CollectiveEpilogueBwdISA_SB_SD_Li256ELb1ELb0ELi4EEENS1_25SingleTileBwdLPTSchedulerILb1ELi128ELb1EEEEEEEEEvNT_6ParamsE,"a",@progbits
	.sectionflags	@""
	.align	4
.nv.constant0._ZN7cutlass13device_kernelIN5flash19enable_sm80_to_sm89INS1_16FlashAttnBwdSm80INS1_25CollectiveMainloopBwdSm80ILi2ELi2EN4cute5tupleIJNS5_1CILi64EEENS7_ILi128EEES9_EEENS_6half_tEfNS_4arch4Sm80ELb1ELb0ELb1ELb1ELb1ELb0ELb0ELb0ELi2ELi2ELi2ELi2ELb0EEENS1_21CollectiveEpilogueBwdISA_SB_SD_Li256ELb1ELb0ELi4EEENS1_25SingleTileBwdLPTSchedulerILb1ELi128ELb1EEEEEEEEEvNT_6ParamsE:
	.zero		1176


//--------------------- .nv.constant0._ZN7cutlass13device_kernelIN5flash19enable_sm80_to_sm89INS1_16FlashAttnBwdSm80INS1_25CollectiveMainloopBwdSm80ILi2ELi2EN4cute5tupleIJNS5_1CILi64EEENS7_ILi128EEES9_EEENS_6half_tEfNS_4arch4Sm80ELb1ELb0ELb1ELb1ELb0ELb0ELb0ELb0ELi2ELi2ELi2ELi2ELb0EEENS1_24CollectiveEpilogueBwdGQAISA_fSD_Li256ELb1ELb0EEENS1_25SingleTileBwdLPTSchedulerILb1ELi128ELb0EEEEEEEEEvNT_6ParamsE --------------------------
	.section	.nv.constant0._ZN7cutlass13device_kernelIN5flash19enable_sm80_to_sm89INS1_16FlashAttnBwdSm80INS1_25CollectiveMainloopBwdSm80ILi2ELi2EN4cute5tupleIJNS5_1CILi64EEENS7_ILi128EEES9_EEENS_6half_tEfNS_4arch4Sm80ELb1ELb0ELb1ELb1ELb0ELb0ELb0ELb0ELi2ELi2ELi2ELi2ELb0EEENS1_24CollectiveEpilogueBwdGQAISA_fSD_Li256ELb1ELb0EEENS1_25SingleTileBwdLPTSchedulerILb1ELi128ELb0EEEEEEEEEvNT_6ParamsE,"a",@progbits
	.sectionflags	@""
	.align	4
.nv.constant0._ZN7cutlass13device_kernelIN5flash19enable_sm80_to_sm89INS1_16FlashAttnBwdSm80INS1_25CollectiveMainloopBwdSm80ILi2ELi2EN4cute5tupleIJNS5_1CILi64EEENS7_ILi128EEES9_EEENS_6half_tEfNS_4arch4Sm80ELb1ELb0ELb1ELb1ELb0ELb0ELb0ELb0ELi2ELi2ELi2ELi2ELb0EEENS1_24CollectiveEpilogueBwdGQAISA_fSD_Li256ELb1ELb0EEENS1_25SingleTileBwdLPTSchedulerILb1ELi128ELb0EEEEEEEEEvNT_6ParamsE:
	.zero		1184


//--------------------- .nv.constant0._ZN7cutlass13device_kernelIN5flash32FlashAttnBwdPostprocessConvertdQIN4cute5tupleIJNS3_1CILi128EEES6_EEENS_6half_tEfNS_4arch4Sm80ELi256ENS3_8TiledMMAINS3_8MMA_AtomIJNS3_28SM80_16x8x16_F32F16F16F32_TNEEEENS3_6LayoutINS4_IJNS5_ILi2EEENS5_ILi4EEENS5_ILi1EEEEEENS4_IJSI_SG_NS5_ILi0EEEEEEEENS4_IJNS5_ILi32EEENS5_ILi64EEENS5_ILi16EEEEEEEELb0EEEEEvNT_6ParamsE --------------------------
	.section	.nv.constant0._ZN7cutlass13device_kernelIN5flash32FlashAttnBwdPostprocessConvertdQIN4cute5tupleIJNS3_1CILi128EEES6_EEENS_6half_tEfNS_4arch4Sm80ELi256ENS3_8TiledMMAINS3_8MMA_AtomIJNS3_28SM80_16x8x16_F32F16F16F32_TNEEEENS3_6LayoutINS4_IJNS5_ILi2EEENS5_ILi4EEENS5_ILi1EEEEEENS4_IJSI_SG_NS5_ILi0EEEEEEEENS4_IJNS5_ILi32EEENS5_ILi64EEENS5_ILi16EEEEEEEELb0EEEEEvNT_6ParamsE,"a",@progbits
	.sectionflags	@""
	.align	4
.nv.constant0._ZN7cutlass13device_kernelIN5flash32FlashAttnBwdPostprocessConvertdQIN4cute5tupleIJNS3_1CILi128EEES6_EEENS_6half_tEfNS_4arch4Sm80ELi256ENS3_8TiledMMAINS3_8MMA_AtomIJNS3_28SM80_16x8x16_F32F16F16F32_TNEEEENS3_6LayoutINS4_IJNS5_ILi2EEENS5_ILi4EEENS5_ILi1EEEEEENS4_IJSI_SG_NS5_ILi0EEEEEEEENS4_IJNS5_ILi32EEENS5_ILi64EEENS5_ILi16EEEEEEEELb0EEEEEvNT_6ParamsE:
	.zero		640


//--------------------- .nv.constant0._ZN7cutlass13device_kernelIN5flash32FlashAttnBwdPostprocessConvertdQIN4cute5tupleIJNS3_1CILi64EEENS5_ILi128EEEEEENS_6half_tEfNS_4arch4Sm80ELi256ENS3_8TiledMMAINS3_8MMA_AtomIJNS3_28SM80_16x8x16_F32F16F16F32_TNEEEENS3_6LayoutINS4_IJNS5_ILi2EEENS5_ILi4EEENS5_ILi1EEEEEENS4_IJSJ_SH_NS5_ILi0EEEEEEEENS4_IJNS5_ILi32EEES6_NS5_ILi16EEEEEEEELb0EEEEEvNT_6ParamsE --------------------------
	.section	.nv.constant0._ZN7cutlass13device_kernelIN5flash32FlashAttnBwdPostprocessConvertdQIN4cute5tupleIJNS3_1CILi64EEENS5_ILi128EEEEEENS_6half_tEfNS_4arch4Sm80ELi256ENS3_8TiledMMAINS3_8MMA_AtomIJNS3_28SM80_16x8x16_F32F16F16F32_TNEEEENS3_6LayoutINS4_IJNS5_ILi2EEENS5_ILi4EEENS5_ILi1EEEEEENS4_IJSJ_SH_NS5_ILi0EEEEEEEENS4_IJNS5_ILi32EEES6_NS5_ILi16EEEEEEEELb0EEEEEvNT_6ParamsE,"a",@progbits
	.sectionflags	@""
	.align	4
.nv.constant0._ZN7cutlass13device_kernelIN5flash32FlashAttnBwdPostprocessConvertdQIN4cute5tupleIJNS3_1CILi64EEENS5_ILi128EEEEEENS_6half_tEfNS_4arch4Sm80ELi256ENS3_8TiledMMAINS3_8MMA_AtomIJNS3_28SM80_16x8x16_F32F16F16F32_TNEEEENS3_6LayoutINS4_IJNS5_ILi2EEENS5_ILi4EEENS5_ILi1EEEEEENS4_IJSJ_SH_NS5_ILi0EEEEEEEENS4_IJNS5_ILi32EEES6_NS5_ILi16EEEEEEEELb0EEEEEvNT_6ParamsE:
	.zero		640


//--------------------- .nv.constant0._ZN7cutlass13device_kernelIN5flash19enable_sm80_to_sm89INS1_16FlashAttnBwdSm80INS1_25CollectiveMainloopBwdSm80ILi2ELi2EN4cute5tupleIJNS5_1CILi64EEENS7_ILi128EEES9_EEENS_6half_tEfNS_4arch4Sm80ELb1ELb0ELb1ELb1ELb1ELb0ELb0ELb0ELi2ELi2ELi2ELi2ELb0EEENS1_24CollectiveEpilogueBwdGQAISA_fSD_Li256ELb1ELb1EEENS1_25SingleTileBwdLPTSchedulerILb1ELi128ELb1EEEEEEEEEvNT_6ParamsE --------------------------
	.section	.nv.constant0._ZN7cutlass13device_kernelIN5flash19enable_sm80_to_sm89INS1_16FlashAttnBwdSm80INS1_25CollectiveMainloopBwdSm80ILi2ELi2EN4cute5tupleIJNS5_1CILi64EEENS7_ILi128EEES9_EEENS_6half_tEfNS_4arch4Sm80ELb1ELb0ELb1ELb1ELb1ELb0ELb0ELb0ELi2ELi2ELi2ELi2ELb0EEENS1_24CollectiveEpilogueBwdGQAISA_fSD_Li256ELb1ELb1EEENS1_25SingleTileBwdLPTSchedulerILb1ELi128ELb1EEEEEEEEEvNT_6ParamsE,"a",@progbits
	.sectionflags	@""
	.align	4
.nv.constant0._ZN7cutlass13device_kernelIN5flash19enable_sm80_to_sm89INS1_16FlashAttnBwdSm80INS1_25CollectiveMainloopBwdSm80ILi2ELi2EN4cute5tupleIJNS5_1CILi64EEENS7_ILi128EEES9_EEENS_6half_tEfNS_4arch4Sm80ELb1ELb0ELb1ELb1ELb1ELb0ELb0ELb0ELi2ELi2ELi2ELi2ELb0EEENS1_24CollectiveEpilogueBwdGQAISA_fSD_Li256ELb1ELb1EEENS1_25SingleTileBwdLPTSchedulerILb1ELi128ELb1EEEEEEEEEvNT_6ParamsE:
	.zero		1184


//--------------------- .nv.constant0._ZN7cutlass13device_kernelIN5flash22FlashAttnBwdPreprocessIN4cute5tupleIJNS3_1CILi64EEENS5_ILi128EEEEEENS_6half_tEfNS_4arch4Sm80ELb1ELb1EEEEEvNT_6ParamsE --------------------------
	.section	.nv.constant0._ZN7cutlass13device_kernelIN5flash22FlashAttnBwdPreprocessIN4cute5tupleIJNS3_1CILi64EEENS5_ILi128EEEEEENS_6half_tEfNS_4arch4Sm80ELb1ELb1EEEEEvNT_6ParamsE,"a",@progbits
	.sectionflags	@""
	.align	4
.nv.constant0._ZN7cutlass13device_kernelIN5flash22FlashAttnBwdPreprocessIN4cute5tupleIJNS3_1CILi64EEENS5_ILi128EEEEEENS_6half_tEfNS_4arch4Sm80ELb1ELb1EEEEEvNT_6ParamsE:
	.zero		768


//--------------------- SYMBOLS --------------------------

	.type		.nv.reservedSmem.offset0,@object
	.size		.nv.reservedSmem.offset0,0x4
